//
// Generated by NVIDIA NVVM Compiler
//
// Compiler Build ID: CL-36424714
// Cuda compilation tools, release 13.0, V13.0.88
// Based on NVVM 20.0.0
//

.version 9.0
.target sm_100
.address_size 64

	// .globl	_cupy_upfirdn1D_float32
.global .align 1 .b8 _ZN34_INTERNAL_97c6559e_4_k_cu_c38955904cuda3std3__45__cpo5beginE[1];
.global .align 1 .b8 _ZN34_INTERNAL_97c6559e_4_k_cu_c38955904cuda3std3__45__cpo3endE[1];
.global .align 1 .b8 _ZN34_INTERNAL_97c6559e_4_k_cu_c38955904cuda3std3__45__cpo6cbeginE[1];
.global .align 1 .b8 _ZN34_INTERNAL_97c6559e_4_k_cu_c38955904cuda3std3__45__cpo4cendE[1];
.global .align 1 .b8 _ZN34_INTERNAL_97c6559e_4_k_cu_c38955904cuda3std3__45__cpo6rbeginE[1];
.global .align 1 .b8 _ZN34_INTERNAL_97c6559e_4_k_cu_c38955904cuda3std3__45__cpo4rendE[1];
.global .align 1 .b8 _ZN34_INTERNAL_97c6559e_4_k_cu_c38955904cuda3std3__45__cpo7crbeginE[1];
.global .align 1 .b8 _ZN34_INTERNAL_97c6559e_4_k_cu_c38955904cuda3std3__45__cpo5crendE[1];
.global .align 1 .b8 _ZN34_INTERNAL_97c6559e_4_k_cu_c38955904cuda3std3__436_GLOBAL__N__97c6559e_4_k_cu_c38955906ignoreE[1];
.global .align 1 .b8 _ZN34_INTERNAL_97c6559e_4_k_cu_c38955904cuda3std3__419piecewise_constructE[1];
.global .align 1 .b8 _ZN34_INTERNAL_97c6559e_4_k_cu_c38955904cuda3std3__48in_placeE[1];
.global .align 1 .b8 _ZN34_INTERNAL_97c6559e_4_k_cu_c38955904cuda3std3__420unreachable_sentinelE[1];
.global .align 1 .b8 _ZN34_INTERNAL_97c6559e_4_k_cu_c38955904cuda3std6ranges3__45__cpo4swapE[1];
.global .align 1 .b8 _ZN34_INTERNAL_97c6559e_4_k_cu_c38955904cuda3std6ranges3__45__cpo9iter_moveE[1];
.global .align 1 .b8 _ZN34_INTERNAL_97c6559e_4_k_cu_c38955904cuda3std6ranges3__45__cpo5beginE[1];
.global .align 1 .b8 _ZN34_INTERNAL_97c6559e_4_k_cu_c38955904cuda3std6ranges3__45__cpo3endE[1];
.global .align 1 .b8 _ZN34_INTERNAL_97c6559e_4_k_cu_c38955904cuda3std6ranges3__45__cpo6cbeginE[1];
.global .align 1 .b8 _ZN34_INTERNAL_97c6559e_4_k_cu_c38955904cuda3std6ranges3__45__cpo4cendE[1];
.global .align 1 .b8 _ZN34_INTERNAL_97c6559e_4_k_cu_c38955904cuda3std6ranges3__45__cpo7advanceE[1];
.global .align 1 .b8 _ZN34_INTERNAL_97c6559e_4_k_cu_c38955904cuda3std6ranges3__45__cpo9iter_swapE[1];
.global .align 1 .b8 _ZN34_INTERNAL_97c6559e_4_k_cu_c38955904cuda3std6ranges3__45__cpo4nextE[1];
.global .align 1 .b8 _ZN34_INTERNAL_97c6559e_4_k_cu_c38955904cuda3std6ranges3__45__cpo4prevE[1];
.global .align 1 .b8 _ZN34_INTERNAL_97c6559e_4_k_cu_c38955904cuda3std6ranges3__45__cpo4dataE[1];
.global .align 1 .b8 _ZN34_INTERNAL_97c6559e_4_k_cu_c38955904cuda3std6ranges3__45__cpo5cdataE[1];
.global .align 1 .b8 _ZN34_INTERNAL_97c6559e_4_k_cu_c38955904cuda3std6ranges3__45__cpo4sizeE[1];
.global .align 1 .b8 _ZN34_INTERNAL_97c6559e_4_k_cu_c38955904cuda3std6ranges3__45__cpo5ssizeE[1];
.global .align 1 .b8 _ZN34_INTERNAL_97c6559e_4_k_cu_c38955904cuda3std6ranges3__45__cpo8distanceE[1];
.global .align 1 .b8 _ZN34_INTERNAL_97c6559e_4_k_cu_c38955906thrust24THRUST_300001_SM_1000_NS6system6detail10sequential3seqE[1];

.visible .entry _cupy_upfirdn1D_float32(
	.param .u64 .ptr .align 1 _cupy_upfirdn1D_float32_param_0,
	.param .u64 .ptr .align 1 _cupy_upfirdn1D_float32_param_1,
	.param .u32 _cupy_upfirdn1D_float32_param_2,
	.param .u32 _cupy_upfirdn1D_float32_param_3,
	.param .u32 _cupy_upfirdn1D_float32_param_4,
	.param .u32 _cupy_upfirdn1D_float32_param_5,
	.param .u32 _cupy_upfirdn1D_float32_param_6,
	.param .u32 _cupy_upfirdn1D_float32_param_7,
	.param .u64 .ptr .align 1 _cupy_upfirdn1D_float32_param_8,
	.param .u32 _cupy_upfirdn1D_float32_param_9
)
.maxntid 512
{
	.reg .pred 	%p<16>;
	.reg .b32 	%r<69>;
	.reg .b32 	%f<116>;
	.reg .b64 	%rd<45>;

	ld.param.u64 	%rd21, [_cupy_upfirdn1D_float32_param_0];
	ld.param.u64 	%rd22, [_cupy_upfirdn1D_float32_param_1];
	ld.param.u32 	%r32, [_cupy_upfirdn1D_float32_param_2];
	ld.param.u32 	%r33, [_cupy_upfirdn1D_float32_param_3];
	ld.param.u32 	%r34, [_cupy_upfirdn1D_float32_param_5];
	ld.param.u32 	%r35, [_cupy_upfirdn1D_float32_param_6];
	ld.param.u64 	%rd20, [_cupy_upfirdn1D_float32_param_8];
	ld.param.u32 	%r37, [_cupy_upfirdn1D_float32_param_9];
	cvta.to.global.u64 	%rd1, %rd22;
	cvta.to.global.u64 	%rd2, %rd21;
	mov.u32 	%r38, %ctaid.x;
	mov.u32 	%r1, %ntid.x;
	mov.u32 	%r39, %tid.x;
	mad.lo.s32 	%r2, %r38, %r1, %r39;
	setp.ge.u32 	%p1, %r2, %r37;
	@%p1 bra 	$L__BB0_21;
	cvt.s64.s32 	%rd42, %r2;
	cvt.s64.s32 	%rd4, %r33;
	cvt.s64.s32 	%rd5, %r32;
	mov.u32 	%r40, %nctaid.x;
	mul.lo.s32 	%r41, %r1, %r40;
	cvt.s64.s32 	%rd6, %r41;
	cvt.s64.s32 	%rd7, %r37;
	cvta.to.global.u64 	%rd8, %rd20;
	cvt.u32.u64 	%r42, %rd5;
$L__BB0_2:
	mul.lo.s64 	%rd10, %rd42, %rd4;
	or.b64  	%rd23, %rd10, %rd5;
	and.b64  	%rd24, %rd23, -4294967296;
	setp.ne.s64 	%p2, %rd24, 0;
	@%p2 bra 	$L__BB0_4;
	cvt.u32.u64 	%r43, %rd10;
	div.u32 	%r44, %r43, %r42;
	mul.lo.s32 	%r45, %r44, %r42;
	sub.s32 	%r46, %r43, %r45;
	cvt.u64.u32 	%rd43, %r44;
	cvt.u64.u32 	%rd44, %r46;
	bra.uni 	$L__BB0_5;
$L__BB0_4:
	div.u64 	%rd43, %rd10, %rd5;
	mul.lo.s64 	%rd25, %rd43, %rd5;
	sub.s64 	%rd44, %rd10, %rd25;
$L__BB0_5:
	ld.param.u32 	%r58, [_cupy_upfirdn1D_float32_param_7];
	cvt.u32.u64 	%r47, %rd43;
	rem.s32 	%r48, %r47, %r58;
	cvt.u32.u64 	%r49, %rd44;
	mul.lo.s32 	%r50, %r35, %r49;
	sub.s32 	%r3, %r48, %r35;
	add.s32 	%r51, %r3, 1;
	setp.lt.s32 	%p3, %r3, -1;
	selp.b32 	%r52, %r51, 0, %p3;
	sub.s32 	%r66, %r50, %r52;
	selp.b32 	%r65, 0, %r51, %p3;
	setp.gt.s32 	%p4, %r34, %r48;
	add.s32 	%r53, %r48, 1;
	selp.b32 	%r6, %r53, %r34, %p4;
	setp.ge.s32 	%p5, %r65, %r6;
	mov.f32 	%f115, 0f00000000;
	@%p5 bra 	$L__BB0_20;
	max.s32 	%r60, %r3, -1;
	not.b32 	%r54, %r60;
	add.s32 	%r8, %r6, %r54;
	sub.s32 	%r55, %r6, %r60;
	add.s32 	%r56, %r55, -2;
	setp.lt.u32 	%p6, %r56, 15;
	mov.f32 	%f115, 0f00000000;
	@%p6 bra 	$L__BB0_10;
	and.b32  	%r57, %r8, -16;
	neg.s32 	%r59, %r57;
	mov.f32 	%f115, 0f00000000;
$L__BB0_8:
	.pragma "nounroll";
	mul.wide.s32 	%rd26, %r65, 4;
	add.s64 	%rd27, %rd2, %rd26;
	ld.global.nc.f32 	%f19, [%rd27];
	mul.wide.s32 	%rd28, %r66, 4;
	add.s64 	%rd29, %rd1, %rd28;
	ld.global.nc.f32 	%f20, [%rd29];
	fma.rn.f32 	%f21, %f19, %f20, %f115;
	ld.global.nc.f32 	%f22, [%rd27+4];
	ld.global.nc.f32 	%f23, [%rd29+4];
	fma.rn.f32 	%f24, %f22, %f23, %f21;
	ld.global.nc.f32 	%f25, [%rd27+8];
	ld.global.nc.f32 	%f26, [%rd29+8];
	fma.rn.f32 	%f27, %f25, %f26, %f24;
	ld.global.nc.f32 	%f28, [%rd27+12];
	ld.global.nc.f32 	%f29, [%rd29+12];
	fma.rn.f32 	%f30, %f28, %f29, %f27;
	ld.global.nc.f32 	%f31, [%rd27+16];
	ld.global.nc.f32 	%f32, [%rd29+16];
	fma.rn.f32 	%f33, %f31, %f32, %f30;
	ld.global.nc.f32 	%f34, [%rd27+20];
	ld.global.nc.f32 	%f35, [%rd29+20];
	fma.rn.f32 	%f36, %f34, %f35, %f33;
	ld.global.nc.f32 	%f37, [%rd27+24];
	ld.global.nc.f32 	%f38, [%rd29+24];
	fma.rn.f32 	%f39, %f37, %f38, %f36;
	ld.global.nc.f32 	%f40, [%rd27+28];
	ld.global.nc.f32 	%f41, [%rd29+28];
	fma.rn.f32 	%f42, %f40, %f41, %f39;
	ld.global.nc.f32 	%f43, [%rd27+32];
	ld.global.nc.f32 	%f44, [%rd29+32];
	fma.rn.f32 	%f45, %f43, %f44, %f42;
	ld.global.nc.f32 	%f46, [%rd27+36];
	ld.global.nc.f32 	%f47, [%rd29+36];
	fma.rn.f32 	%f48, %f46, %f47, %f45;
	ld.global.nc.f32 	%f49, [%rd27+40];
	ld.global.nc.f32 	%f50, [%rd29+40];
	fma.rn.f32 	%f51, %f49, %f50, %f48;
	ld.global.nc.f32 	%f52, [%rd27+44];
	ld.global.nc.f32 	%f53, [%rd29+44];
	fma.rn.f32 	%f54, %f52, %f53, %f51;
	ld.global.nc.f32 	%f55, [%rd27+48];
	ld.global.nc.f32 	%f56, [%rd29+48];
	fma.rn.f32 	%f57, %f55, %f56, %f54;
	ld.global.nc.f32 	%f58, [%rd27+52];
	ld.global.nc.f32 	%f59, [%rd29+52];
	fma.rn.f32 	%f60, %f58, %f59, %f57;
	ld.global.nc.f32 	%f61, [%rd27+56];
	ld.global.nc.f32 	%f62, [%rd29+56];
	fma.rn.f32 	%f63, %f61, %f62, %f60;
	ld.global.nc.f32 	%f64, [%rd27+60];
	ld.global.nc.f32 	%f65, [%rd29+60];
	fma.rn.f32 	%f115, %f64, %f65, %f63;
	add.s32 	%r66, %r66, 16;
	add.s32 	%r65, %r65, 16;
	add.s32 	%r60, %r60, 16;
	add.s32 	%r59, %r59, 16;
	setp.ne.s32 	%p7, %r59, 0;
	@%p7 bra 	$L__BB0_8;
	add.s32 	%r65, %r60, 1;
$L__BB0_10:
	and.b32  	%r21, %r8, 15;
	setp.eq.s32 	%p8, %r21, 0;
	@%p8 bra 	$L__BB0_20;
	setp.lt.u32 	%p9, %r21, 8;
	@%p9 bra 	$L__BB0_13;
	mul.wide.s32 	%rd30, %r65, 4;
	add.s64 	%rd31, %rd2, %rd30;
	ld.global.nc.f32 	%f67, [%rd31];
	mul.wide.s32 	%rd32, %r66, 4;
	add.s64 	%rd33, %rd1, %rd32;
	ld.global.nc.f32 	%f68, [%rd33];
	fma.rn.f32 	%f69, %f67, %f68, %f115;
	ld.global.nc.f32 	%f70, [%rd31+4];
	ld.global.nc.f32 	%f71, [%rd33+4];
	fma.rn.f32 	%f72, %f70, %f71, %f69;
	ld.global.nc.f32 	%f73, [%rd31+8];
	ld.global.nc.f32 	%f74, [%rd33+8];
	fma.rn.f32 	%f75, %f73, %f74, %f72;
	ld.global.nc.f32 	%f76, [%rd31+12];
	ld.global.nc.f32 	%f77, [%rd33+12];
	fma.rn.f32 	%f78, %f76, %f77, %f75;
	ld.global.nc.f32 	%f79, [%rd31+16];
	ld.global.nc.f32 	%f80, [%rd33+16];
	fma.rn.f32 	%f81, %f79, %f80, %f78;
	ld.global.nc.f32 	%f82, [%rd31+20];
	ld.global.nc.f32 	%f83, [%rd33+20];
	fma.rn.f32 	%f84, %f82, %f83, %f81;
	ld.global.nc.f32 	%f85, [%rd31+24];
	ld.global.nc.f32 	%f86, [%rd33+24];
	fma.rn.f32 	%f87, %f85, %f86, %f84;
	ld.global.nc.f32 	%f88, [%rd31+28];
	ld.global.nc.f32 	%f89, [%rd33+28];
	fma.rn.f32 	%f115, %f88, %f89, %f87;
	add.s32 	%r66, %r66, 8;
	add.s32 	%r65, %r65, 8;
$L__BB0_13:
	and.b32  	%r26, %r8, 7;
	setp.eq.s32 	%p10, %r26, 0;
	@%p10 bra 	$L__BB0_20;
	and.b32  	%r27, %r8, 3;
	setp.lt.u32 	%p11, %r26, 4;
	@%p11 bra 	$L__BB0_16;
	mul.wide.s32 	%rd34, %r65, 4;
	add.s64 	%rd35, %rd2, %rd34;
	ld.global.nc.f32 	%f91, [%rd35];
	mul.wide.s32 	%rd36, %r66, 4;
	add.s64 	%rd37, %rd1, %rd36;
	ld.global.nc.f32 	%f92, [%rd37];
	fma.rn.f32 	%f93, %f91, %f92, %f115;
	ld.global.nc.f32 	%f94, [%rd35+4];
	ld.global.nc.f32 	%f95, [%rd37+4];
	fma.rn.f32 	%f96, %f94, %f95, %f93;
	ld.global.nc.f32 	%f97, [%rd35+8];
	ld.global.nc.f32 	%f98, [%rd37+8];
	fma.rn.f32 	%f99, %f97, %f98, %f96;
	ld.global.nc.f32 	%f100, [%rd35+12];
	ld.global.nc.f32 	%f101, [%rd37+12];
	fma.rn.f32 	%f115, %f100, %f101, %f99;
	add.s32 	%r66, %r66, 4;
	add.s32 	%r65, %r65, 4;
$L__BB0_16:
	setp.eq.s32 	%p12, %r27, 0;
	@%p12 bra 	$L__BB0_20;
	mul.wide.s32 	%rd38, %r65, 4;
	add.s64 	%rd17, %rd2, %rd38;
	ld.global.nc.f32 	%f102, [%rd17];
	mul.wide.s32 	%rd39, %r66, 4;
	add.s64 	%rd18, %rd1, %rd39;
	ld.global.nc.f32 	%f103, [%rd18];
	fma.rn.f32 	%f115, %f102, %f103, %f115;
	setp.eq.s32 	%p13, %r27, 1;
	@%p13 bra 	$L__BB0_20;
	ld.global.nc.f32 	%f104, [%rd17+4];
	ld.global.nc.f32 	%f105, [%rd18+4];
	fma.rn.f32 	%f115, %f104, %f105, %f115;
	setp.eq.s32 	%p14, %r27, 2;
	@%p14 bra 	$L__BB0_20;
	ld.global.nc.f32 	%f106, [%rd17+8];
	ld.global.nc.f32 	%f107, [%rd18+8];
	fma.rn.f32 	%f115, %f106, %f107, %f115;
$L__BB0_20:
	shl.b64 	%rd40, %rd42, 2;
	add.s64 	%rd41, %rd8, %rd40;
	st.global.f32 	[%rd41], %f115;
	add.s64 	%rd42, %rd42, %rd6;
	setp.lt.u64 	%p15, %rd42, %rd7;
	@%p15 bra 	$L__BB0_2;
$L__BB0_21:
	ret;

}
	// .globl	_cupy_upfirdn1D_float64
.visible .entry _cupy_upfirdn1D_float64(
	.param .u64 .ptr .align 1 _cupy_upfirdn1D_float64_param_0,
	.param .u64 .ptr .align 1 _cupy_upfirdn1D_float64_param_1,
	.param .u32 _cupy_upfirdn1D_float64_param_2,
	.param .u32 _cupy_upfirdn1D_float64_param_3,
	.param .u32 _cupy_upfirdn1D_float64_param_4,
	.param .u32 _cupy_upfirdn1D_float64_param_5,
	.param .u32 _cupy_upfirdn1D_float64_param_6,
	.param .u32 _cupy_upfirdn1D_float64_param_7,
	.param .u64 .ptr .align 1 _cupy_upfirdn1D_float64_param_8,
	.param .u32 _cupy_upfirdn1D_float64_param_9
)
.maxntid 512
{
	.reg .pred 	%p<16>;
	.reg .b32 	%r<72>;
	.reg .b64 	%rd<45>;
	.reg .b64 	%fd<116>;

	ld.param.u64 	%rd20, [_cupy_upfirdn1D_float64_param_0];
	ld.param.u64 	%rd21, [_cupy_upfirdn1D_float64_param_1];
	ld.param.u32 	%r32, [_cupy_upfirdn1D_float64_param_2];
	ld.param.u32 	%r33, [_cupy_upfirdn1D_float64_param_3];
	ld.param.u64 	%rd19, [_cupy_upfirdn1D_float64_param_8];
	ld.param.u32 	%r37, [_cupy_upfirdn1D_float64_param_9];
	cvta.to.global.u64 	%rd1, %rd21;
	cvta.to.global.u64 	%rd2, %rd20;
	mov.u32 	%r38, %ctaid.x;
	mov.u32 	%r1, %ntid.x;
	mov.u32 	%r39, %tid.x;
	mad.lo.s32 	%r2, %r38, %r1, %r39;
	setp.ge.u32 	%p1, %r2, %r37;
	@%p1 bra 	$L__BB1_21;
	cvt.s64.s32 	%rd42, %r2;
	cvt.s64.s32 	%rd4, %r33;
	cvt.s64.s32 	%rd5, %r32;
	mov.u32 	%r40, %nctaid.x;
	mul.lo.s32 	%r41, %r1, %r40;
	cvt.s64.s32 	%rd6, %r41;
	cvta.to.global.u64 	%rd7, %rd19;
	cvt.u32.u64 	%r42, %rd5;
$L__BB1_2:
	mul.lo.s64 	%rd9, %rd42, %rd4;
	or.b64  	%rd22, %rd9, %rd5;
	and.b64  	%rd23, %rd22, -4294967296;
	setp.ne.s64 	%p2, %rd23, 0;
	@%p2 bra 	$L__BB1_4;
	cvt.u32.u64 	%r43, %rd9;
	div.u32 	%r44, %r43, %r42;
	mul.lo.s32 	%r45, %r44, %r42;
	sub.s32 	%r46, %r43, %r45;
	cvt.u64.u32 	%rd43, %r44;
	cvt.u64.u32 	%rd44, %r46;
	bra.uni 	$L__BB1_5;
$L__BB1_4:
	div.u64 	%rd43, %rd9, %rd5;
	mul.lo.s64 	%rd24, %rd43, %rd5;
	sub.s64 	%rd44, %rd9, %rd24;
$L__BB1_5:
	ld.param.u32 	%r60, [_cupy_upfirdn1D_float64_param_7];
	ld.param.u32 	%r59, [_cupy_upfirdn1D_float64_param_6];
	ld.param.u32 	%r58, [_cupy_upfirdn1D_float64_param_5];
	cvt.u32.u64 	%r47, %rd43;
	rem.s32 	%r48, %r47, %r60;
	cvt.u32.u64 	%r49, %rd44;
	mul.lo.s32 	%r50, %r59, %r49;
	sub.s32 	%r3, %r48, %r59;
	add.s32 	%r51, %r3, 1;
	setp.lt.s32 	%p3, %r3, -1;
	selp.b32 	%r52, %r51, 0, %p3;
	sub.s32 	%r69, %r50, %r52;
	selp.b32 	%r68, 0, %r51, %p3;
	setp.gt.s32 	%p4, %r58, %r48;
	add.s32 	%r53, %r48, 1;
	selp.b32 	%r6, %r53, %r58, %p4;
	setp.ge.s32 	%p5, %r68, %r6;
	mov.f64 	%fd115, 0d0000000000000000;
	@%p5 bra 	$L__BB1_20;
	max.s32 	%r63, %r3, -1;
	not.b32 	%r54, %r63;
	add.s32 	%r8, %r6, %r54;
	sub.s32 	%r55, %r6, %r63;
	add.s32 	%r56, %r55, -2;
	setp.lt.u32 	%p6, %r56, 15;
	mov.f64 	%fd115, 0d0000000000000000;
	@%p6 bra 	$L__BB1_10;
	and.b32  	%r57, %r8, -16;
	neg.s32 	%r62, %r57;
	mov.f64 	%fd115, 0d0000000000000000;
$L__BB1_8:
	.pragma "nounroll";
	mul.wide.s32 	%rd25, %r68, 8;
	add.s64 	%rd26, %rd2, %rd25;
	ld.global.nc.f64 	%fd19, [%rd26];
	mul.wide.s32 	%rd27, %r69, 8;
	add.s64 	%rd28, %rd1, %rd27;
	ld.global.nc.f64 	%fd20, [%rd28];
	fma.rn.f64 	%fd21, %fd19, %fd20, %fd115;
	ld.global.nc.f64 	%fd22, [%rd26+8];
	ld.global.nc.f64 	%fd23, [%rd28+8];
	fma.rn.f64 	%fd24, %fd22, %fd23, %fd21;
	ld.global.nc.f64 	%fd25, [%rd26+16];
	ld.global.nc.f64 	%fd26, [%rd28+16];
	fma.rn.f64 	%fd27, %fd25, %fd26, %fd24;
	ld.global.nc.f64 	%fd28, [%rd26+24];
	ld.global.nc.f64 	%fd29, [%rd28+24];
	fma.rn.f64 	%fd30, %fd28, %fd29, %fd27;
	ld.global.nc.f64 	%fd31, [%rd26+32];
	ld.global.nc.f64 	%fd32, [%rd28+32];
	fma.rn.f64 	%fd33, %fd31, %fd32, %fd30;
	ld.global.nc.f64 	%fd34, [%rd26+40];
	ld.global.nc.f64 	%fd35, [%rd28+40];
	fma.rn.f64 	%fd36, %fd34, %fd35, %fd33;
	ld.global.nc.f64 	%fd37, [%rd26+48];
	ld.global.nc.f64 	%fd38, [%rd28+48];
	fma.rn.f64 	%fd39, %fd37, %fd38, %fd36;
	ld.global.nc.f64 	%fd40, [%rd26+56];
	ld.global.nc.f64 	%fd41, [%rd28+56];
	fma.rn.f64 	%fd42, %fd40, %fd41, %fd39;
	ld.global.nc.f64 	%fd43, [%rd26+64];
	ld.global.nc.f64 	%fd44, [%rd28+64];
	fma.rn.f64 	%fd45, %fd43, %fd44, %fd42;
	ld.global.nc.f64 	%fd46, [%rd26+72];
	ld.global.nc.f64 	%fd47, [%rd28+72];
	fma.rn.f64 	%fd48, %fd46, %fd47, %fd45;
	ld.global.nc.f64 	%fd49, [%rd26+80];
	ld.global.nc.f64 	%fd50, [%rd28+80];
	fma.rn.f64 	%fd51, %fd49, %fd50, %fd48;
	ld.global.nc.f64 	%fd52, [%rd26+88];
	ld.global.nc.f64 	%fd53, [%rd28+88];
	fma.rn.f64 	%fd54, %fd52, %fd53, %fd51;
	ld.global.nc.f64 	%fd55, [%rd26+96];
	ld.global.nc.f64 	%fd56, [%rd28+96];
	fma.rn.f64 	%fd57, %fd55, %fd56, %fd54;
	ld.global.nc.f64 	%fd58, [%rd26+104];
	ld.global.nc.f64 	%fd59, [%rd28+104];
	fma.rn.f64 	%fd60, %fd58, %fd59, %fd57;
	ld.global.nc.f64 	%fd61, [%rd26+112];
	ld.global.nc.f64 	%fd62, [%rd28+112];
	fma.rn.f64 	%fd63, %fd61, %fd62, %fd60;
	ld.global.nc.f64 	%fd64, [%rd26+120];
	ld.global.nc.f64 	%fd65, [%rd28+120];
	fma.rn.f64 	%fd115, %fd64, %fd65, %fd63;
	add.s32 	%r69, %r69, 16;
	add.s32 	%r68, %r68, 16;
	add.s32 	%r63, %r63, 16;
	add.s32 	%r62, %r62, 16;
	setp.ne.s32 	%p7, %r62, 0;
	@%p7 bra 	$L__BB1_8;
	add.s32 	%r68, %r63, 1;
$L__BB1_10:
	and.b32  	%r21, %r8, 15;
	setp.eq.s32 	%p8, %r21, 0;
	@%p8 bra 	$L__BB1_20;
	setp.lt.u32 	%p9, %r21, 8;
	@%p9 bra 	$L__BB1_13;
	mul.wide.s32 	%rd29, %r68, 8;
	add.s64 	%rd30, %rd2, %rd29;
	ld.global.nc.f64 	%fd67, [%rd30];
	mul.wide.s32 	%rd31, %r69, 8;
	add.s64 	%rd32, %rd1, %rd31;
	ld.global.nc.f64 	%fd68, [%rd32];
	fma.rn.f64 	%fd69, %fd67, %fd68, %fd115;
	ld.global.nc.f64 	%fd70, [%rd30+8];
	ld.global.nc.f64 	%fd71, [%rd32+8];
	fma.rn.f64 	%fd72, %fd70, %fd71, %fd69;
	ld.global.nc.f64 	%fd73, [%rd30+16];
	ld.global.nc.f64 	%fd74, [%rd32+16];
	fma.rn.f64 	%fd75, %fd73, %fd74, %fd72;
	ld.global.nc.f64 	%fd76, [%rd30+24];
	ld.global.nc.f64 	%fd77, [%rd32+24];
	fma.rn.f64 	%fd78, %fd76, %fd77, %fd75;
	ld.global.nc.f64 	%fd79, [%rd30+32];
	ld.global.nc.f64 	%fd80, [%rd32+32];
	fma.rn.f64 	%fd81, %fd79, %fd80, %fd78;
	ld.global.nc.f64 	%fd82, [%rd30+40];
	ld.global.nc.f64 	%fd83, [%rd32+40];
	fma.rn.f64 	%fd84, %fd82, %fd83, %fd81;
	ld.global.nc.f64 	%fd85, [%rd30+48];
	ld.global.nc.f64 	%fd86, [%rd32+48];
	fma.rn.f64 	%fd87, %fd85, %fd86, %fd84;
	ld.global.nc.f64 	%fd88, [%rd30+56];
	ld.global.nc.f64 	%fd89, [%rd32+56];
	fma.rn.f64 	%fd115, %fd88, %fd89, %fd87;
	add.s32 	%r69, %r69, 8;
	add.s32 	%r68, %r68, 8;
$L__BB1_13:
	and.b32  	%r26, %r8, 7;
	setp.eq.s32 	%p10, %r26, 0;
	@%p10 bra 	$L__BB1_20;
	and.b32  	%r27, %r8, 3;
	setp.lt.u32 	%p11, %r26, 4;
	@%p11 bra 	$L__BB1_16;
	mul.wide.s32 	%rd33, %r68, 8;
	add.s64 	%rd34, %rd2, %rd33;
	ld.global.nc.f64 	%fd91, [%rd34];
	mul.wide.s32 	%rd35, %r69, 8;
	add.s64 	%rd36, %rd1, %rd35;
	ld.global.nc.f64 	%fd92, [%rd36];
	fma.rn.f64 	%fd93, %fd91, %fd92, %fd115;
	ld.global.nc.f64 	%fd94, [%rd34+8];
	ld.global.nc.f64 	%fd95, [%rd36+8];
	fma.rn.f64 	%fd96, %fd94, %fd95, %fd93;
	ld.global.nc.f64 	%fd97, [%rd34+16];
	ld.global.nc.f64 	%fd98, [%rd36+16];
	fma.rn.f64 	%fd99, %fd97, %fd98, %fd96;
	ld.global.nc.f64 	%fd100, [%rd34+24];
	ld.global.nc.f64 	%fd101, [%rd36+24];
	fma.rn.f64 	%fd115, %fd100, %fd101, %fd99;
	add.s32 	%r69, %r69, 4;
	add.s32 	%r68, %r68, 4;
$L__BB1_16:
	setp.eq.s32 	%p12, %r27, 0;
	@%p12 bra 	$L__BB1_20;
	mul.wide.s32 	%rd37, %r68, 8;
	add.s64 	%rd16, %rd2, %rd37;
	ld.global.nc.f64 	%fd102, [%rd16];
	mul.wide.s32 	%rd38, %r69, 8;
	add.s64 	%rd17, %rd1, %rd38;
	ld.global.nc.f64 	%fd103, [%rd17];
	fma.rn.f64 	%fd115, %fd102, %fd103, %fd115;
	setp.eq.s32 	%p13, %r27, 1;
	@%p13 bra 	$L__BB1_20;
	ld.global.nc.f64 	%fd104, [%rd16+8];
	ld.global.nc.f64 	%fd105, [%rd17+8];
	fma.rn.f64 	%fd115, %fd104, %fd105, %fd115;
	setp.eq.s32 	%p14, %r27, 2;
	@%p14 bra 	$L__BB1_20;
	ld.global.nc.f64 	%fd106, [%rd16+16];
	ld.global.nc.f64 	%fd107, [%rd17+16];
	fma.rn.f64 	%fd115, %fd106, %fd107, %fd115;
$L__BB1_20:
	ld.param.u32 	%r61, [_cupy_upfirdn1D_float64_param_9];
	shl.b64 	%rd39, %rd42, 3;
	add.s64 	%rd40, %rd7, %rd39;
	st.global.f64 	[%rd40], %fd115;
	add.s64 	%rd42, %rd42, %rd6;
	cvt.s64.s32 	%rd41, %r61;
	setp.lt.u64 	%p15, %rd42, %rd41;
	@%p15 bra 	$L__BB1_2;
$L__BB1_21:
	ret;

}
	// .globl	_cupy_upfirdn1D_complex64
.visible .entry _cupy_upfirdn1D_complex64(
	.param .u64 .ptr .align 1 _cupy_upfirdn1D_complex64_param_0,
	.param .u64 .ptr .align 1 _cupy_upfirdn1D_complex64_param_1,
	.param .u32 _cupy_upfirdn1D_complex64_param_2,
	.param .u32 _cupy_upfirdn1D_complex64_param_3,
	.param .u32 _cupy_upfirdn1D_complex64_param_4,
	.param .u32 _cupy_upfirdn1D_complex64_param_5,
	.param .u32 _cupy_upfirdn1D_complex64_param_6,
	.param .u32 _cupy_upfirdn1D_complex64_param_7,
	.param .u64 .ptr .align 1 _cupy_upfirdn1D_complex64_param_8,
	.param .u32 _cupy_upfirdn1D_complex64_param_9
)
.maxntid 512
{
	.reg .pred 	%p<15>;
	.reg .b32 	%r<72>;
	.reg .b32 	%f<204>;
	.reg .b64 	%rd<45>;

	ld.param.u64 	%rd18, [_cupy_upfirdn1D_complex64_param_0];
	ld.param.u64 	%rd19, [_cupy_upfirdn1D_complex64_param_1];
	ld.param.u32 	%r31, [_cupy_upfirdn1D_complex64_param_2];
	ld.param.u32 	%r32, [_cupy_upfirdn1D_complex64_param_3];
	ld.param.u64 	%rd17, [_cupy_upfirdn1D_complex64_param_8];
	ld.param.u32 	%r36, [_cupy_upfirdn1D_complex64_param_9];
	cvta.to.global.u64 	%rd1, %rd19;
	cvta.to.global.u64 	%rd2, %rd18;
	mov.u32 	%r37, %ctaid.x;
	mov.u32 	%r1, %ntid.x;
	mov.u32 	%r38, %tid.x;
	mad.lo.s32 	%r2, %r37, %r1, %r38;
	setp.ge.u32 	%p1, %r2, %r36;
	@%p1 bra 	$L__BB2_19;
	cvt.s64.s32 	%rd42, %r2;
	cvt.s64.s32 	%rd4, %r32;
	cvt.s64.s32 	%rd5, %r31;
	mov.u32 	%r39, %nctaid.x;
	mul.lo.s32 	%r40, %r1, %r39;
	cvt.s64.s32 	%rd6, %r40;
	cvta.to.global.u64 	%rd7, %rd17;
	cvt.u32.u64 	%r41, %rd5;
$L__BB2_2:
	mul.lo.s64 	%rd9, %rd42, %rd4;
	or.b64  	%rd20, %rd9, %rd5;
	and.b64  	%rd21, %rd20, -4294967296;
	setp.ne.s64 	%p2, %rd21, 0;
	@%p2 bra 	$L__BB2_4;
	cvt.u32.u64 	%r42, %rd9;
	div.u32 	%r43, %r42, %r41;
	mul.lo.s32 	%r44, %r43, %r41;
	sub.s32 	%r45, %r42, %r44;
	cvt.u64.u32 	%rd43, %r43;
	cvt.u64.u32 	%rd44, %r45;
	bra.uni 	$L__BB2_5;
$L__BB2_4:
	div.u64 	%rd43, %rd9, %rd5;
	mul.lo.s64 	%rd22, %rd43, %rd5;
	sub.s64 	%rd44, %rd9, %rd22;
$L__BB2_5:
	ld.param.u32 	%r60, [_cupy_upfirdn1D_complex64_param_7];
	ld.param.u32 	%r59, [_cupy_upfirdn1D_complex64_param_6];
	ld.param.u32 	%r58, [_cupy_upfirdn1D_complex64_param_5];
	cvt.u32.u64 	%r46, %rd43;
	rem.s32 	%r47, %r46, %r60;
	cvt.u32.u64 	%r48, %rd44;
	mul.lo.s32 	%r49, %r59, %r48;
	sub.s32 	%r3, %r47, %r59;
	add.s32 	%r50, %r3, 1;
	setp.lt.s32 	%p3, %r3, -1;
	selp.b32 	%r51, %r50, 0, %p3;
	sub.s32 	%r69, %r49, %r51;
	selp.b32 	%r68, 0, %r50, %p3;
	setp.gt.s32 	%p4, %r58, %r47;
	add.s32 	%r52, %r47, 1;
	selp.b32 	%r6, %r52, %r58, %p4;
	setp.ge.s32 	%p5, %r68, %r6;
	mov.f32 	%f202, 0f00000000;
	mov.f32 	%f203, %f202;
	@%p5 bra 	$L__BB2_18;
	max.s32 	%r63, %r3, -1;
	not.b32 	%r53, %r63;
	add.s32 	%r8, %r6, %r53;
	sub.s32 	%r54, %r6, %r63;
	add.s32 	%r55, %r54, -2;
	setp.lt.u32 	%p6, %r55, 7;
	mov.f32 	%f203, 0f00000000;
	mov.f32 	%f202, %f203;
	@%p6 bra 	$L__BB2_10;
	and.b32  	%r56, %r8, -8;
	neg.s32 	%r62, %r56;
	mov.f32 	%f203, 0f00000000;
$L__BB2_8:
	.pragma "nounroll";
	mul.wide.s32 	%rd23, %r68, 8;
	add.s64 	%rd24, %rd2, %rd23;
	mul.wide.s32 	%rd25, %r69, 8;
	add.s64 	%rd26, %rd1, %rd25;
	ld.global.nc.v2.f32 	{%f29, %f30}, [%rd24];
	ld.global.nc.v2.f32 	{%f31, %f32}, [%rd26];
	mul.f32 	%f33, %f29, %f31;
	mul.f32 	%f34, %f30, %f32;
	sub.f32 	%f35, %f33, %f34;
	mul.f32 	%f36, %f30, %f31;
	fma.rn.f32 	%f37, %f32, %f29, %f36;
	add.f32 	%f38, %f202, %f35;
	add.f32 	%f39, %f203, %f37;
	ld.global.nc.v2.f32 	{%f40, %f41}, [%rd24+8];
	ld.global.nc.v2.f32 	{%f42, %f43}, [%rd26+8];
	mul.f32 	%f44, %f40, %f42;
	mul.f32 	%f45, %f41, %f43;
	sub.f32 	%f46, %f44, %f45;
	mul.f32 	%f47, %f41, %f42;
	fma.rn.f32 	%f48, %f43, %f40, %f47;
	add.f32 	%f49, %f38, %f46;
	add.f32 	%f50, %f39, %f48;
	ld.global.nc.v2.f32 	{%f51, %f52}, [%rd24+16];
	ld.global.nc.v2.f32 	{%f53, %f54}, [%rd26+16];
	mul.f32 	%f55, %f51, %f53;
	mul.f32 	%f56, %f52, %f54;
	sub.f32 	%f57, %f55, %f56;
	mul.f32 	%f58, %f52, %f53;
	fma.rn.f32 	%f59, %f54, %f51, %f58;
	add.f32 	%f60, %f49, %f57;
	add.f32 	%f61, %f50, %f59;
	ld.global.nc.v2.f32 	{%f62, %f63}, [%rd24+24];
	ld.global.nc.v2.f32 	{%f64, %f65}, [%rd26+24];
	mul.f32 	%f66, %f62, %f64;
	mul.f32 	%f67, %f63, %f65;
	sub.f32 	%f68, %f66, %f67;
	mul.f32 	%f69, %f63, %f64;
	fma.rn.f32 	%f70, %f65, %f62, %f69;
	add.f32 	%f71, %f60, %f68;
	add.f32 	%f72, %f61, %f70;
	ld.global.nc.v2.f32 	{%f73, %f74}, [%rd24+32];
	ld.global.nc.v2.f32 	{%f75, %f76}, [%rd26+32];
	mul.f32 	%f77, %f73, %f75;
	mul.f32 	%f78, %f74, %f76;
	sub.f32 	%f79, %f77, %f78;
	mul.f32 	%f80, %f74, %f75;
	fma.rn.f32 	%f81, %f76, %f73, %f80;
	add.f32 	%f82, %f71, %f79;
	add.f32 	%f83, %f72, %f81;
	ld.global.nc.v2.f32 	{%f84, %f85}, [%rd24+40];
	ld.global.nc.v2.f32 	{%f86, %f87}, [%rd26+40];
	mul.f32 	%f88, %f84, %f86;
	mul.f32 	%f89, %f85, %f87;
	sub.f32 	%f90, %f88, %f89;
	mul.f32 	%f91, %f85, %f86;
	fma.rn.f32 	%f92, %f87, %f84, %f91;
	add.f32 	%f93, %f82, %f90;
	add.f32 	%f94, %f83, %f92;
	ld.global.nc.v2.f32 	{%f95, %f96}, [%rd24+48];
	ld.global.nc.v2.f32 	{%f97, %f98}, [%rd26+48];
	mul.f32 	%f99, %f95, %f97;
	mul.f32 	%f100, %f96, %f98;
	sub.f32 	%f101, %f99, %f100;
	mul.f32 	%f102, %f96, %f97;
	fma.rn.f32 	%f103, %f98, %f95, %f102;
	add.f32 	%f104, %f93, %f101;
	add.f32 	%f105, %f94, %f103;
	ld.global.nc.v2.f32 	{%f106, %f107}, [%rd24+56];
	ld.global.nc.v2.f32 	{%f108, %f109}, [%rd26+56];
	mul.f32 	%f110, %f106, %f108;
	mul.f32 	%f111, %f107, %f109;
	sub.f32 	%f112, %f110, %f111;
	mul.f32 	%f113, %f107, %f108;
	fma.rn.f32 	%f114, %f109, %f106, %f113;
	add.f32 	%f202, %f104, %f112;
	add.f32 	%f203, %f105, %f114;
	add.s32 	%r69, %r69, 8;
	add.s32 	%r68, %r68, 8;
	add.s32 	%r63, %r63, 8;
	add.s32 	%r62, %r62, 8;
	setp.ne.s32 	%p7, %r62, 0;
	@%p7 bra 	$L__BB2_8;
	add.s32 	%r68, %r63, 1;
$L__BB2_10:
	and.b32  	%r21, %r8, 7;
	setp.eq.s32 	%p8, %r21, 0;
	@%p8 bra 	$L__BB2_18;
	setp.lt.u32 	%p9, %r21, 4;
	@%p9 bra 	$L__BB2_13;
	mul.wide.s32 	%rd27, %r68, 8;
	add.s64 	%rd28, %rd2, %rd27;
	mul.wide.s32 	%rd29, %r69, 8;
	add.s64 	%rd30, %rd1, %rd29;
	ld.global.nc.v2.f32 	{%f116, %f117}, [%rd28];
	ld.global.nc.v2.f32 	{%f118, %f119}, [%rd30];
	mul.f32 	%f120, %f116, %f118;
	mul.f32 	%f121, %f117, %f119;
	sub.f32 	%f122, %f120, %f121;
	mul.f32 	%f123, %f117, %f118;
	fma.rn.f32 	%f124, %f119, %f116, %f123;
	add.f32 	%f125, %f202, %f122;
	add.f32 	%f126, %f203, %f124;
	ld.global.nc.v2.f32 	{%f127, %f128}, [%rd28+8];
	ld.global.nc.v2.f32 	{%f129, %f130}, [%rd30+8];
	mul.f32 	%f131, %f127, %f129;
	mul.f32 	%f132, %f128, %f130;
	sub.f32 	%f133, %f131, %f132;
	mul.f32 	%f134, %f128, %f129;
	fma.rn.f32 	%f135, %f130, %f127, %f134;
	add.f32 	%f136, %f125, %f133;
	add.f32 	%f137, %f126, %f135;
	ld.global.nc.v2.f32 	{%f138, %f139}, [%rd28+16];
	ld.global.nc.v2.f32 	{%f140, %f141}, [%rd30+16];
	mul.f32 	%f142, %f138, %f140;
	mul.f32 	%f143, %f139, %f141;
	sub.f32 	%f144, %f142, %f143;
	mul.f32 	%f145, %f139, %f140;
	fma.rn.f32 	%f146, %f141, %f138, %f145;
	add.f32 	%f147, %f136, %f144;
	add.f32 	%f148, %f137, %f146;
	ld.global.nc.v2.f32 	{%f149, %f150}, [%rd28+24];
	ld.global.nc.v2.f32 	{%f151, %f152}, [%rd30+24];
	mul.f32 	%f153, %f149, %f151;
	mul.f32 	%f154, %f150, %f152;
	sub.f32 	%f155, %f153, %f154;
	mul.f32 	%f156, %f150, %f151;
	fma.rn.f32 	%f157, %f152, %f149, %f156;
	add.f32 	%f202, %f147, %f155;
	add.f32 	%f203, %f148, %f157;
	add.s32 	%r69, %r69, 4;
	add.s32 	%r68, %r68, 4;
$L__BB2_13:
	and.b32  	%r26, %r8, 3;
	setp.eq.s32 	%p10, %r26, 0;
	@%p10 bra 	$L__BB2_18;
	setp.eq.s32 	%p11, %r26, 1;
	@%p11 bra 	$L__BB2_16;
	mul.wide.s32 	%rd31, %r68, 8;
	add.s64 	%rd32, %rd2, %rd31;
	mul.wide.s32 	%rd33, %r69, 8;
	add.s64 	%rd34, %rd1, %rd33;
	ld.global.nc.v2.f32 	{%f159, %f160}, [%rd32];
	ld.global.nc.v2.f32 	{%f161, %f162}, [%rd34];
	mul.f32 	%f163, %f159, %f161;
	mul.f32 	%f164, %f160, %f162;
	sub.f32 	%f165, %f163, %f164;
	mul.f32 	%f166, %f160, %f161;
	fma.rn.f32 	%f167, %f162, %f159, %f166;
	add.f32 	%f168, %f202, %f165;
	add.f32 	%f169, %f203, %f167;
	ld.global.nc.v2.f32 	{%f170, %f171}, [%rd32+8];
	ld.global.nc.v2.f32 	{%f172, %f173}, [%rd34+8];
	mul.f32 	%f174, %f170, %f172;
	mul.f32 	%f175, %f171, %f173;
	sub.f32 	%f176, %f174, %f175;
	mul.f32 	%f177, %f171, %f172;
	fma.rn.f32 	%f178, %f173, %f170, %f177;
	add.f32 	%f202, %f168, %f176;
	add.f32 	%f203, %f169, %f178;
	add.s32 	%r69, %r69, 2;
	add.s32 	%r68, %r68, 2;
$L__BB2_16:
	and.b32  	%r57, %r8, 1;
	setp.eq.b32 	%p12, %r57, 1;
	not.pred 	%p13, %p12;
	@%p13 bra 	$L__BB2_18;
	mul.wide.s32 	%rd35, %r68, 8;
	add.s64 	%rd36, %rd2, %rd35;
	mul.wide.s32 	%rd37, %r69, 8;
	add.s64 	%rd38, %rd1, %rd37;
	ld.global.nc.v2.f32 	{%f179, %f180}, [%rd36];
	ld.global.nc.v2.f32 	{%f181, %f182}, [%rd38];
	mul.f32 	%f183, %f179, %f181;
	mul.f32 	%f184, %f180, %f182;
	sub.f32 	%f185, %f183, %f184;
	mul.f32 	%f186, %f180, %f181;
	fma.rn.f32 	%f187, %f182, %f179, %f186;
	add.f32 	%f202, %f202, %f185;
	add.f32 	%f203, %f203, %f187;
$L__BB2_18:
	ld.param.u32 	%r61, [_cupy_upfirdn1D_complex64_param_9];
	shl.b64 	%rd39, %rd42, 3;
	add.s64 	%rd40, %rd7, %rd39;
	st.global.v2.f32 	[%rd40], {%f202, %f203};
	add.s64 	%rd42, %rd42, %rd6;
	cvt.s64.s32 	%rd41, %r61;
	setp.lt.u64 	%p14, %rd42, %rd41;
	@%p14 bra 	$L__BB2_2;
$L__BB2_19:
	ret;

}
	// .globl	_cupy_upfirdn1D_complex128
.visible .entry _cupy_upfirdn1D_complex128(
	.param .u64 .ptr .align 1 _cupy_upfirdn1D_complex128_param_0,
	.param .u64 .ptr .align 1 _cupy_upfirdn1D_complex128_param_1,
	.param .u32 _cupy_upfirdn1D_complex128_param_2,
	.param .u32 _cupy_upfirdn1D_complex128_param_3,
	.param .u32 _cupy_upfirdn1D_complex128_param_4,
	.param .u32 _cupy_upfirdn1D_complex128_param_5,
	.param .u32 _cupy_upfirdn1D_complex128_param_6,
	.param .u32 _cupy_upfirdn1D_complex128_param_7,
	.param .u64 .ptr .align 1 _cupy_upfirdn1D_complex128_param_8,
	.param .u32 _cupy_upfirdn1D_complex128_param_9
)
.maxntid 512
{
	.reg .pred 	%p<15>;
	.reg .b32 	%r<72>;
	.reg .b64 	%rd<46>;
	.reg .b64 	%fd<204>;

	ld.param.u64 	%rd17, [_cupy_upfirdn1D_complex128_param_0];
	ld.param.u64 	%rd18, [_cupy_upfirdn1D_complex128_param_1];
	ld.param.u32 	%r31, [_cupy_upfirdn1D_complex128_param_2];
	ld.param.u32 	%r32, [_cupy_upfirdn1D_complex128_param_3];
	ld.param.u32 	%r36, [_cupy_upfirdn1D_complex128_param_9];
	cvta.to.global.u64 	%rd1, %rd18;
	cvta.to.global.u64 	%rd2, %rd17;
	mov.u32 	%r37, %ctaid.x;
	mov.u32 	%r1, %ntid.x;
	mov.u32 	%r38, %tid.x;
	mad.lo.s32 	%r2, %r37, %r1, %r38;
	setp.ge.u32 	%p1, %r2, %r36;
	@%p1 bra 	$L__BB3_19;
	cvt.s64.s32 	%rd43, %r2;
	cvt.s64.s32 	%rd4, %r32;
	cvt.s64.s32 	%rd5, %r31;
	mov.u32 	%r39, %nctaid.x;
	mul.lo.s32 	%r40, %r1, %r39;
	cvt.s64.s32 	%rd6, %r40;
	cvt.u32.u64 	%r41, %rd5;
$L__BB3_2:
	mul.lo.s64 	%rd8, %rd43, %rd4;
	or.b64  	%rd19, %rd8, %rd5;
	and.b64  	%rd20, %rd19, -4294967296;
	setp.ne.s64 	%p2, %rd20, 0;
	@%p2 bra 	$L__BB3_4;
	cvt.u32.u64 	%r42, %rd8;
	div.u32 	%r43, %r42, %r41;
	mul.lo.s32 	%r44, %r43, %r41;
	sub.s32 	%r45, %r42, %r44;
	cvt.u64.u32 	%rd44, %r43;
	cvt.u64.u32 	%rd45, %r45;
	bra.uni 	$L__BB3_5;
$L__BB3_4:
	div.u64 	%rd44, %rd8, %rd5;
	mul.lo.s64 	%rd21, %rd44, %rd5;
	sub.s64 	%rd45, %rd8, %rd21;
$L__BB3_5:
	ld.param.u32 	%r60, [_cupy_upfirdn1D_complex128_param_7];
	ld.param.u32 	%r59, [_cupy_upfirdn1D_complex128_param_6];
	ld.param.u32 	%r58, [_cupy_upfirdn1D_complex128_param_5];
	cvt.u32.u64 	%r46, %rd44;
	rem.s32 	%r47, %r46, %r60;
	cvt.u32.u64 	%r48, %rd45;
	mul.lo.s32 	%r49, %r59, %r48;
	sub.s32 	%r3, %r47, %r59;
	add.s32 	%r50, %r3, 1;
	setp.lt.s32 	%p3, %r3, -1;
	selp.b32 	%r51, %r50, 0, %p3;
	sub.s32 	%r69, %r49, %r51;
	selp.b32 	%r68, 0, %r50, %p3;
	setp.gt.s32 	%p4, %r58, %r47;
	add.s32 	%r52, %r47, 1;
	selp.b32 	%r6, %r52, %r58, %p4;
	setp.ge.s32 	%p5, %r68, %r6;
	mov.f64 	%fd202, 0d0000000000000000;
	mov.f64 	%fd203, %fd202;
	@%p5 bra 	$L__BB3_18;
	max.s32 	%r63, %r3, -1;
	not.b32 	%r53, %r63;
	add.s32 	%r8, %r6, %r53;
	sub.s32 	%r54, %r6, %r63;
	add.s32 	%r55, %r54, -2;
	setp.lt.u32 	%p6, %r55, 7;
	mov.f64 	%fd203, 0d0000000000000000;
	mov.f64 	%fd202, %fd203;
	@%p6 bra 	$L__BB3_10;
	and.b32  	%r56, %r8, -8;
	neg.s32 	%r62, %r56;
	mov.f64 	%fd203, 0d0000000000000000;
$L__BB3_8:
	.pragma "nounroll";
	mul.wide.s32 	%rd22, %r68, 16;
	add.s64 	%rd23, %rd2, %rd22;
	mul.wide.s32 	%rd24, %r69, 16;
	add.s64 	%rd25, %rd1, %rd24;
	ld.global.nc.v2.f64 	{%fd29, %fd30}, [%rd23];
	ld.global.nc.v2.f64 	{%fd31, %fd32}, [%rd25];
	mul.f64 	%fd33, %fd29, %fd31;
	mul.f64 	%fd34, %fd30, %fd32;
	sub.f64 	%fd35, %fd33, %fd34;
	mul.f64 	%fd36, %fd30, %fd31;
	fma.rn.f64 	%fd37, %fd32, %fd29, %fd36;
	add.f64 	%fd38, %fd202, %fd35;
	add.f64 	%fd39, %fd203, %fd37;
	ld.global.nc.v2.f64 	{%fd40, %fd41}, [%rd23+16];
	ld.global.nc.v2.f64 	{%fd42, %fd43}, [%rd25+16];
	mul.f64 	%fd44, %fd40, %fd42;
	mul.f64 	%fd45, %fd41, %fd43;
	sub.f64 	%fd46, %fd44, %fd45;
	mul.f64 	%fd47, %fd41, %fd42;
	fma.rn.f64 	%fd48, %fd43, %fd40, %fd47;
	add.f64 	%fd49, %fd38, %fd46;
	add.f64 	%fd50, %fd39, %fd48;
	ld.global.nc.v2.f64 	{%fd51, %fd52}, [%rd23+32];
	ld.global.nc.v2.f64 	{%fd53, %fd54}, [%rd25+32];
	mul.f64 	%fd55, %fd51, %fd53;
	mul.f64 	%fd56, %fd52, %fd54;
	sub.f64 	%fd57, %fd55, %fd56;
	mul.f64 	%fd58, %fd52, %fd53;
	fma.rn.f64 	%fd59, %fd54, %fd51, %fd58;
	add.f64 	%fd60, %fd49, %fd57;
	add.f64 	%fd61, %fd50, %fd59;
	ld.global.nc.v2.f64 	{%fd62, %fd63}, [%rd23+48];
	ld.global.nc.v2.f64 	{%fd64, %fd65}, [%rd25+48];
	mul.f64 	%fd66, %fd62, %fd64;
	mul.f64 	%fd67, %fd63, %fd65;
	sub.f64 	%fd68, %fd66, %fd67;
	mul.f64 	%fd69, %fd63, %fd64;
	fma.rn.f64 	%fd70, %fd65, %fd62, %fd69;
	add.f64 	%fd71, %fd60, %fd68;
	add.f64 	%fd72, %fd61, %fd70;
	ld.global.nc.v2.f64 	{%fd73, %fd74}, [%rd23+64];
	ld.global.nc.v2.f64 	{%fd75, %fd76}, [%rd25+64];
	mul.f64 	%fd77, %fd73, %fd75;
	mul.f64 	%fd78, %fd74, %fd76;
	sub.f64 	%fd79, %fd77, %fd78;
	mul.f64 	%fd80, %fd74, %fd75;
	fma.rn.f64 	%fd81, %fd76, %fd73, %fd80;
	add.f64 	%fd82, %fd71, %fd79;
	add.f64 	%fd83, %fd72, %fd81;
	ld.global.nc.v2.f64 	{%fd84, %fd85}, [%rd23+80];
	ld.global.nc.v2.f64 	{%fd86, %fd87}, [%rd25+80];
	mul.f64 	%fd88, %fd84, %fd86;
	mul.f64 	%fd89, %fd85, %fd87;
	sub.f64 	%fd90, %fd88, %fd89;
	mul.f64 	%fd91, %fd85, %fd86;
	fma.rn.f64 	%fd92, %fd87, %fd84, %fd91;
	add.f64 	%fd93, %fd82, %fd90;
	add.f64 	%fd94, %fd83, %fd92;
	ld.global.nc.v2.f64 	{%fd95, %fd96}, [%rd23+96];
	ld.global.nc.v2.f64 	{%fd97, %fd98}, [%rd25+96];
	mul.f64 	%fd99, %fd95, %fd97;
	mul.f64 	%fd100, %fd96, %fd98;
	sub.f64 	%fd101, %fd99, %fd100;
	mul.f64 	%fd102, %fd96, %fd97;
	fma.rn.f64 	%fd103, %fd98, %fd95, %fd102;
	add.f64 	%fd104, %fd93, %fd101;
	add.f64 	%fd105, %fd94, %fd103;
	ld.global.nc.v2.f64 	{%fd106, %fd107}, [%rd23+112];
	ld.global.nc.v2.f64 	{%fd108, %fd109}, [%rd25+112];
	mul.f64 	%fd110, %fd106, %fd108;
	mul.f64 	%fd111, %fd107, %fd109;
	sub.f64 	%fd112, %fd110, %fd111;
	mul.f64 	%fd113, %fd107, %fd108;
	fma.rn.f64 	%fd114, %fd109, %fd106, %fd113;
	add.f64 	%fd202, %fd104, %fd112;
	add.f64 	%fd203, %fd105, %fd114;
	add.s32 	%r69, %r69, 8;
	add.s32 	%r68, %r68, 8;
	add.s32 	%r63, %r63, 8;
	add.s32 	%r62, %r62, 8;
	setp.ne.s32 	%p7, %r62, 0;
	@%p7 bra 	$L__BB3_8;
	add.s32 	%r68, %r63, 1;
$L__BB3_10:
	and.b32  	%r21, %r8, 7;
	setp.eq.s32 	%p8, %r21, 0;
	@%p8 bra 	$L__BB3_18;
	setp.lt.u32 	%p9, %r21, 4;
	@%p9 bra 	$L__BB3_13;
	mul.wide.s32 	%rd26, %r68, 16;
	add.s64 	%rd27, %rd2, %rd26;
	mul.wide.s32 	%rd28, %r69, 16;
	add.s64 	%rd29, %rd1, %rd28;
	ld.global.nc.v2.f64 	{%fd116, %fd117}, [%rd27];
	ld.global.nc.v2.f64 	{%fd118, %fd119}, [%rd29];
	mul.f64 	%fd120, %fd116, %fd118;
	mul.f64 	%fd121, %fd117, %fd119;
	sub.f64 	%fd122, %fd120, %fd121;
	mul.f64 	%fd123, %fd117, %fd118;
	fma.rn.f64 	%fd124, %fd119, %fd116, %fd123;
	add.f64 	%fd125, %fd202, %fd122;
	add.f64 	%fd126, %fd203, %fd124;
	ld.global.nc.v2.f64 	{%fd127, %fd128}, [%rd27+16];
	ld.global.nc.v2.f64 	{%fd129, %fd130}, [%rd29+16];
	mul.f64 	%fd131, %fd127, %fd129;
	mul.f64 	%fd132, %fd128, %fd130;
	sub.f64 	%fd133, %fd131, %fd132;
	mul.f64 	%fd134, %fd128, %fd129;
	fma.rn.f64 	%fd135, %fd130, %fd127, %fd134;
	add.f64 	%fd136, %fd125, %fd133;
	add.f64 	%fd137, %fd126, %fd135;
	ld.global.nc.v2.f64 	{%fd138, %fd139}, [%rd27+32];
	ld.global.nc.v2.f64 	{%fd140, %fd141}, [%rd29+32];
	mul.f64 	%fd142, %fd138, %fd140;
	mul.f64 	%fd143, %fd139, %fd141;
	sub.f64 	%fd144, %fd142, %fd143;
	mul.f64 	%fd145, %fd139, %fd140;
	fma.rn.f64 	%fd146, %fd141, %fd138, %fd145;
	add.f64 	%fd147, %fd136, %fd144;
	add.f64 	%fd148, %fd137, %fd146;
	ld.global.nc.v2.f64 	{%fd149, %fd150}, [%rd27+48];
	ld.global.nc.v2.f64 	{%fd151, %fd152}, [%rd29+48];
	mul.f64 	%fd153, %fd149, %fd151;
	mul.f64 	%fd154, %fd150, %fd152;
	sub.f64 	%fd155, %fd153, %fd154;
	mul.f64 	%fd156, %fd150, %fd151;
	fma.rn.f64 	%fd157, %fd152, %fd149, %fd156;
	add.f64 	%fd202, %fd147, %fd155;
	add.f64 	%fd203, %fd148, %fd157;
	add.s32 	%r69, %r69, 4;
	add.s32 	%r68, %r68, 4;
$L__BB3_13:
	and.b32  	%r26, %r8, 3;
	setp.eq.s32 	%p10, %r26, 0;
	@%p10 bra 	$L__BB3_18;
	setp.eq.s32 	%p11, %r26, 1;
	@%p11 bra 	$L__BB3_16;
	mul.wide.s32 	%rd30, %r68, 16;
	add.s64 	%rd31, %rd2, %rd30;
	mul.wide.s32 	%rd32, %r69, 16;
	add.s64 	%rd33, %rd1, %rd32;
	ld.global.nc.v2.f64 	{%fd159, %fd160}, [%rd31];
	ld.global.nc.v2.f64 	{%fd161, %fd162}, [%rd33];
	mul.f64 	%fd163, %fd159, %fd161;
	mul.f64 	%fd164, %fd160, %fd162;
	sub.f64 	%fd165, %fd163, %fd164;
	mul.f64 	%fd166, %fd160, %fd161;
	fma.rn.f64 	%fd167, %fd162, %fd159, %fd166;
	add.f64 	%fd168, %fd202, %fd165;
	add.f64 	%fd169, %fd203, %fd167;
	ld.global.nc.v2.f64 	{%fd170, %fd171}, [%rd31+16];
	ld.global.nc.v2.f64 	{%fd172, %fd173}, [%rd33+16];
	mul.f64 	%fd174, %fd170, %fd172;
	mul.f64 	%fd175, %fd171, %fd173;
	sub.f64 	%fd176, %fd174, %fd175;
	mul.f64 	%fd177, %fd171, %fd172;
	fma.rn.f64 	%fd178, %fd173, %fd170, %fd177;
	add.f64 	%fd202, %fd168, %fd176;
	add.f64 	%fd203, %fd169, %fd178;
	add.s32 	%r69, %r69, 2;
	add.s32 	%r68, %r68, 2;
$L__BB3_16:
	and.b32  	%r57, %r8, 1;
	setp.eq.b32 	%p12, %r57, 1;
	not.pred 	%p13, %p12;
	@%p13 bra 	$L__BB3_18;
	mul.wide.s32 	%rd34, %r68, 16;
	add.s64 	%rd35, %rd2, %rd34;
	mul.wide.s32 	%rd36, %r69, 16;
	add.s64 	%rd37, %rd1, %rd36;
	ld.global.nc.v2.f64 	{%fd179, %fd180}, [%rd35];
	ld.global.nc.v2.f64 	{%fd181, %fd182}, [%rd37];
	mul.f64 	%fd183, %fd179, %fd181;
	mul.f64 	%fd184, %fd180, %fd182;
	sub.f64 	%fd185, %fd183, %fd184;
	mul.f64 	%fd186, %fd180, %fd181;
	fma.rn.f64 	%fd187, %fd182, %fd179, %fd186;
	add.f64 	%fd202, %fd202, %fd185;
	add.f64 	%fd203, %fd203, %fd187;
$L__BB3_18:
	ld.param.u32 	%r61, [_cupy_upfirdn1D_complex128_param_9];
	ld.param.u64 	%rd42, [_cupy_upfirdn1D_complex128_param_8];
	cvta.to.global.u64 	%rd38, %rd42;
	shl.b64 	%rd39, %rd43, 4;
	add.s64 	%rd40, %rd38, %rd39;
	st.global.v2.f64 	[%rd40], {%fd202, %fd203};
	add.s64 	%rd43, %rd43, %rd6;
	cvt.s64.s32 	%rd41, %r61;
	setp.lt.u64 	%p14, %rd43, %rd41;
	@%p14 bra 	$L__BB3_2;
$L__BB3_19:
	ret;

}
	// .globl	_cupy_upfirdn2D_float32
.visible .entry _cupy_upfirdn2D_float32(
	.param .u64 .ptr .align 1 _cupy_upfirdn2D_float32_param_0,
	.param .u32 _cupy_upfirdn2D_float32_param_1,
	.param .u64 .ptr .align 1 _cupy_upfirdn2D_float32_param_2,
	.param .u32 _cupy_upfirdn2D_float32_param_3,
	.param .u32 _cupy_upfirdn2D_float32_param_4,
	.param .u32 _cupy_upfirdn2D_float32_param_5,
	.param .u32 _cupy_upfirdn2D_float32_param_6,
	.param .u32 _cupy_upfirdn2D_float32_param_7,
	.param .u32 _cupy_upfirdn2D_float32_param_8,
	.param .u64 .ptr .align 1 _cupy_upfirdn2D_float32_param_9,
	.param .u32 _cupy_upfirdn2D_float32_param_10,
	.param .u32 _cupy_upfirdn2D_float32_param_11
)
.maxntid 64
{
	.reg .pred 	%p<31>;
	.reg .b32 	%r<155>;
	.reg .b32 	%f<135>;
	.reg .b64 	%rd<57>;

	ld.param.u64 	%rd4, [_cupy_upfirdn2D_float32_param_0];
	ld.param.u32 	%r67, [_cupy_upfirdn2D_float32_param_1];
	ld.param.u64 	%rd5, [_cupy_upfirdn2D_float32_param_2];
	ld.param.u32 	%r68, [_cupy_upfirdn2D_float32_param_3];
	ld.param.u32 	%r69, [_cupy_upfirdn2D_float32_param_4];
	ld.param.u32 	%r70, [_cupy_upfirdn2D_float32_param_5];
	ld.param.u32 	%r71, [_cupy_upfirdn2D_float32_param_6];
	ld.param.u32 	%r72, [_cupy_upfirdn2D_float32_param_7];
	ld.param.u32 	%r73, [_cupy_upfirdn2D_float32_param_8];
	ld.param.u64 	%rd6, [_cupy_upfirdn2D_float32_param_9];
	ld.param.u32 	%r74, [_cupy_upfirdn2D_float32_param_10];
	ld.param.u32 	%r75, [_cupy_upfirdn2D_float32_param_11];
	cvta.to.global.u64 	%rd1, %rd5;
	cvta.to.global.u64 	%rd2, %rd4;
	cvta.to.global.u64 	%rd3, %rd6;
	mov.u32 	%r76, %ctaid.x;
	mov.u32 	%r77, %ntid.x;
	mov.u32 	%r78, %tid.x;
	mad.lo.s32 	%r1, %r76, %r77, %r78;
	mov.u32 	%r79, %ctaid.y;
	mov.u32 	%r80, %ntid.y;
	mov.u32 	%r81, %tid.y;
	mad.lo.s32 	%r132, %r79, %r80, %r81;
	mov.u32 	%r82, %nctaid.x;
	mul.lo.s32 	%r3, %r77, %r82;
	mov.u32 	%r83, %nctaid.y;
	mul.lo.s32 	%r4, %r80, %r83;
	setp.ge.s32 	%p1, %r132, %r75;
	@%p1 bra 	$L__BB4_35;
	setp.eq.s32 	%p2, %r70, 1;
	@%p2 bra 	$L__BB4_2;
	bra.uni 	$L__BB4_19;
$L__BB4_2:
	setp.ge.s32 	%p17, %r1, %r74;
	@%p17 bra 	$L__BB4_6;
	mul.lo.s32 	%r103, %r132, %r69;
	div.s32 	%r104, %r103, %r68;
	mul.lo.s32 	%r105, %r104, %r68;
	sub.s32 	%r106, %r103, %r105;
	mul.lo.s32 	%r107, %r106, %r72;
	rem.s32 	%r108, %r104, %r73;
	sub.s32 	%r109, %r108, %r72;
	add.s32 	%r110, %r109, 1;
	setp.lt.s32 	%p18, %r109, -1;
	selp.b32 	%r111, %r110, 0, %p18;
	sub.s32 	%r6, %r107, %r111;
	selp.b32 	%r7, 0, %r110, %p18;
	setp.gt.s32 	%p19, %r71, %r108;
	add.s32 	%r112, %r108, 1;
	selp.b32 	%r8, %r112, %r71, %p19;
	max.s32 	%r9, %r109, -1;
	min.s32 	%r113, %r109, -1;
	sub.s32 	%r10, %r107, %r113;
	mov.u32 	%r133, %r1;
$L__BB4_4:
	setp.lt.s32 	%p20, %r7, %r8;
	mov.f32 	%f119, 0f00000000;
	@%p20 bra 	$L__BB4_7;
$L__BB4_5:
	mad.lo.s32 	%r131, %r133, %r75, %r132;
	mul.wide.s32 	%rd55, %r131, 4;
	add.s64 	%rd56, %rd3, %rd55;
	st.global.f32 	[%rd56], %f119;
	add.s32 	%r133, %r133, %r3;
	setp.lt.s32 	%p29, %r133, %r74;
	@%p29 bra 	$L__BB4_4;
$L__BB4_6:
	add.s32 	%r132, %r132, %r4;
	setp.lt.s32 	%p30, %r132, %r75;
	@%p30 bra 	$L__BB4_2;
	bra.uni 	$L__BB4_35;
$L__BB4_7:
	sub.s32 	%r114, %r8, %r9;
	add.s32 	%r115, %r114, -2;
	setp.lt.u32 	%p21, %r115, 7;
	mul.lo.s32 	%r14, %r133, %r67;
	mov.f32 	%f119, 0f00000000;
	mov.u32 	%r141, %r7;
	mov.u32 	%r142, %r6;
	@%p21 bra 	$L__BB4_11;
	not.b32 	%r116, %r9;
	add.s32 	%r117, %r8, %r116;
	and.b32  	%r118, %r117, -8;
	neg.s32 	%r136, %r118;
	add.s32 	%r119, %r9, %r14;
	add.s32 	%r134, %r119, 1;
	mov.f32 	%f119, 0f00000000;
	mov.u32 	%r135, %r10;
	mov.u32 	%r137, %r9;
	mov.u32 	%r138, %r6;
$L__BB4_9:
	.pragma "nounroll";
	mul.wide.s32 	%rd39, %r138, 4;
	add.s64 	%rd40, %rd1, %rd39;
	mul.wide.s32 	%rd41, %r134, 4;
	add.s64 	%rd42, %rd2, %rd41;
	ld.global.nc.f32 	%f76, [%rd42];
	ld.global.nc.f32 	%f77, [%rd40];
	fma.rn.f32 	%f78, %f76, %f77, %f119;
	ld.global.nc.f32 	%f79, [%rd42+4];
	ld.global.nc.f32 	%f80, [%rd40+4];
	fma.rn.f32 	%f81, %f79, %f80, %f78;
	ld.global.nc.f32 	%f82, [%rd42+8];
	ld.global.nc.f32 	%f83, [%rd40+8];
	fma.rn.f32 	%f84, %f82, %f83, %f81;
	ld.global.nc.f32 	%f85, [%rd42+12];
	ld.global.nc.f32 	%f86, [%rd40+12];
	fma.rn.f32 	%f87, %f85, %f86, %f84;
	ld.global.nc.f32 	%f88, [%rd42+16];
	ld.global.nc.f32 	%f89, [%rd40+16];
	fma.rn.f32 	%f90, %f88, %f89, %f87;
	ld.global.nc.f32 	%f91, [%rd42+20];
	ld.global.nc.f32 	%f92, [%rd40+20];
	fma.rn.f32 	%f93, %f91, %f92, %f90;
	ld.global.nc.f32 	%f94, [%rd42+24];
	ld.global.nc.f32 	%f95, [%rd40+24];
	fma.rn.f32 	%f96, %f94, %f95, %f93;
	ld.global.nc.f32 	%f97, [%rd42+28];
	ld.global.nc.f32 	%f98, [%rd40+28];
	fma.rn.f32 	%f119, %f97, %f98, %f96;
	add.s32 	%r138, %r138, 8;
	add.s32 	%r137, %r137, 8;
	add.s32 	%r136, %r136, 8;
	add.s32 	%r135, %r135, 8;
	add.s32 	%r134, %r134, 8;
	setp.ne.s32 	%p22, %r136, 0;
	@%p22 bra 	$L__BB4_9;
	add.s32 	%r141, %r137, 1;
	add.s32 	%r142, %r135, -1;
$L__BB4_11:
	not.b32 	%r120, %r9;
	add.s32 	%r121, %r8, %r120;
	and.b32  	%r31, %r121, 7;
	setp.eq.s32 	%p23, %r31, 0;
	@%p23 bra 	$L__BB4_5;
	setp.lt.u32 	%p24, %r31, 4;
	@%p24 bra 	$L__BB4_14;
	add.s32 	%r122, %r141, %r14;
	mul.wide.s32 	%rd43, %r122, 4;
	add.s64 	%rd44, %rd2, %rd43;
	ld.global.nc.f32 	%f100, [%rd44];
	mul.wide.s32 	%rd45, %r142, 4;
	add.s64 	%rd46, %rd1, %rd45;
	ld.global.nc.f32 	%f101, [%rd46];
	fma.rn.f32 	%f102, %f100, %f101, %f119;
	ld.global.nc.f32 	%f103, [%rd44+4];
	ld.global.nc.f32 	%f104, [%rd46+4];
	fma.rn.f32 	%f105, %f103, %f104, %f102;
	ld.global.nc.f32 	%f106, [%rd44+8];
	ld.global.nc.f32 	%f107, [%rd46+8];
	fma.rn.f32 	%f108, %f106, %f107, %f105;
	ld.global.nc.f32 	%f109, [%rd44+12];
	ld.global.nc.f32 	%f110, [%rd46+12];
	fma.rn.f32 	%f119, %f109, %f110, %f108;
	add.s32 	%r142, %r142, 4;
	add.s32 	%r141, %r141, 4;
$L__BB4_14:
	not.b32 	%r124, %r9;
	add.s32 	%r125, %r8, %r124;
	and.b32  	%r123, %r125, 3;
	setp.eq.s32 	%p25, %r123, 0;
	@%p25 bra 	$L__BB4_5;
	setp.eq.s32 	%p26, %r123, 1;
	@%p26 bra 	$L__BB4_17;
	add.s32 	%r126, %r141, %r14;
	mul.wide.s32 	%rd47, %r126, 4;
	add.s64 	%rd48, %rd2, %rd47;
	ld.global.nc.f32 	%f112, [%rd48];
	mul.wide.s32 	%rd49, %r142, 4;
	add.s64 	%rd50, %rd1, %rd49;
	ld.global.nc.f32 	%f113, [%rd50];
	fma.rn.f32 	%f114, %f112, %f113, %f119;
	ld.global.nc.f32 	%f115, [%rd48+4];
	ld.global.nc.f32 	%f116, [%rd50+4];
	fma.rn.f32 	%f119, %f115, %f116, %f114;
	add.s32 	%r142, %r142, 2;
	add.s32 	%r141, %r141, 2;
$L__BB4_17:
	not.b32 	%r127, %r9;
	add.s32 	%r128, %r8, %r127;
	and.b32  	%r129, %r128, 1;
	setp.eq.b32 	%p27, %r129, 1;
	not.pred 	%p28, %p27;
	@%p28 bra 	$L__BB4_5;
	add.s32 	%r130, %r141, %r14;
	mul.wide.s32 	%rd51, %r130, 4;
	add.s64 	%rd52, %rd2, %rd51;
	ld.global.nc.f32 	%f117, [%rd52];
	mul.wide.s32 	%rd53, %r142, 4;
	add.s64 	%rd54, %rd1, %rd53;
	ld.global.nc.f32 	%f118, [%rd54];
	fma.rn.f32 	%f119, %f117, %f118, %f119;
	bra.uni 	$L__BB4_5;
$L__BB4_19:
	setp.ge.s32 	%p3, %r1, %r74;
	@%p3 bra 	$L__BB4_34;
	mov.u32 	%r146, %r1;
$L__BB4_21:
	mul.lo.s32 	%r84, %r146, %r69;
	div.s32 	%r85, %r84, %r68;
	mul.lo.s32 	%r86, %r85, %r68;
	sub.s32 	%r87, %r84, %r86;
	mul.lo.s32 	%r88, %r87, %r72;
	rem.s32 	%r89, %r85, %r73;
	sub.s32 	%r42, %r89, %r72;
	add.s32 	%r90, %r42, 1;
	setp.lt.s32 	%p4, %r42, -1;
	selp.b32 	%r91, %r90, 0, %p4;
	sub.s32 	%r150, %r88, %r91;
	selp.b32 	%r149, 0, %r90, %p4;
	setp.gt.s32 	%p5, %r71, %r89;
	add.s32 	%r92, %r89, 1;
	selp.b32 	%r45, %r92, %r71, %p5;
	setp.ge.s32 	%p6, %r149, %r45;
	mov.f32 	%f134, 0f00000000;
	@%p6 bra 	$L__BB4_33;
	max.s32 	%r93, %r42, -1;
	not.b32 	%r46, %r93;
	add.s32 	%r47, %r45, %r46;
	sub.s32 	%r94, %r45, %r93;
	add.s32 	%r95, %r94, -2;
	and.b32  	%r48, %r47, 7;
	setp.lt.u32 	%p7, %r95, 7;
	mov.f32 	%f134, 0f00000000;
	@%p7 bra 	$L__BB4_25;
	and.b32  	%r49, %r47, -8;
	mov.f32 	%f134, 0f00000000;
$L__BB4_24:
	.pragma "nounroll";
	mad.lo.s32 	%r96, %r149, %r67, %r132;
	mul.wide.s32 	%rd7, %r96, 4;
	add.s64 	%rd8, %rd2, %rd7;
	ld.global.nc.f32 	%f29, [%rd8];
	mul.wide.s32 	%rd9, %r150, 4;
	add.s64 	%rd10, %rd1, %rd9;
	ld.global.nc.f32 	%f30, [%rd10];
	fma.rn.f32 	%f31, %f29, %f30, %f134;
	mul.wide.s32 	%rd11, %r67, 4;
	add.s64 	%rd12, %rd8, %rd11;
	ld.global.nc.f32 	%f32, [%rd12];
	ld.global.nc.f32 	%f33, [%rd10+4];
	fma.rn.f32 	%f34, %f32, %f33, %f31;
	add.s64 	%rd13, %rd12, %rd11;
	ld.global.nc.f32 	%f35, [%rd13];
	ld.global.nc.f32 	%f36, [%rd10+8];
	fma.rn.f32 	%f37, %f35, %f36, %f34;
	add.s64 	%rd14, %rd13, %rd11;
	ld.global.nc.f32 	%f38, [%rd14];
	ld.global.nc.f32 	%f39, [%rd10+12];
	fma.rn.f32 	%f40, %f38, %f39, %f37;
	add.s64 	%rd15, %rd14, %rd11;
	ld.global.nc.f32 	%f41, [%rd15];
	ld.global.nc.f32 	%f42, [%rd10+16];
	fma.rn.f32 	%f43, %f41, %f42, %f40;
	add.s64 	%rd16, %rd15, %rd11;
	ld.global.nc.f32 	%f44, [%rd16];
	ld.global.nc.f32 	%f45, [%rd10+20];
	fma.rn.f32 	%f46, %f44, %f45, %f43;
	add.s64 	%rd17, %rd16, %rd11;
	ld.global.nc.f32 	%f47, [%rd17];
	ld.global.nc.f32 	%f48, [%rd10+24];
	fma.rn.f32 	%f49, %f47, %f48, %f46;
	add.s64 	%rd18, %rd17, %rd11;
	ld.global.nc.f32 	%f50, [%rd18];
	ld.global.nc.f32 	%f51, [%rd10+28];
	fma.rn.f32 	%f134, %f50, %f51, %f49;
	add.s32 	%r150, %r150, 8;
	add.s32 	%r149, %r149, 8;
	add.s32 	%r97, %r149, %r46;
	setp.ne.s32 	%p8, %r97, %r49;
	@%p8 bra 	$L__BB4_24;
$L__BB4_25:
	setp.eq.s32 	%p9, %r48, 0;
	@%p9 bra 	$L__BB4_33;
	and.b32  	%r56, %r47, 3;
	setp.lt.u32 	%p10, %r48, 4;
	@%p10 bra 	$L__BB4_28;
	mad.lo.s32 	%r98, %r149, %r67, %r132;
	mul.wide.s32 	%rd19, %r98, 4;
	add.s64 	%rd20, %rd2, %rd19;
	ld.global.nc.f32 	%f53, [%rd20];
	mul.wide.s32 	%rd21, %r150, 4;
	add.s64 	%rd22, %rd1, %rd21;
	ld.global.nc.f32 	%f54, [%rd22];
	fma.rn.f32 	%f55, %f53, %f54, %f134;
	mul.wide.s32 	%rd23, %r67, 4;
	add.s64 	%rd24, %rd20, %rd23;
	ld.global.nc.f32 	%f56, [%rd24];
	ld.global.nc.f32 	%f57, [%rd22+4];
	fma.rn.f32 	%f58, %f56, %f57, %f55;
	add.s64 	%rd25, %rd24, %rd23;
	ld.global.nc.f32 	%f59, [%rd25];
	ld.global.nc.f32 	%f60, [%rd22+8];
	fma.rn.f32 	%f61, %f59, %f60, %f58;
	add.s64 	%rd26, %rd25, %rd23;
	ld.global.nc.f32 	%f62, [%rd26];
	ld.global.nc.f32 	%f63, [%rd22+12];
	fma.rn.f32 	%f134, %f62, %f63, %f61;
	add.s32 	%r150, %r150, 4;
	add.s32 	%r149, %r149, 4;
$L__BB4_28:
	setp.eq.s32 	%p11, %r56, 0;
	@%p11 bra 	$L__BB4_33;
	setp.eq.s32 	%p12, %r56, 1;
	@%p12 bra 	$L__BB4_31;
	mad.lo.s32 	%r99, %r149, %r67, %r132;
	mul.wide.s32 	%rd27, %r99, 4;
	add.s64 	%rd28, %rd2, %rd27;
	ld.global.nc.f32 	%f65, [%rd28];
	mul.wide.s32 	%rd29, %r150, 4;
	add.s64 	%rd30, %rd1, %rd29;
	ld.global.nc.f32 	%f66, [%rd30];
	fma.rn.f32 	%f67, %f65, %f66, %f134;
	mul.wide.s32 	%rd31, %r67, 4;
	add.s64 	%rd32, %rd28, %rd31;
	ld.global.nc.f32 	%f68, [%rd32];
	ld.global.nc.f32 	%f69, [%rd30+4];
	fma.rn.f32 	%f134, %f68, %f69, %f67;
	add.s32 	%r150, %r150, 2;
	add.s32 	%r149, %r149, 2;
$L__BB4_31:
	and.b32  	%r100, %r47, 1;
	setp.eq.b32 	%p13, %r100, 1;
	not.pred 	%p14, %p13;
	@%p14 bra 	$L__BB4_33;
	mad.lo.s32 	%r101, %r149, %r67, %r132;
	mul.wide.s32 	%rd33, %r101, 4;
	add.s64 	%rd34, %rd2, %rd33;
	ld.global.nc.f32 	%f70, [%rd34];
	mul.wide.s32 	%rd35, %r150, 4;
	add.s64 	%rd36, %rd1, %rd35;
	ld.global.nc.f32 	%f71, [%rd36];
	fma.rn.f32 	%f134, %f70, %f71, %f134;
$L__BB4_33:
	mad.lo.s32 	%r102, %r146, %r75, %r132;
	mul.wide.s32 	%rd37, %r102, 4;
	add.s64 	%rd38, %rd3, %rd37;
	st.global.f32 	[%rd38], %f134;
	add.s32 	%r146, %r146, %r3;
	setp.lt.s32 	%p15, %r146, %r74;
	@%p15 bra 	$L__BB4_21;
$L__BB4_34:
	add.s32 	%r132, %r132, %r4;
	setp.lt.s32 	%p16, %r132, %r75;
	@%p16 bra 	$L__BB4_19;
$L__BB4_35:
	ret;

}
	// .globl	_cupy_upfirdn2D_float64
.visible .entry _cupy_upfirdn2D_float64(
	.param .u64 .ptr .align 1 _cupy_upfirdn2D_float64_param_0,
	.param .u32 _cupy_upfirdn2D_float64_param_1,
	.param .u64 .ptr .align 1 _cupy_upfirdn2D_float64_param_2,
	.param .u32 _cupy_upfirdn2D_float64_param_3,
	.param .u32 _cupy_upfirdn2D_float64_param_4,
	.param .u32 _cupy_upfirdn2D_float64_param_5,
	.param .u32 _cupy_upfirdn2D_float64_param_6,
	.param .u32 _cupy_upfirdn2D_float64_param_7,
	.param .u32 _cupy_upfirdn2D_float64_param_8,
	.param .u64 .ptr .align 1 _cupy_upfirdn2D_float64_param_9,
	.param .u32 _cupy_upfirdn2D_float64_param_10,
	.param .u32 _cupy_upfirdn2D_float64_param_11
)
.maxntid 64
{
	.reg .pred 	%p<31>;
	.reg .b32 	%r<153>;
	.reg .b64 	%rd<59>;
	.reg .b64 	%fd<135>;

	ld.param.u64 	%rd6, [_cupy_upfirdn2D_float64_param_0];
	ld.param.u32 	%r67, [_cupy_upfirdn2D_float64_param_1];
	ld.param.u64 	%rd7, [_cupy_upfirdn2D_float64_param_2];
	ld.param.u32 	%r68, [_cupy_upfirdn2D_float64_param_3];
	ld.param.u32 	%r69, [_cupy_upfirdn2D_float64_param_4];
	ld.param.u32 	%r70, [_cupy_upfirdn2D_float64_param_5];
	ld.param.u32 	%r71, [_cupy_upfirdn2D_float64_param_6];
	ld.param.u32 	%r72, [_cupy_upfirdn2D_float64_param_7];
	ld.param.u32 	%r73, [_cupy_upfirdn2D_float64_param_8];
	ld.param.u64 	%rd8, [_cupy_upfirdn2D_float64_param_9];
	ld.param.u32 	%r74, [_cupy_upfirdn2D_float64_param_10];
	ld.param.u32 	%r75, [_cupy_upfirdn2D_float64_param_11];
	cvta.to.global.u64 	%rd1, %rd7;
	cvta.to.global.u64 	%rd2, %rd6;
	cvta.to.global.u64 	%rd3, %rd8;
	mov.u32 	%r76, %ctaid.x;
	mov.u32 	%r77, %ntid.x;
	mov.u32 	%r78, %tid.x;
	mad.lo.s32 	%r1, %r76, %r77, %r78;
	mov.u32 	%r79, %ctaid.y;
	mov.u32 	%r80, %ntid.y;
	mov.u32 	%r81, %tid.y;
	mad.lo.s32 	%r130, %r79, %r80, %r81;
	mov.u32 	%r82, %nctaid.x;
	mul.lo.s32 	%r3, %r77, %r82;
	mov.u32 	%r83, %nctaid.y;
	mul.lo.s32 	%r4, %r80, %r83;
	setp.ge.s32 	%p1, %r130, %r75;
	@%p1 bra 	$L__BB5_36;
	setp.eq.s32 	%p2, %r70, 1;
	@%p2 bra 	$L__BB5_2;
	bra.uni 	$L__BB5_20;
$L__BB5_2:
	add.s64 	%rd4, %rd1, 32;
	add.s64 	%rd5, %rd2, 32;
$L__BB5_3:
	setp.ge.s32 	%p17, %r1, %r74;
	@%p17 bra 	$L__BB5_7;
	mul.lo.s32 	%r103, %r130, %r69;
	div.s32 	%r104, %r103, %r68;
	mul.lo.s32 	%r105, %r104, %r68;
	sub.s32 	%r106, %r103, %r105;
	mul.lo.s32 	%r107, %r106, %r72;
	rem.s32 	%r108, %r104, %r73;
	sub.s32 	%r109, %r108, %r72;
	add.s32 	%r110, %r109, 1;
	setp.lt.s32 	%p18, %r109, -1;
	selp.b32 	%r111, %r110, 0, %p18;
	sub.s32 	%r6, %r107, %r111;
	selp.b32 	%r7, 0, %r110, %p18;
	setp.gt.s32 	%p19, %r71, %r108;
	add.s32 	%r112, %r108, 1;
	selp.b32 	%r8, %r112, %r71, %p19;
	max.s32 	%r9, %r109, -1;
	not.b32 	%r113, %r9;
	add.s32 	%r114, %r8, %r113;
	and.b32  	%r10, %r114, 7;
	and.b32  	%r115, %r114, -8;
	neg.s32 	%r11, %r115;
	min.s32 	%r116, %r109, -1;
	sub.s32 	%r12, %r107, %r116;
	mov.u32 	%r131, %r1;
$L__BB5_5:
	setp.lt.s32 	%p20, %r7, %r8;
	mov.f64 	%fd119, 0d0000000000000000;
	@%p20 bra 	$L__BB5_8;
$L__BB5_6:
	mad.lo.s32 	%r129, %r131, %r75, %r130;
	mul.wide.s32 	%rd57, %r129, 8;
	add.s64 	%rd58, %rd3, %rd57;
	st.global.f64 	[%rd58], %fd119;
	add.s32 	%r131, %r131, %r3;
	setp.lt.s32 	%p29, %r131, %r74;
	@%p29 bra 	$L__BB5_5;
$L__BB5_7:
	add.s32 	%r130, %r130, %r4;
	setp.lt.s32 	%p30, %r130, %r75;
	@%p30 bra 	$L__BB5_3;
	bra.uni 	$L__BB5_36;
$L__BB5_8:
	sub.s32 	%r117, %r8, %r9;
	add.s32 	%r118, %r117, -2;
	setp.lt.u32 	%p21, %r118, 7;
	mul.lo.s32 	%r16, %r131, %r67;
	mov.f64 	%fd119, 0d0000000000000000;
	mov.u32 	%r139, %r7;
	mov.u32 	%r140, %r6;
	@%p21 bra 	$L__BB5_12;
	add.s32 	%r119, %r9, %r16;
	add.s32 	%r132, %r119, 1;
	mov.f64 	%fd119, 0d0000000000000000;
	mov.u32 	%r133, %r12;
	mov.u32 	%r134, %r11;
	mov.u32 	%r135, %r9;
	mov.u32 	%r136, %r6;
$L__BB5_10:
	.pragma "nounroll";
	mul.wide.s32 	%rd41, %r136, 8;
	add.s64 	%rd42, %rd4, %rd41;
	mul.wide.s32 	%rd43, %r132, 8;
	add.s64 	%rd44, %rd5, %rd43;
	ld.global.nc.f64 	%fd76, [%rd44+-32];
	ld.global.nc.f64 	%fd77, [%rd42+-32];
	fma.rn.f64 	%fd78, %fd76, %fd77, %fd119;
	ld.global.nc.f64 	%fd79, [%rd44+-24];
	ld.global.nc.f64 	%fd80, [%rd42+-24];
	fma.rn.f64 	%fd81, %fd79, %fd80, %fd78;
	ld.global.nc.f64 	%fd82, [%rd44+-16];
	ld.global.nc.f64 	%fd83, [%rd42+-16];
	fma.rn.f64 	%fd84, %fd82, %fd83, %fd81;
	ld.global.nc.f64 	%fd85, [%rd44+-8];
	ld.global.nc.f64 	%fd86, [%rd42+-8];
	fma.rn.f64 	%fd87, %fd85, %fd86, %fd84;
	ld.global.nc.f64 	%fd88, [%rd44];
	ld.global.nc.f64 	%fd89, [%rd42];
	fma.rn.f64 	%fd90, %fd88, %fd89, %fd87;
	ld.global.nc.f64 	%fd91, [%rd44+8];
	ld.global.nc.f64 	%fd92, [%rd42+8];
	fma.rn.f64 	%fd93, %fd91, %fd92, %fd90;
	ld.global.nc.f64 	%fd94, [%rd44+16];
	ld.global.nc.f64 	%fd95, [%rd42+16];
	fma.rn.f64 	%fd96, %fd94, %fd95, %fd93;
	ld.global.nc.f64 	%fd97, [%rd44+24];
	ld.global.nc.f64 	%fd98, [%rd42+24];
	fma.rn.f64 	%fd119, %fd97, %fd98, %fd96;
	add.s32 	%r136, %r136, 8;
	add.s32 	%r135, %r135, 8;
	add.s32 	%r134, %r134, 8;
	add.s32 	%r133, %r133, 8;
	add.s32 	%r132, %r132, 8;
	setp.ne.s32 	%p22, %r134, 0;
	@%p22 bra 	$L__BB5_10;
	add.s32 	%r139, %r135, 1;
	add.s32 	%r140, %r133, -1;
$L__BB5_12:
	setp.eq.s32 	%p23, %r10, 0;
	@%p23 bra 	$L__BB5_6;
	setp.lt.u32 	%p24, %r10, 4;
	@%p24 bra 	$L__BB5_15;
	add.s32 	%r120, %r139, %r16;
	mul.wide.s32 	%rd45, %r120, 8;
	add.s64 	%rd46, %rd2, %rd45;
	ld.global.nc.f64 	%fd100, [%rd46];
	mul.wide.s32 	%rd47, %r140, 8;
	add.s64 	%rd48, %rd1, %rd47;
	ld.global.nc.f64 	%fd101, [%rd48];
	fma.rn.f64 	%fd102, %fd100, %fd101, %fd119;
	ld.global.nc.f64 	%fd103, [%rd46+8];
	ld.global.nc.f64 	%fd104, [%rd48+8];
	fma.rn.f64 	%fd105, %fd103, %fd104, %fd102;
	ld.global.nc.f64 	%fd106, [%rd46+16];
	ld.global.nc.f64 	%fd107, [%rd48+16];
	fma.rn.f64 	%fd108, %fd106, %fd107, %fd105;
	ld.global.nc.f64 	%fd109, [%rd46+24];
	ld.global.nc.f64 	%fd110, [%rd48+24];
	fma.rn.f64 	%fd119, %fd109, %fd110, %fd108;
	add.s32 	%r140, %r140, 4;
	add.s32 	%r139, %r139, 4;
$L__BB5_15:
	not.b32 	%r122, %r9;
	add.s32 	%r123, %r8, %r122;
	and.b32  	%r121, %r123, 3;
	setp.eq.s32 	%p25, %r121, 0;
	@%p25 bra 	$L__BB5_6;
	setp.eq.s32 	%p26, %r121, 1;
	@%p26 bra 	$L__BB5_18;
	add.s32 	%r124, %r139, %r16;
	mul.wide.s32 	%rd49, %r124, 8;
	add.s64 	%rd50, %rd2, %rd49;
	ld.global.nc.f64 	%fd112, [%rd50];
	mul.wide.s32 	%rd51, %r140, 8;
	add.s64 	%rd52, %rd1, %rd51;
	ld.global.nc.f64 	%fd113, [%rd52];
	fma.rn.f64 	%fd114, %fd112, %fd113, %fd119;
	ld.global.nc.f64 	%fd115, [%rd50+8];
	ld.global.nc.f64 	%fd116, [%rd52+8];
	fma.rn.f64 	%fd119, %fd115, %fd116, %fd114;
	add.s32 	%r140, %r140, 2;
	add.s32 	%r139, %r139, 2;
$L__BB5_18:
	not.b32 	%r125, %r9;
	add.s32 	%r126, %r8, %r125;
	and.b32  	%r127, %r126, 1;
	setp.eq.b32 	%p27, %r127, 1;
	not.pred 	%p28, %p27;
	@%p28 bra 	$L__BB5_6;
	add.s32 	%r128, %r139, %r16;
	mul.wide.s32 	%rd53, %r128, 8;
	add.s64 	%rd54, %rd2, %rd53;
	ld.global.nc.f64 	%fd117, [%rd54];
	mul.wide.s32 	%rd55, %r140, 8;
	add.s64 	%rd56, %rd1, %rd55;
	ld.global.nc.f64 	%fd118, [%rd56];
	fma.rn.f64 	%fd119, %fd117, %fd118, %fd119;
	bra.uni 	$L__BB5_6;
$L__BB5_20:
	setp.ge.s32 	%p3, %r1, %r74;
	@%p3 bra 	$L__BB5_35;
	mov.u32 	%r144, %r1;
$L__BB5_22:
	mul.lo.s32 	%r84, %r144, %r69;
	div.s32 	%r85, %r84, %r68;
	mul.lo.s32 	%r86, %r85, %r68;
	sub.s32 	%r87, %r84, %r86;
	mul.lo.s32 	%r88, %r87, %r72;
	rem.s32 	%r89, %r85, %r73;
	sub.s32 	%r42, %r89, %r72;
	add.s32 	%r90, %r42, 1;
	setp.lt.s32 	%p4, %r42, -1;
	selp.b32 	%r91, %r90, 0, %p4;
	sub.s32 	%r148, %r88, %r91;
	selp.b32 	%r147, 0, %r90, %p4;
	setp.gt.s32 	%p5, %r71, %r89;
	add.s32 	%r92, %r89, 1;
	selp.b32 	%r45, %r92, %r71, %p5;
	setp.ge.s32 	%p6, %r147, %r45;
	mov.f64 	%fd134, 0d0000000000000000;
	@%p6 bra 	$L__BB5_34;
	max.s32 	%r93, %r42, -1;
	not.b32 	%r46, %r93;
	add.s32 	%r47, %r45, %r46;
	sub.s32 	%r94, %r45, %r93;
	add.s32 	%r95, %r94, -2;
	and.b32  	%r48, %r47, 7;
	setp.lt.u32 	%p7, %r95, 7;
	mov.f64 	%fd134, 0d0000000000000000;
	@%p7 bra 	$L__BB5_26;
	and.b32  	%r49, %r47, -8;
	mov.f64 	%fd134, 0d0000000000000000;
$L__BB5_25:
	.pragma "nounroll";
	mad.lo.s32 	%r96, %r147, %r67, %r130;
	mul.wide.s32 	%rd9, %r96, 8;
	add.s64 	%rd10, %rd2, %rd9;
	ld.global.nc.f64 	%fd29, [%rd10];
	mul.wide.s32 	%rd11, %r148, 8;
	add.s64 	%rd12, %rd1, %rd11;
	ld.global.nc.f64 	%fd30, [%rd12];
	fma.rn.f64 	%fd31, %fd29, %fd30, %fd134;
	mul.wide.s32 	%rd13, %r67, 8;
	add.s64 	%rd14, %rd10, %rd13;
	ld.global.nc.f64 	%fd32, [%rd14];
	ld.global.nc.f64 	%fd33, [%rd12+8];
	fma.rn.f64 	%fd34, %fd32, %fd33, %fd31;
	add.s64 	%rd15, %rd14, %rd13;
	ld.global.nc.f64 	%fd35, [%rd15];
	ld.global.nc.f64 	%fd36, [%rd12+16];
	fma.rn.f64 	%fd37, %fd35, %fd36, %fd34;
	add.s64 	%rd16, %rd15, %rd13;
	ld.global.nc.f64 	%fd38, [%rd16];
	ld.global.nc.f64 	%fd39, [%rd12+24];
	fma.rn.f64 	%fd40, %fd38, %fd39, %fd37;
	add.s64 	%rd17, %rd16, %rd13;
	ld.global.nc.f64 	%fd41, [%rd17];
	ld.global.nc.f64 	%fd42, [%rd12+32];
	fma.rn.f64 	%fd43, %fd41, %fd42, %fd40;
	add.s64 	%rd18, %rd17, %rd13;
	ld.global.nc.f64 	%fd44, [%rd18];
	ld.global.nc.f64 	%fd45, [%rd12+40];
	fma.rn.f64 	%fd46, %fd44, %fd45, %fd43;
	add.s64 	%rd19, %rd18, %rd13;
	ld.global.nc.f64 	%fd47, [%rd19];
	ld.global.nc.f64 	%fd48, [%rd12+48];
	fma.rn.f64 	%fd49, %fd47, %fd48, %fd46;
	add.s64 	%rd20, %rd19, %rd13;
	ld.global.nc.f64 	%fd50, [%rd20];
	ld.global.nc.f64 	%fd51, [%rd12+56];
	fma.rn.f64 	%fd134, %fd50, %fd51, %fd49;
	add.s32 	%r148, %r148, 8;
	add.s32 	%r147, %r147, 8;
	add.s32 	%r97, %r147, %r46;
	setp.ne.s32 	%p8, %r97, %r49;
	@%p8 bra 	$L__BB5_25;
$L__BB5_26:
	setp.eq.s32 	%p9, %r48, 0;
	@%p9 bra 	$L__BB5_34;
	and.b32  	%r56, %r47, 3;
	setp.lt.u32 	%p10, %r48, 4;
	@%p10 bra 	$L__BB5_29;
	mad.lo.s32 	%r98, %r147, %r67, %r130;
	mul.wide.s32 	%rd21, %r98, 8;
	add.s64 	%rd22, %rd2, %rd21;
	ld.global.nc.f64 	%fd53, [%rd22];
	mul.wide.s32 	%rd23, %r148, 8;
	add.s64 	%rd24, %rd1, %rd23;
	ld.global.nc.f64 	%fd54, [%rd24];
	fma.rn.f64 	%fd55, %fd53, %fd54, %fd134;
	mul.wide.s32 	%rd25, %r67, 8;
	add.s64 	%rd26, %rd22, %rd25;
	ld.global.nc.f64 	%fd56, [%rd26];
	ld.global.nc.f64 	%fd57, [%rd24+8];
	fma.rn.f64 	%fd58, %fd56, %fd57, %fd55;
	add.s64 	%rd27, %rd26, %rd25;
	ld.global.nc.f64 	%fd59, [%rd27];
	ld.global.nc.f64 	%fd60, [%rd24+16];
	fma.rn.f64 	%fd61, %fd59, %fd60, %fd58;
	add.s64 	%rd28, %rd27, %rd25;
	ld.global.nc.f64 	%fd62, [%rd28];
	ld.global.nc.f64 	%fd63, [%rd24+24];
	fma.rn.f64 	%fd134, %fd62, %fd63, %fd61;
	add.s32 	%r148, %r148, 4;
	add.s32 	%r147, %r147, 4;
$L__BB5_29:
	setp.eq.s32 	%p11, %r56, 0;
	@%p11 bra 	$L__BB5_34;
	setp.eq.s32 	%p12, %r56, 1;
	@%p12 bra 	$L__BB5_32;
	mad.lo.s32 	%r99, %r147, %r67, %r130;
	mul.wide.s32 	%rd29, %r99, 8;
	add.s64 	%rd30, %rd2, %rd29;
	ld.global.nc.f64 	%fd65, [%rd30];
	mul.wide.s32 	%rd31, %r148, 8;
	add.s64 	%rd32, %rd1, %rd31;
	ld.global.nc.f64 	%fd66, [%rd32];
	fma.rn.f64 	%fd67, %fd65, %fd66, %fd134;
	mul.wide.s32 	%rd33, %r67, 8;
	add.s64 	%rd34, %rd30, %rd33;
	ld.global.nc.f64 	%fd68, [%rd34];
	ld.global.nc.f64 	%fd69, [%rd32+8];
	fma.rn.f64 	%fd134, %fd68, %fd69, %fd67;
	add.s32 	%r148, %r148, 2;
	add.s32 	%r147, %r147, 2;
$L__BB5_32:
	and.b32  	%r100, %r47, 1;
	setp.eq.b32 	%p13, %r100, 1;
	not.pred 	%p14, %p13;
	@%p14 bra 	$L__BB5_34;
	mad.lo.s32 	%r101, %r147, %r67, %r130;
	mul.wide.s32 	%rd35, %r101, 8;
	add.s64 	%rd36, %rd2, %rd35;
	ld.global.nc.f64 	%fd70, [%rd36];
	mul.wide.s32 	%rd37, %r148, 8;
	add.s64 	%rd38, %rd1, %rd37;
	ld.global.nc.f64 	%fd71, [%rd38];
	fma.rn.f64 	%fd134, %fd70, %fd71, %fd134;
$L__BB5_34:
	mad.lo.s32 	%r102, %r144, %r75, %r130;
	mul.wide.s32 	%rd39, %r102, 8;
	add.s64 	%rd40, %rd3, %rd39;
	st.global.f64 	[%rd40], %fd134;
	add.s32 	%r144, %r144, %r3;
	setp.lt.s32 	%p15, %r144, %r74;
	@%p15 bra 	$L__BB5_22;
$L__BB5_35:
	add.s32 	%r130, %r130, %r4;
	setp.lt.s32 	%p16, %r130, %r75;
	@%p16 bra 	$L__BB5_20;
$L__BB5_36:
	ret;

}
	// .globl	_cupy_upfirdn2D_complex64
.visible .entry _cupy_upfirdn2D_complex64(
	.param .u64 .ptr .align 1 _cupy_upfirdn2D_complex64_param_0,
	.param .u32 _cupy_upfirdn2D_complex64_param_1,
	.param .u64 .ptr .align 1 _cupy_upfirdn2D_complex64_param_2,
	.param .u32 _cupy_upfirdn2D_complex64_param_3,
	.param .u32 _cupy_upfirdn2D_complex64_param_4,
	.param .u32 _cupy_upfirdn2D_complex64_param_5,
	.param .u32 _cupy_upfirdn2D_complex64_param_6,
	.param .u32 _cupy_upfirdn2D_complex64_param_7,
	.param .u32 _cupy_upfirdn2D_complex64_param_8,
	.param .u64 .ptr .align 1 _cupy_upfirdn2D_complex64_param_9,
	.param .u32 _cupy_upfirdn2D_complex64_param_10,
	.param .u32 _cupy_upfirdn2D_complex64_param_11
)
.maxntid 64
{
	.reg .pred 	%p<31>;
	.reg .b32 	%r<155>;
	.reg .b32 	%f<407>;
	.reg .b64 	%rd<59>;

	ld.param.u64 	%rd6, [_cupy_upfirdn2D_complex64_param_0];
	ld.param.u32 	%r67, [_cupy_upfirdn2D_complex64_param_1];
	ld.param.u64 	%rd7, [_cupy_upfirdn2D_complex64_param_2];
	ld.param.u32 	%r68, [_cupy_upfirdn2D_complex64_param_3];
	ld.param.u32 	%r69, [_cupy_upfirdn2D_complex64_param_4];
	ld.param.u32 	%r70, [_cupy_upfirdn2D_complex64_param_5];
	ld.param.u32 	%r71, [_cupy_upfirdn2D_complex64_param_6];
	ld.param.u32 	%r72, [_cupy_upfirdn2D_complex64_param_7];
	ld.param.u32 	%r73, [_cupy_upfirdn2D_complex64_param_8];
	ld.param.u64 	%rd8, [_cupy_upfirdn2D_complex64_param_9];
	ld.param.u32 	%r74, [_cupy_upfirdn2D_complex64_param_10];
	ld.param.u32 	%r75, [_cupy_upfirdn2D_complex64_param_11];
	cvta.to.global.u64 	%rd1, %rd7;
	cvta.to.global.u64 	%rd2, %rd6;
	cvta.to.global.u64 	%rd3, %rd8;
	mov.u32 	%r76, %ctaid.x;
	mov.u32 	%r77, %ntid.x;
	mov.u32 	%r78, %tid.x;
	mad.lo.s32 	%r1, %r76, %r77, %r78;
	mov.u32 	%r79, %ctaid.y;
	mov.u32 	%r80, %ntid.y;
	mov.u32 	%r81, %tid.y;
	mad.lo.s32 	%r132, %r79, %r80, %r81;
	mov.u32 	%r82, %nctaid.x;
	mul.lo.s32 	%r3, %r77, %r82;
	mov.u32 	%r83, %nctaid.y;
	mul.lo.s32 	%r4, %r80, %r83;
	setp.ge.s32 	%p1, %r132, %r75;
	@%p1 bra 	$L__BB6_36;
	setp.eq.s32 	%p2, %r70, 1;
	@%p2 bra 	$L__BB6_2;
	bra.uni 	$L__BB6_20;
$L__BB6_2:
	add.s64 	%rd4, %rd1, 32;
	add.s64 	%rd5, %rd2, 32;
$L__BB6_3:
	setp.ge.s32 	%p17, %r1, %r74;
	@%p17 bra 	$L__BB6_7;
	mul.lo.s32 	%r103, %r132, %r69;
	div.s32 	%r104, %r103, %r68;
	mul.lo.s32 	%r105, %r104, %r68;
	sub.s32 	%r106, %r103, %r105;
	mul.lo.s32 	%r107, %r106, %r72;
	rem.s32 	%r108, %r104, %r73;
	sub.s32 	%r109, %r108, %r72;
	add.s32 	%r110, %r109, 1;
	setp.lt.s32 	%p18, %r109, -1;
	selp.b32 	%r111, %r110, 0, %p18;
	sub.s32 	%r6, %r107, %r111;
	selp.b32 	%r7, 0, %r110, %p18;
	setp.gt.s32 	%p19, %r71, %r108;
	add.s32 	%r112, %r108, 1;
	selp.b32 	%r8, %r112, %r71, %p19;
	max.s32 	%r9, %r109, -1;
	not.b32 	%r113, %r9;
	add.s32 	%r114, %r8, %r113;
	and.b32  	%r10, %r114, 7;
	min.s32 	%r115, %r109, -1;
	sub.s32 	%r11, %r107, %r115;
	mov.u32 	%r133, %r1;
$L__BB6_5:
	setp.lt.s32 	%p20, %r7, %r8;
	mov.f32 	%f375, 0f00000000;
	mov.f32 	%f376, %f375;
	@%p20 bra 	$L__BB6_8;
$L__BB6_6:
	mad.lo.s32 	%r131, %r133, %r75, %r132;
	mul.wide.s32 	%rd57, %r131, 8;
	add.s64 	%rd58, %rd3, %rd57;
	st.global.v2.f32 	[%rd58], {%f375, %f376};
	add.s32 	%r133, %r133, %r3;
	setp.lt.s32 	%p29, %r133, %r74;
	@%p29 bra 	$L__BB6_5;
$L__BB6_7:
	add.s32 	%r132, %r132, %r4;
	setp.lt.s32 	%p30, %r132, %r75;
	@%p30 bra 	$L__BB6_3;
	bra.uni 	$L__BB6_36;
$L__BB6_8:
	sub.s32 	%r116, %r8, %r9;
	add.s32 	%r117, %r116, -2;
	setp.lt.u32 	%p21, %r117, 7;
	mul.lo.s32 	%r15, %r133, %r67;
	mov.f32 	%f376, 0f00000000;
	mov.u32 	%r141, %r7;
	mov.u32 	%r142, %r6;
	mov.f32 	%f375, %f376;
	@%p21 bra 	$L__BB6_12;
	not.b32 	%r118, %r9;
	add.s32 	%r119, %r8, %r118;
	and.b32  	%r120, %r119, -8;
	neg.s32 	%r136, %r120;
	add.s32 	%r121, %r9, %r15;
	add.s32 	%r134, %r121, 1;
	mov.f32 	%f376, 0f00000000;
	mov.u32 	%r135, %r11;
	mov.u32 	%r137, %r9;
	mov.u32 	%r138, %r6;
$L__BB6_10:
	.pragma "nounroll";
	mul.wide.s32 	%rd41, %r138, 8;
	add.s64 	%rd42, %rd4, %rd41;
	mul.wide.s32 	%rd43, %r134, 8;
	add.s64 	%rd44, %rd5, %rd43;
	ld.global.nc.v2.f32 	{%f216, %f217}, [%rd44+-32];
	ld.global.nc.v2.f32 	{%f218, %f219}, [%rd42+-32];
	mul.f32 	%f220, %f216, %f218;
	mul.f32 	%f221, %f217, %f219;
	sub.f32 	%f222, %f220, %f221;
	mul.f32 	%f223, %f217, %f218;
	fma.rn.f32 	%f224, %f219, %f216, %f223;
	add.f32 	%f225, %f376, %f224;
	add.f32 	%f226, %f375, %f222;
	ld.global.nc.v2.f32 	{%f227, %f228}, [%rd44+-24];
	ld.global.nc.v2.f32 	{%f229, %f230}, [%rd42+-24];
	mul.f32 	%f231, %f227, %f229;
	mul.f32 	%f232, %f228, %f230;
	sub.f32 	%f233, %f231, %f232;
	mul.f32 	%f234, %f228, %f229;
	fma.rn.f32 	%f235, %f230, %f227, %f234;
	add.f32 	%f236, %f225, %f235;
	add.f32 	%f237, %f226, %f233;
	ld.global.nc.v2.f32 	{%f238, %f239}, [%rd44+-16];
	ld.global.nc.v2.f32 	{%f240, %f241}, [%rd42+-16];
	mul.f32 	%f242, %f238, %f240;
	mul.f32 	%f243, %f239, %f241;
	sub.f32 	%f244, %f242, %f243;
	mul.f32 	%f245, %f239, %f240;
	fma.rn.f32 	%f246, %f241, %f238, %f245;
	add.f32 	%f247, %f236, %f246;
	add.f32 	%f248, %f237, %f244;
	ld.global.nc.v2.f32 	{%f249, %f250}, [%rd44+-8];
	ld.global.nc.v2.f32 	{%f251, %f252}, [%rd42+-8];
	mul.f32 	%f253, %f249, %f251;
	mul.f32 	%f254, %f250, %f252;
	sub.f32 	%f255, %f253, %f254;
	mul.f32 	%f256, %f250, %f251;
	fma.rn.f32 	%f257, %f252, %f249, %f256;
	add.f32 	%f258, %f247, %f257;
	add.f32 	%f259, %f248, %f255;
	ld.global.nc.v2.f32 	{%f260, %f261}, [%rd44];
	ld.global.nc.v2.f32 	{%f262, %f263}, [%rd42];
	mul.f32 	%f264, %f260, %f262;
	mul.f32 	%f265, %f261, %f263;
	sub.f32 	%f266, %f264, %f265;
	mul.f32 	%f267, %f261, %f262;
	fma.rn.f32 	%f268, %f263, %f260, %f267;
	add.f32 	%f269, %f258, %f268;
	add.f32 	%f270, %f259, %f266;
	ld.global.nc.v2.f32 	{%f271, %f272}, [%rd44+8];
	ld.global.nc.v2.f32 	{%f273, %f274}, [%rd42+8];
	mul.f32 	%f275, %f271, %f273;
	mul.f32 	%f276, %f272, %f274;
	sub.f32 	%f277, %f275, %f276;
	mul.f32 	%f278, %f272, %f273;
	fma.rn.f32 	%f279, %f274, %f271, %f278;
	add.f32 	%f280, %f269, %f279;
	add.f32 	%f281, %f270, %f277;
	ld.global.nc.v2.f32 	{%f282, %f283}, [%rd44+16];
	ld.global.nc.v2.f32 	{%f284, %f285}, [%rd42+16];
	mul.f32 	%f286, %f282, %f284;
	mul.f32 	%f287, %f283, %f285;
	sub.f32 	%f288, %f286, %f287;
	mul.f32 	%f289, %f283, %f284;
	fma.rn.f32 	%f290, %f285, %f282, %f289;
	add.f32 	%f291, %f280, %f290;
	add.f32 	%f292, %f281, %f288;
	ld.global.nc.v2.f32 	{%f293, %f294}, [%rd44+24];
	ld.global.nc.v2.f32 	{%f295, %f296}, [%rd42+24];
	mul.f32 	%f297, %f293, %f295;
	mul.f32 	%f298, %f294, %f296;
	sub.f32 	%f299, %f297, %f298;
	mul.f32 	%f300, %f294, %f295;
	fma.rn.f32 	%f301, %f296, %f293, %f300;
	add.f32 	%f376, %f291, %f301;
	add.f32 	%f375, %f292, %f299;
	add.s32 	%r138, %r138, 8;
	add.s32 	%r137, %r137, 8;
	add.s32 	%r136, %r136, 8;
	add.s32 	%r135, %r135, 8;
	add.s32 	%r134, %r134, 8;
	setp.ne.s32 	%p22, %r136, 0;
	@%p22 bra 	$L__BB6_10;
	add.s32 	%r141, %r137, 1;
	add.s32 	%r142, %r135, -1;
$L__BB6_12:
	setp.eq.s32 	%p23, %r10, 0;
	@%p23 bra 	$L__BB6_6;
	setp.lt.u32 	%p24, %r10, 4;
	@%p24 bra 	$L__BB6_15;
	add.s32 	%r122, %r141, %r15;
	mul.wide.s32 	%rd45, %r122, 8;
	add.s64 	%rd46, %rd2, %rd45;
	mul.wide.s32 	%rd47, %r142, 8;
	add.s64 	%rd48, %rd1, %rd47;
	ld.global.nc.v2.f32 	{%f303, %f304}, [%rd46];
	ld.global.nc.v2.f32 	{%f305, %f306}, [%rd48];
	mul.f32 	%f307, %f303, %f305;
	mul.f32 	%f308, %f304, %f306;
	sub.f32 	%f309, %f307, %f308;
	mul.f32 	%f310, %f304, %f305;
	fma.rn.f32 	%f311, %f306, %f303, %f310;
	add.f32 	%f312, %f376, %f311;
	add.f32 	%f313, %f375, %f309;
	ld.global.nc.v2.f32 	{%f314, %f315}, [%rd46+8];
	ld.global.nc.v2.f32 	{%f316, %f317}, [%rd48+8];
	mul.f32 	%f318, %f314, %f316;
	mul.f32 	%f319, %f315, %f317;
	sub.f32 	%f320, %f318, %f319;
	mul.f32 	%f321, %f315, %f316;
	fma.rn.f32 	%f322, %f317, %f314, %f321;
	add.f32 	%f323, %f312, %f322;
	add.f32 	%f324, %f313, %f320;
	ld.global.nc.v2.f32 	{%f325, %f326}, [%rd46+16];
	ld.global.nc.v2.f32 	{%f327, %f328}, [%rd48+16];
	mul.f32 	%f329, %f325, %f327;
	mul.f32 	%f330, %f326, %f328;
	sub.f32 	%f331, %f329, %f330;
	mul.f32 	%f332, %f326, %f327;
	fma.rn.f32 	%f333, %f328, %f325, %f332;
	add.f32 	%f334, %f323, %f333;
	add.f32 	%f335, %f324, %f331;
	ld.global.nc.v2.f32 	{%f336, %f337}, [%rd46+24];
	ld.global.nc.v2.f32 	{%f338, %f339}, [%rd48+24];
	mul.f32 	%f340, %f336, %f338;
	mul.f32 	%f341, %f337, %f339;
	sub.f32 	%f342, %f340, %f341;
	mul.f32 	%f343, %f337, %f338;
	fma.rn.f32 	%f344, %f339, %f336, %f343;
	add.f32 	%f376, %f334, %f344;
	add.f32 	%f375, %f335, %f342;
	add.s32 	%r142, %r142, 4;
	add.s32 	%r141, %r141, 4;
$L__BB6_15:
	not.b32 	%r124, %r9;
	add.s32 	%r125, %r8, %r124;
	and.b32  	%r123, %r125, 3;
	setp.eq.s32 	%p25, %r123, 0;
	@%p25 bra 	$L__BB6_6;
	setp.eq.s32 	%p26, %r123, 1;
	@%p26 bra 	$L__BB6_18;
	add.s32 	%r126, %r141, %r15;
	mul.wide.s32 	%rd49, %r126, 8;
	add.s64 	%rd50, %rd2, %rd49;
	mul.wide.s32 	%rd51, %r142, 8;
	add.s64 	%rd52, %rd1, %rd51;
	ld.global.nc.v2.f32 	{%f346, %f347}, [%rd50];
	ld.global.nc.v2.f32 	{%f348, %f349}, [%rd52];
	mul.f32 	%f350, %f346, %f348;
	mul.f32 	%f351, %f347, %f349;
	sub.f32 	%f352, %f350, %f351;
	mul.f32 	%f353, %f347, %f348;
	fma.rn.f32 	%f354, %f349, %f346, %f353;
	add.f32 	%f355, %f376, %f354;
	add.f32 	%f356, %f375, %f352;
	ld.global.nc.v2.f32 	{%f357, %f358}, [%rd50+8];
	ld.global.nc.v2.f32 	{%f359, %f360}, [%rd52+8];
	mul.f32 	%f361, %f357, %f359;
	mul.f32 	%f362, %f358, %f360;
	sub.f32 	%f363, %f361, %f362;
	mul.f32 	%f364, %f358, %f359;
	fma.rn.f32 	%f365, %f360, %f357, %f364;
	add.f32 	%f376, %f355, %f365;
	add.f32 	%f375, %f356, %f363;
	add.s32 	%r142, %r142, 2;
	add.s32 	%r141, %r141, 2;
$L__BB6_18:
	not.b32 	%r127, %r9;
	add.s32 	%r128, %r8, %r127;
	and.b32  	%r129, %r128, 1;
	setp.eq.b32 	%p27, %r129, 1;
	not.pred 	%p28, %p27;
	@%p28 bra 	$L__BB6_6;
	add.s32 	%r130, %r141, %r15;
	mul.wide.s32 	%rd53, %r130, 8;
	add.s64 	%rd54, %rd2, %rd53;
	mul.wide.s32 	%rd55, %r142, 8;
	add.s64 	%rd56, %rd1, %rd55;
	ld.global.nc.v2.f32 	{%f366, %f367}, [%rd54];
	ld.global.nc.v2.f32 	{%f368, %f369}, [%rd56];
	mul.f32 	%f370, %f366, %f368;
	mul.f32 	%f371, %f367, %f369;
	sub.f32 	%f372, %f370, %f371;
	mul.f32 	%f373, %f367, %f368;
	fma.rn.f32 	%f374, %f369, %f366, %f373;
	add.f32 	%f376, %f376, %f374;
	add.f32 	%f375, %f375, %f372;
	bra.uni 	$L__BB6_6;
$L__BB6_20:
	setp.ge.s32 	%p3, %r1, %r74;
	@%p3 bra 	$L__BB6_35;
	mov.u32 	%r146, %r1;
$L__BB6_22:
	mul.lo.s32 	%r84, %r146, %r69;
	div.s32 	%r85, %r84, %r68;
	mul.lo.s32 	%r86, %r85, %r68;
	sub.s32 	%r87, %r84, %r86;
	mul.lo.s32 	%r88, %r87, %r72;
	rem.s32 	%r89, %r85, %r73;
	sub.s32 	%r42, %r89, %r72;
	add.s32 	%r90, %r42, 1;
	setp.lt.s32 	%p4, %r42, -1;
	selp.b32 	%r91, %r90, 0, %p4;
	sub.s32 	%r150, %r88, %r91;
	selp.b32 	%r149, 0, %r90, %p4;
	setp.gt.s32 	%p5, %r71, %r89;
	add.s32 	%r92, %r89, 1;
	selp.b32 	%r45, %r92, %r71, %p5;
	setp.ge.s32 	%p6, %r149, %r45;
	mov.f32 	%f405, 0f00000000;
	mov.f32 	%f406, %f405;
	@%p6 bra 	$L__BB6_34;
	max.s32 	%r93, %r42, -1;
	not.b32 	%r46, %r93;
	add.s32 	%r47, %r45, %r46;
	sub.s32 	%r94, %r45, %r93;
	add.s32 	%r95, %r94, -2;
	and.b32  	%r48, %r47, 7;
	setp.lt.u32 	%p7, %r95, 7;
	mov.f32 	%f406, 0f00000000;
	mov.f32 	%f405, %f406;
	@%p7 bra 	$L__BB6_26;
	and.b32  	%r49, %r47, -8;
	mov.f32 	%f406, 0f00000000;
$L__BB6_25:
	.pragma "nounroll";
	mad.lo.s32 	%r96, %r149, %r67, %r132;
	mul.wide.s32 	%rd9, %r96, 8;
	add.s64 	%rd10, %rd2, %rd9;
	mul.wide.s32 	%rd11, %r150, 8;
	add.s64 	%rd12, %rd1, %rd11;
	ld.global.nc.v2.f32 	{%f53, %f54}, [%rd10];
	ld.global.nc.v2.f32 	{%f55, %f56}, [%rd12];
	mul.f32 	%f57, %f53, %f55;
	mul.f32 	%f58, %f54, %f56;
	sub.f32 	%f59, %f57, %f58;
	mul.f32 	%f60, %f54, %f55;
	fma.rn.f32 	%f61, %f56, %f53, %f60;
	add.f32 	%f62, %f406, %f61;
	add.f32 	%f63, %f405, %f59;
	mul.wide.s32 	%rd13, %r67, 8;
	add.s64 	%rd14, %rd10, %rd13;
	ld.global.nc.v2.f32 	{%f64, %f65}, [%rd14];
	ld.global.nc.v2.f32 	{%f66, %f67}, [%rd12+8];
	mul.f32 	%f68, %f64, %f66;
	mul.f32 	%f69, %f65, %f67;
	sub.f32 	%f70, %f68, %f69;
	mul.f32 	%f71, %f65, %f66;
	fma.rn.f32 	%f72, %f67, %f64, %f71;
	add.f32 	%f73, %f62, %f72;
	add.f32 	%f74, %f63, %f70;
	add.s64 	%rd15, %rd14, %rd13;
	ld.global.nc.v2.f32 	{%f75, %f76}, [%rd15];
	ld.global.nc.v2.f32 	{%f77, %f78}, [%rd12+16];
	mul.f32 	%f79, %f75, %f77;
	mul.f32 	%f80, %f76, %f78;
	sub.f32 	%f81, %f79, %f80;
	mul.f32 	%f82, %f76, %f77;
	fma.rn.f32 	%f83, %f78, %f75, %f82;
	add.f32 	%f84, %f73, %f83;
	add.f32 	%f85, %f74, %f81;
	add.s64 	%rd16, %rd15, %rd13;
	ld.global.nc.v2.f32 	{%f86, %f87}, [%rd16];
	ld.global.nc.v2.f32 	{%f88, %f89}, [%rd12+24];
	mul.f32 	%f90, %f86, %f88;
	mul.f32 	%f91, %f87, %f89;
	sub.f32 	%f92, %f90, %f91;
	mul.f32 	%f93, %f87, %f88;
	fma.rn.f32 	%f94, %f89, %f86, %f93;
	add.f32 	%f95, %f84, %f94;
	add.f32 	%f96, %f85, %f92;
	add.s64 	%rd17, %rd16, %rd13;
	ld.global.nc.v2.f32 	{%f97, %f98}, [%rd17];
	ld.global.nc.v2.f32 	{%f99, %f100}, [%rd12+32];
	mul.f32 	%f101, %f97, %f99;
	mul.f32 	%f102, %f98, %f100;
	sub.f32 	%f103, %f101, %f102;
	mul.f32 	%f104, %f98, %f99;
	fma.rn.f32 	%f105, %f100, %f97, %f104;
	add.f32 	%f106, %f95, %f105;
	add.f32 	%f107, %f96, %f103;
	add.s64 	%rd18, %rd17, %rd13;
	ld.global.nc.v2.f32 	{%f108, %f109}, [%rd18];
	ld.global.nc.v2.f32 	{%f110, %f111}, [%rd12+40];
	mul.f32 	%f112, %f108, %f110;
	mul.f32 	%f113, %f109, %f111;
	sub.f32 	%f114, %f112, %f113;
	mul.f32 	%f115, %f109, %f110;
	fma.rn.f32 	%f116, %f111, %f108, %f115;
	add.f32 	%f117, %f106, %f116;
	add.f32 	%f118, %f107, %f114;
	add.s64 	%rd19, %rd18, %rd13;
	ld.global.nc.v2.f32 	{%f119, %f120}, [%rd19];
	ld.global.nc.v2.f32 	{%f121, %f122}, [%rd12+48];
	mul.f32 	%f123, %f119, %f121;
	mul.f32 	%f124, %f120, %f122;
	sub.f32 	%f125, %f123, %f124;
	mul.f32 	%f126, %f120, %f121;
	fma.rn.f32 	%f127, %f122, %f119, %f126;
	add.f32 	%f128, %f117, %f127;
	add.f32 	%f129, %f118, %f125;
	add.s64 	%rd20, %rd19, %rd13;
	ld.global.nc.v2.f32 	{%f130, %f131}, [%rd20];
	ld.global.nc.v2.f32 	{%f132, %f133}, [%rd12+56];
	mul.f32 	%f134, %f130, %f132;
	mul.f32 	%f135, %f131, %f133;
	sub.f32 	%f136, %f134, %f135;
	mul.f32 	%f137, %f131, %f132;
	fma.rn.f32 	%f138, %f133, %f130, %f137;
	add.f32 	%f406, %f128, %f138;
	add.f32 	%f405, %f129, %f136;
	add.s32 	%r150, %r150, 8;
	add.s32 	%r149, %r149, 8;
	add.s32 	%r97, %r149, %r46;
	setp.ne.s32 	%p8, %r97, %r49;
	@%p8 bra 	$L__BB6_25;
$L__BB6_26:
	setp.eq.s32 	%p9, %r48, 0;
	@%p9 bra 	$L__BB6_34;
	and.b32  	%r56, %r47, 3;
	setp.lt.u32 	%p10, %r48, 4;
	@%p10 bra 	$L__BB6_29;
	mad.lo.s32 	%r98, %r149, %r67, %r132;
	mul.wide.s32 	%rd21, %r98, 8;
	add.s64 	%rd22, %rd2, %rd21;
	mul.wide.s32 	%rd23, %r150, 8;
	add.s64 	%rd24, %rd1, %rd23;
	ld.global.nc.v2.f32 	{%f140, %f141}, [%rd22];
	ld.global.nc.v2.f32 	{%f142, %f143}, [%rd24];
	mul.f32 	%f144, %f140, %f142;
	mul.f32 	%f145, %f141, %f143;
	sub.f32 	%f146, %f144, %f145;
	mul.f32 	%f147, %f141, %f142;
	fma.rn.f32 	%f148, %f143, %f140, %f147;
	add.f32 	%f149, %f406, %f148;
	add.f32 	%f150, %f405, %f146;
	mul.wide.s32 	%rd25, %r67, 8;
	add.s64 	%rd26, %rd22, %rd25;
	ld.global.nc.v2.f32 	{%f151, %f152}, [%rd26];
	ld.global.nc.v2.f32 	{%f153, %f154}, [%rd24+8];
	mul.f32 	%f155, %f151, %f153;
	mul.f32 	%f156, %f152, %f154;
	sub.f32 	%f157, %f155, %f156;
	mul.f32 	%f158, %f152, %f153;
	fma.rn.f32 	%f159, %f154, %f151, %f158;
	add.f32 	%f160, %f149, %f159;
	add.f32 	%f161, %f150, %f157;
	add.s64 	%rd27, %rd26, %rd25;
	ld.global.nc.v2.f32 	{%f162, %f163}, [%rd27];
	ld.global.nc.v2.f32 	{%f164, %f165}, [%rd24+16];
	mul.f32 	%f166, %f162, %f164;
	mul.f32 	%f167, %f163, %f165;
	sub.f32 	%f168, %f166, %f167;
	mul.f32 	%f169, %f163, %f164;
	fma.rn.f32 	%f170, %f165, %f162, %f169;
	add.f32 	%f171, %f160, %f170;
	add.f32 	%f172, %f161, %f168;
	add.s64 	%rd28, %rd27, %rd25;
	ld.global.nc.v2.f32 	{%f173, %f174}, [%rd28];
	ld.global.nc.v2.f32 	{%f175, %f176}, [%rd24+24];
	mul.f32 	%f177, %f173, %f175;
	mul.f32 	%f178, %f174, %f176;
	sub.f32 	%f179, %f177, %f178;
	mul.f32 	%f180, %f174, %f175;
	fma.rn.f32 	%f181, %f176, %f173, %f180;
	add.f32 	%f406, %f171, %f181;
	add.f32 	%f405, %f172, %f179;
	add.s32 	%r150, %r150, 4;
	add.s32 	%r149, %r149, 4;
$L__BB6_29:
	setp.eq.s32 	%p11, %r56, 0;
	@%p11 bra 	$L__BB6_34;
	setp.eq.s32 	%p12, %r56, 1;
	@%p12 bra 	$L__BB6_32;
	mad.lo.s32 	%r99, %r149, %r67, %r132;
	mul.wide.s32 	%rd29, %r99, 8;
	add.s64 	%rd30, %rd2, %rd29;
	mul.wide.s32 	%rd31, %r150, 8;
	add.s64 	%rd32, %rd1, %rd31;
	ld.global.nc.v2.f32 	{%f183, %f184}, [%rd30];
	ld.global.nc.v2.f32 	{%f185, %f186}, [%rd32];
	mul.f32 	%f187, %f183, %f185;
	mul.f32 	%f188, %f184, %f186;
	sub.f32 	%f189, %f187, %f188;
	mul.f32 	%f190, %f184, %f185;
	fma.rn.f32 	%f191, %f186, %f183, %f190;
	add.f32 	%f192, %f406, %f191;
	add.f32 	%f193, %f405, %f189;
	mul.wide.s32 	%rd33, %r67, 8;
	add.s64 	%rd34, %rd30, %rd33;
	ld.global.nc.v2.f32 	{%f194, %f195}, [%rd34];
	ld.global.nc.v2.f32 	{%f196, %f197}, [%rd32+8];
	mul.f32 	%f198, %f194, %f196;
	mul.f32 	%f199, %f195, %f197;
	sub.f32 	%f200, %f198, %f199;
	mul.f32 	%f201, %f195, %f196;
	fma.rn.f32 	%f202, %f197, %f194, %f201;
	add.f32 	%f406, %f192, %f202;
	add.f32 	%f405, %f193, %f200;
	add.s32 	%r150, %r150, 2;
	add.s32 	%r149, %r149, 2;
$L__BB6_32:
	and.b32  	%r100, %r47, 1;
	setp.eq.b32 	%p13, %r100, 1;
	not.pred 	%p14, %p13;
	@%p14 bra 	$L__BB6_34;
	mad.lo.s32 	%r101, %r149, %r67, %r132;
	mul.wide.s32 	%rd35, %r101, 8;
	add.s64 	%rd36, %rd2, %rd35;
	mul.wide.s32 	%rd37, %r150, 8;
	add.s64 	%rd38, %rd1, %rd37;
	ld.global.nc.v2.f32 	{%f203, %f204}, [%rd36];
	ld.global.nc.v2.f32 	{%f205, %f206}, [%rd38];
	mul.f32 	%f207, %f203, %f205;
	mul.f32 	%f208, %f204, %f206;
	sub.f32 	%f209, %f207, %f208;
	mul.f32 	%f210, %f204, %f205;
	fma.rn.f32 	%f211, %f206, %f203, %f210;
	add.f32 	%f406, %f406, %f211;
	add.f32 	%f405, %f405, %f209;
$L__BB6_34:
	mad.lo.s32 	%r102, %r146, %r75, %r132;
	mul.wide.s32 	%rd39, %r102, 8;
	add.s64 	%rd40, %rd3, %rd39;
	st.global.v2.f32 	[%rd40], {%f405, %f406};
	add.s32 	%r146, %r146, %r3;
	setp.lt.s32 	%p15, %r146, %r74;
	@%p15 bra 	$L__BB6_22;
$L__BB6_35:
	add.s32 	%r132, %r132, %r4;
	setp.lt.s32 	%p16, %r132, %r75;
	@%p16 bra 	$L__BB6_20;
$L__BB6_36:
	ret;

}
	// .globl	_cupy_upfirdn2D_complex128
.visible .entry _cupy_upfirdn2D_complex128(
	.param .u64 .ptr .align 1 _cupy_upfirdn2D_complex128_param_0,
	.param .u32 _cupy_upfirdn2D_complex128_param_1,
	.param .u64 .ptr .align 1 _cupy_upfirdn2D_complex128_param_2,
	.param .u32 _cupy_upfirdn2D_complex128_param_3,
	.param .u32 _cupy_upfirdn2D_complex128_param_4,
	.param .u32 _cupy_upfirdn2D_complex128_param_5,
	.param .u32 _cupy_upfirdn2D_complex128_param_6,
	.param .u32 _cupy_upfirdn2D_complex128_param_7,
	.param .u32 _cupy_upfirdn2D_complex128_param_8,
	.param .u64 .ptr .align 1 _cupy_upfirdn2D_complex128_param_9,
	.param .u32 _cupy_upfirdn2D_complex128_param_10,
	.param .u32 _cupy_upfirdn2D_complex128_param_11
)
.maxntid 64
{
	.reg .pred 	%p<31>;
	.reg .b32 	%r<155>;
	.reg .b64 	%rd<59>;
	.reg .b64 	%fd<407>;

	ld.param.u64 	%rd6, [_cupy_upfirdn2D_complex128_param_0];
	ld.param.u32 	%r67, [_cupy_upfirdn2D_complex128_param_1];
	ld.param.u64 	%rd7, [_cupy_upfirdn2D_complex128_param_2];
	ld.param.u32 	%r68, [_cupy_upfirdn2D_complex128_param_3];
	ld.param.u32 	%r69, [_cupy_upfirdn2D_complex128_param_4];
	ld.param.u32 	%r70, [_cupy_upfirdn2D_complex128_param_5];
	ld.param.u32 	%r71, [_cupy_upfirdn2D_complex128_param_6];
	ld.param.u32 	%r72, [_cupy_upfirdn2D_complex128_param_7];
	ld.param.u32 	%r73, [_cupy_upfirdn2D_complex128_param_8];
	ld.param.u64 	%rd8, [_cupy_upfirdn2D_complex128_param_9];
	ld.param.u32 	%r74, [_cupy_upfirdn2D_complex128_param_10];
	ld.param.u32 	%r75, [_cupy_upfirdn2D_complex128_param_11];
	cvta.to.global.u64 	%rd1, %rd7;
	cvta.to.global.u64 	%rd2, %rd6;
	cvta.to.global.u64 	%rd3, %rd8;
	mov.u32 	%r76, %ctaid.x;
	mov.u32 	%r77, %ntid.x;
	mov.u32 	%r78, %tid.x;
	mad.lo.s32 	%r1, %r76, %r77, %r78;
	mov.u32 	%r79, %ctaid.y;
	mov.u32 	%r80, %ntid.y;
	mov.u32 	%r81, %tid.y;
	mad.lo.s32 	%r132, %r79, %r80, %r81;
	mov.u32 	%r82, %nctaid.x;
	mul.lo.s32 	%r3, %r77, %r82;
	mov.u32 	%r83, %nctaid.y;
	mul.lo.s32 	%r4, %r80, %r83;
	setp.ge.s32 	%p1, %r132, %r75;
	@%p1 bra 	$L__BB7_36;
	setp.eq.s32 	%p2, %r70, 1;
	@%p2 bra 	$L__BB7_2;
	bra.uni 	$L__BB7_20;
$L__BB7_2:
	add.s64 	%rd4, %rd1, 64;
	add.s64 	%rd5, %rd2, 64;
$L__BB7_3:
	setp.ge.s32 	%p17, %r1, %r74;
	@%p17 bra 	$L__BB7_7;
	mul.lo.s32 	%r103, %r132, %r69;
	div.s32 	%r104, %r103, %r68;
	mul.lo.s32 	%r105, %r104, %r68;
	sub.s32 	%r106, %r103, %r105;
	mul.lo.s32 	%r107, %r106, %r72;
	rem.s32 	%r108, %r104, %r73;
	sub.s32 	%r109, %r108, %r72;
	add.s32 	%r110, %r109, 1;
	setp.lt.s32 	%p18, %r109, -1;
	selp.b32 	%r111, %r110, 0, %p18;
	sub.s32 	%r6, %r107, %r111;
	selp.b32 	%r7, 0, %r110, %p18;
	setp.gt.s32 	%p19, %r71, %r108;
	add.s32 	%r112, %r108, 1;
	selp.b32 	%r8, %r112, %r71, %p19;
	max.s32 	%r9, %r109, -1;
	min.s32 	%r113, %r109, -1;
	sub.s32 	%r10, %r107, %r113;
	mov.u32 	%r133, %r1;
$L__BB7_5:
	setp.lt.s32 	%p20, %r7, %r8;
	mov.f64 	%fd375, 0d0000000000000000;
	mov.f64 	%fd376, %fd375;
	@%p20 bra 	$L__BB7_8;
$L__BB7_6:
	mad.lo.s32 	%r131, %r133, %r75, %r132;
	mul.wide.s32 	%rd57, %r131, 16;
	add.s64 	%rd58, %rd3, %rd57;
	st.global.v2.f64 	[%rd58], {%fd375, %fd376};
	add.s32 	%r133, %r133, %r3;
	setp.lt.s32 	%p29, %r133, %r74;
	@%p29 bra 	$L__BB7_5;
$L__BB7_7:
	add.s32 	%r132, %r132, %r4;
	setp.lt.s32 	%p30, %r132, %r75;
	@%p30 bra 	$L__BB7_3;
	bra.uni 	$L__BB7_36;
$L__BB7_8:
	sub.s32 	%r114, %r8, %r9;
	add.s32 	%r115, %r114, -2;
	setp.lt.u32 	%p21, %r115, 7;
	mul.lo.s32 	%r14, %r133, %r67;
	mov.f64 	%fd376, 0d0000000000000000;
	mov.u32 	%r141, %r7;
	mov.u32 	%r142, %r6;
	mov.f64 	%fd375, %fd376;
	@%p21 bra 	$L__BB7_12;
	not.b32 	%r116, %r9;
	add.s32 	%r117, %r8, %r116;
	and.b32  	%r118, %r117, -8;
	neg.s32 	%r136, %r118;
	add.s32 	%r119, %r9, %r14;
	add.s32 	%r134, %r119, 1;
	mov.f64 	%fd376, 0d0000000000000000;
	mov.u32 	%r135, %r10;
	mov.u32 	%r137, %r9;
	mov.u32 	%r138, %r6;
$L__BB7_10:
	.pragma "nounroll";
	mul.wide.s32 	%rd41, %r138, 16;
	add.s64 	%rd42, %rd4, %rd41;
	mul.wide.s32 	%rd43, %r134, 16;
	add.s64 	%rd44, %rd5, %rd43;
	ld.global.nc.v2.f64 	{%fd216, %fd217}, [%rd44+-64];
	ld.global.nc.v2.f64 	{%fd218, %fd219}, [%rd42+-64];
	mul.f64 	%fd220, %fd216, %fd218;
	mul.f64 	%fd221, %fd217, %fd219;
	sub.f64 	%fd222, %fd220, %fd221;
	mul.f64 	%fd223, %fd217, %fd218;
	fma.rn.f64 	%fd224, %fd219, %fd216, %fd223;
	add.f64 	%fd225, %fd376, %fd224;
	add.f64 	%fd226, %fd375, %fd222;
	ld.global.nc.v2.f64 	{%fd227, %fd228}, [%rd44+-48];
	ld.global.nc.v2.f64 	{%fd229, %fd230}, [%rd42+-48];
	mul.f64 	%fd231, %fd227, %fd229;
	mul.f64 	%fd232, %fd228, %fd230;
	sub.f64 	%fd233, %fd231, %fd232;
	mul.f64 	%fd234, %fd228, %fd229;
	fma.rn.f64 	%fd235, %fd230, %fd227, %fd234;
	add.f64 	%fd236, %fd225, %fd235;
	add.f64 	%fd237, %fd226, %fd233;
	ld.global.nc.v2.f64 	{%fd238, %fd239}, [%rd44+-32];
	ld.global.nc.v2.f64 	{%fd240, %fd241}, [%rd42+-32];
	mul.f64 	%fd242, %fd238, %fd240;
	mul.f64 	%fd243, %fd239, %fd241;
	sub.f64 	%fd244, %fd242, %fd243;
	mul.f64 	%fd245, %fd239, %fd240;
	fma.rn.f64 	%fd246, %fd241, %fd238, %fd245;
	add.f64 	%fd247, %fd236, %fd246;
	add.f64 	%fd248, %fd237, %fd244;
	ld.global.nc.v2.f64 	{%fd249, %fd250}, [%rd44+-16];
	ld.global.nc.v2.f64 	{%fd251, %fd252}, [%rd42+-16];
	mul.f64 	%fd253, %fd249, %fd251;
	mul.f64 	%fd254, %fd250, %fd252;
	sub.f64 	%fd255, %fd253, %fd254;
	mul.f64 	%fd256, %fd250, %fd251;
	fma.rn.f64 	%fd257, %fd252, %fd249, %fd256;
	add.f64 	%fd258, %fd247, %fd257;
	add.f64 	%fd259, %fd248, %fd255;
	ld.global.nc.v2.f64 	{%fd260, %fd261}, [%rd44];
	ld.global.nc.v2.f64 	{%fd262, %fd263}, [%rd42];
	mul.f64 	%fd264, %fd260, %fd262;
	mul.f64 	%fd265, %fd261, %fd263;
	sub.f64 	%fd266, %fd264, %fd265;
	mul.f64 	%fd267, %fd261, %fd262;
	fma.rn.f64 	%fd268, %fd263, %fd260, %fd267;
	add.f64 	%fd269, %fd258, %fd268;
	add.f64 	%fd270, %fd259, %fd266;
	ld.global.nc.v2.f64 	{%fd271, %fd272}, [%rd44+16];
	ld.global.nc.v2.f64 	{%fd273, %fd274}, [%rd42+16];
	mul.f64 	%fd275, %fd271, %fd273;
	mul.f64 	%fd276, %fd272, %fd274;
	sub.f64 	%fd277, %fd275, %fd276;
	mul.f64 	%fd278, %fd272, %fd273;
	fma.rn.f64 	%fd279, %fd274, %fd271, %fd278;
	add.f64 	%fd280, %fd269, %fd279;
	add.f64 	%fd281, %fd270, %fd277;
	ld.global.nc.v2.f64 	{%fd282, %fd283}, [%rd44+32];
	ld.global.nc.v2.f64 	{%fd284, %fd285}, [%rd42+32];
	mul.f64 	%fd286, %fd282, %fd284;
	mul.f64 	%fd287, %fd283, %fd285;
	sub.f64 	%fd288, %fd286, %fd287;
	mul.f64 	%fd289, %fd283, %fd284;
	fma.rn.f64 	%fd290, %fd285, %fd282, %fd289;
	add.f64 	%fd291, %fd280, %fd290;
	add.f64 	%fd292, %fd281, %fd288;
	ld.global.nc.v2.f64 	{%fd293, %fd294}, [%rd44+48];
	ld.global.nc.v2.f64 	{%fd295, %fd296}, [%rd42+48];
	mul.f64 	%fd297, %fd293, %fd295;
	mul.f64 	%fd298, %fd294, %fd296;
	sub.f64 	%fd299, %fd297, %fd298;
	mul.f64 	%fd300, %fd294, %fd295;
	fma.rn.f64 	%fd301, %fd296, %fd293, %fd300;
	add.f64 	%fd376, %fd291, %fd301;
	add.f64 	%fd375, %fd292, %fd299;
	add.s32 	%r138, %r138, 8;
	add.s32 	%r137, %r137, 8;
	add.s32 	%r136, %r136, 8;
	add.s32 	%r135, %r135, 8;
	add.s32 	%r134, %r134, 8;
	setp.ne.s32 	%p22, %r136, 0;
	@%p22 bra 	$L__BB7_10;
	add.s32 	%r141, %r137, 1;
	add.s32 	%r142, %r135, -1;
$L__BB7_12:
	not.b32 	%r120, %r9;
	add.s32 	%r121, %r8, %r120;
	and.b32  	%r31, %r121, 7;
	setp.eq.s32 	%p23, %r31, 0;
	@%p23 bra 	$L__BB7_6;
	setp.lt.u32 	%p24, %r31, 4;
	@%p24 bra 	$L__BB7_15;
	add.s32 	%r122, %r141, %r14;
	mul.wide.s32 	%rd45, %r122, 16;
	add.s64 	%rd46, %rd2, %rd45;
	mul.wide.s32 	%rd47, %r142, 16;
	add.s64 	%rd48, %rd1, %rd47;
	ld.global.nc.v2.f64 	{%fd303, %fd304}, [%rd46];
	ld.global.nc.v2.f64 	{%fd305, %fd306}, [%rd48];
	mul.f64 	%fd307, %fd303, %fd305;
	mul.f64 	%fd308, %fd304, %fd306;
	sub.f64 	%fd309, %fd307, %fd308;
	mul.f64 	%fd310, %fd304, %fd305;
	fma.rn.f64 	%fd311, %fd306, %fd303, %fd310;
	add.f64 	%fd312, %fd376, %fd311;
	add.f64 	%fd313, %fd375, %fd309;
	ld.global.nc.v2.f64 	{%fd314, %fd315}, [%rd46+16];
	ld.global.nc.v2.f64 	{%fd316, %fd317}, [%rd48+16];
	mul.f64 	%fd318, %fd314, %fd316;
	mul.f64 	%fd319, %fd315, %fd317;
	sub.f64 	%fd320, %fd318, %fd319;
	mul.f64 	%fd321, %fd315, %fd316;
	fma.rn.f64 	%fd322, %fd317, %fd314, %fd321;
	add.f64 	%fd323, %fd312, %fd322;
	add.f64 	%fd324, %fd313, %fd320;
	ld.global.nc.v2.f64 	{%fd325, %fd326}, [%rd46+32];
	ld.global.nc.v2.f64 	{%fd327, %fd328}, [%rd48+32];
	mul.f64 	%fd329, %fd325, %fd327;
	mul.f64 	%fd330, %fd326, %fd328;
	sub.f64 	%fd331, %fd329, %fd330;
	mul.f64 	%fd332, %fd326, %fd327;
	fma.rn.f64 	%fd333, %fd328, %fd325, %fd332;
	add.f64 	%fd334, %fd323, %fd333;
	add.f64 	%fd335, %fd324, %fd331;
	ld.global.nc.v2.f64 	{%fd336, %fd337}, [%rd46+48];
	ld.global.nc.v2.f64 	{%fd338, %fd339}, [%rd48+48];
	mul.f64 	%fd340, %fd336, %fd338;
	mul.f64 	%fd341, %fd337, %fd339;
	sub.f64 	%fd342, %fd340, %fd341;
	mul.f64 	%fd343, %fd337, %fd338;
	fma.rn.f64 	%fd344, %fd339, %fd336, %fd343;
	add.f64 	%fd376, %fd334, %fd344;
	add.f64 	%fd375, %fd335, %fd342;
	add.s32 	%r142, %r142, 4;
	add.s32 	%r141, %r141, 4;
$L__BB7_15:
	not.b32 	%r124, %r9;
	add.s32 	%r125, %r8, %r124;
	and.b32  	%r123, %r125, 3;
	setp.eq.s32 	%p25, %r123, 0;
	@%p25 bra 	$L__BB7_6;
	setp.eq.s32 	%p26, %r123, 1;
	@%p26 bra 	$L__BB7_18;
	add.s32 	%r126, %r141, %r14;
	mul.wide.s32 	%rd49, %r126, 16;
	add.s64 	%rd50, %rd2, %rd49;
	mul.wide.s32 	%rd51, %r142, 16;
	add.s64 	%rd52, %rd1, %rd51;
	ld.global.nc.v2.f64 	{%fd346, %fd347}, [%rd50];
	ld.global.nc.v2.f64 	{%fd348, %fd349}, [%rd52];
	mul.f64 	%fd350, %fd346, %fd348;
	mul.f64 	%fd351, %fd347, %fd349;
	sub.f64 	%fd352, %fd350, %fd351;
	mul.f64 	%fd353, %fd347, %fd348;
	fma.rn.f64 	%fd354, %fd349, %fd346, %fd353;
	add.f64 	%fd355, %fd376, %fd354;
	add.f64 	%fd356, %fd375, %fd352;
	ld.global.nc.v2.f64 	{%fd357, %fd358}, [%rd50+16];
	ld.global.nc.v2.f64 	{%fd359, %fd360}, [%rd52+16];
	mul.f64 	%fd361, %fd357, %fd359;
	mul.f64 	%fd362, %fd358, %fd360;
	sub.f64 	%fd363, %fd361, %fd362;
	mul.f64 	%fd364, %fd358, %fd359;
	fma.rn.f64 	%fd365, %fd360, %fd357, %fd364;
	add.f64 	%fd376, %fd355, %fd365;
	add.f64 	%fd375, %fd356, %fd363;
	add.s32 	%r142, %r142, 2;
	add.s32 	%r141, %r141, 2;
$L__BB7_18:
	not.b32 	%r127, %r9;
	add.s32 	%r128, %r8, %r127;
	and.b32  	%r129, %r128, 1;
	setp.eq.b32 	%p27, %r129, 1;
	not.pred 	%p28, %p27;
	@%p28 bra 	$L__BB7_6;
	add.s32 	%r130, %r141, %r14;
	mul.wide.s32 	%rd53, %r130, 16;
	add.s64 	%rd54, %rd2, %rd53;
	mul.wide.s32 	%rd55, %r142, 16;
	add.s64 	%rd56, %rd1, %rd55;
	ld.global.nc.v2.f64 	{%fd366, %fd367}, [%rd54];
	ld.global.nc.v2.f64 	{%fd368, %fd369}, [%rd56];
	mul.f64 	%fd370, %fd366, %fd368;
	mul.f64 	%fd371, %fd367, %fd369;
	sub.f64 	%fd372, %fd370, %fd371;
	mul.f64 	%fd373, %fd367, %fd368;
	fma.rn.f64 	%fd374, %fd369, %fd366, %fd373;
	add.f64 	%fd376, %fd376, %fd374;
	add.f64 	%fd375, %fd375, %fd372;
	bra.uni 	$L__BB7_6;
$L__BB7_20:
	setp.ge.s32 	%p3, %r1, %r74;
	@%p3 bra 	$L__BB7_35;
	mov.u32 	%r146, %r1;
$L__BB7_22:
	mul.lo.s32 	%r84, %r146, %r69;
	div.s32 	%r85, %r84, %r68;
	mul.lo.s32 	%r86, %r85, %r68;
	sub.s32 	%r87, %r84, %r86;
	mul.lo.s32 	%r88, %r87, %r72;
	rem.s32 	%r89, %r85, %r73;
	sub.s32 	%r42, %r89, %r72;
	add.s32 	%r90, %r42, 1;
	setp.lt.s32 	%p4, %r42, -1;
	selp.b32 	%r91, %r90, 0, %p4;
	sub.s32 	%r150, %r88, %r91;
	selp.b32 	%r149, 0, %r90, %p4;
	setp.gt.s32 	%p5, %r71, %r89;
	add.s32 	%r92, %r89, 1;
	selp.b32 	%r45, %r92, %r71, %p5;
	setp.ge.s32 	%p6, %r149, %r45;
	mov.f64 	%fd405, 0d0000000000000000;
	mov.f64 	%fd406, %fd405;
	@%p6 bra 	$L__BB7_34;
	max.s32 	%r93, %r42, -1;
	not.b32 	%r46, %r93;
	add.s32 	%r47, %r45, %r46;
	sub.s32 	%r94, %r45, %r93;
	add.s32 	%r95, %r94, -2;
	and.b32  	%r48, %r47, 7;
	setp.lt.u32 	%p7, %r95, 7;
	mov.f64 	%fd406, 0d0000000000000000;
	mov.f64 	%fd405, %fd406;
	@%p7 bra 	$L__BB7_26;
	and.b32  	%r49, %r47, -8;
	mov.f64 	%fd406, 0d0000000000000000;
$L__BB7_25:
	.pragma "nounroll";
	mad.lo.s32 	%r96, %r149, %r67, %r132;
	mul.wide.s32 	%rd9, %r96, 16;
	add.s64 	%rd10, %rd2, %rd9;
	mul.wide.s32 	%rd11, %r150, 16;
	add.s64 	%rd12, %rd1, %rd11;
	ld.global.nc.v2.f64 	{%fd53, %fd54}, [%rd10];
	ld.global.nc.v2.f64 	{%fd55, %fd56}, [%rd12];
	mul.f64 	%fd57, %fd53, %fd55;
	mul.f64 	%fd58, %fd54, %fd56;
	sub.f64 	%fd59, %fd57, %fd58;
	mul.f64 	%fd60, %fd54, %fd55;
	fma.rn.f64 	%fd61, %fd56, %fd53, %fd60;
	add.f64 	%fd62, %fd406, %fd61;
	add.f64 	%fd63, %fd405, %fd59;
	mul.wide.s32 	%rd13, %r67, 16;
	add.s64 	%rd14, %rd10, %rd13;
	ld.global.nc.v2.f64 	{%fd64, %fd65}, [%rd14];
	ld.global.nc.v2.f64 	{%fd66, %fd67}, [%rd12+16];
	mul.f64 	%fd68, %fd64, %fd66;
	mul.f64 	%fd69, %fd65, %fd67;
	sub.f64 	%fd70, %fd68, %fd69;
	mul.f64 	%fd71, %fd65, %fd66;
	fma.rn.f64 	%fd72, %fd67, %fd64, %fd71;
	add.f64 	%fd73, %fd62, %fd72;
	add.f64 	%fd74, %fd63, %fd70;
	add.s64 	%rd15, %rd14, %rd13;
	ld.global.nc.v2.f64 	{%fd75, %fd76}, [%rd15];
	ld.global.nc.v2.f64 	{%fd77, %fd78}, [%rd12+32];
	mul.f64 	%fd79, %fd75, %fd77;
	mul.f64 	%fd80, %fd76, %fd78;
	sub.f64 	%fd81, %fd79, %fd80;
	mul.f64 	%fd82, %fd76, %fd77;
	fma.rn.f64 	%fd83, %fd78, %fd75, %fd82;
	add.f64 	%fd84, %fd73, %fd83;
	add.f64 	%fd85, %fd74, %fd81;
	add.s64 	%rd16, %rd15, %rd13;
	ld.global.nc.v2.f64 	{%fd86, %fd87}, [%rd16];
	ld.global.nc.v2.f64 	{%fd88, %fd89}, [%rd12+48];
	mul.f64 	%fd90, %fd86, %fd88;
	mul.f64 	%fd91, %fd87, %fd89;
	sub.f64 	%fd92, %fd90, %fd91;
	mul.f64 	%fd93, %fd87, %fd88;
	fma.rn.f64 	%fd94, %fd89, %fd86, %fd93;
	add.f64 	%fd95, %fd84, %fd94;
	add.f64 	%fd96, %fd85, %fd92;
	add.s64 	%rd17, %rd16, %rd13;
	ld.global.nc.v2.f64 	{%fd97, %fd98}, [%rd17];
	ld.global.nc.v2.f64 	{%fd99, %fd100}, [%rd12+64];
	mul.f64 	%fd101, %fd97, %fd99;
	mul.f64 	%fd102, %fd98, %fd100;
	sub.f64 	%fd103, %fd101, %fd102;
	mul.f64 	%fd104, %fd98, %fd99;
	fma.rn.f64 	%fd105, %fd100, %fd97, %fd104;
	add.f64 	%fd106, %fd95, %fd105;
	add.f64 	%fd107, %fd96, %fd103;
	add.s64 	%rd18, %rd17, %rd13;
	ld.global.nc.v2.f64 	{%fd108, %fd109}, [%rd18];
	ld.global.nc.v2.f64 	{%fd110, %fd111}, [%rd12+80];
	mul.f64 	%fd112, %fd108, %fd110;
	mul.f64 	%fd113, %fd109, %fd111;
	sub.f64 	%fd114, %fd112, %fd113;
	mul.f64 	%fd115, %fd109, %fd110;
	fma.rn.f64 	%fd116, %fd111, %fd108, %fd115;
	add.f64 	%fd117, %fd106, %fd116;
	add.f64 	%fd118, %fd107, %fd114;
	add.s64 	%rd19, %rd18, %rd13;
	ld.global.nc.v2.f64 	{%fd119, %fd120}, [%rd19];
	ld.global.nc.v2.f64 	{%fd121, %fd122}, [%rd12+96];
	mul.f64 	%fd123, %fd119, %fd121;
	mul.f64 	%fd124, %fd120, %fd122;
	sub.f64 	%fd125, %fd123, %fd124;
	mul.f64 	%fd126, %fd120, %fd121;
	fma.rn.f64 	%fd127, %fd122, %fd119, %fd126;
	add.f64 	%fd128, %fd117, %fd127;
	add.f64 	%fd129, %fd118, %fd125;
	add.s64 	%rd20, %rd19, %rd13;
	ld.global.nc.v2.f64 	{%fd130, %fd131}, [%rd20];
	ld.global.nc.v2.f64 	{%fd132, %fd133}, [%rd12+112];
	mul.f64 	%fd134, %fd130, %fd132;
	mul.f64 	%fd135, %fd131, %fd133;
	sub.f64 	%fd136, %fd134, %fd135;
	mul.f64 	%fd137, %fd131, %fd132;
	fma.rn.f64 	%fd138, %fd133, %fd130, %fd137;
	add.f64 	%fd406, %fd128, %fd138;
	add.f64 	%fd405, %fd129, %fd136;
	add.s32 	%r150, %r150, 8;
	add.s32 	%r149, %r149, 8;
	add.s32 	%r97, %r149, %r46;
	setp.ne.s32 	%p8, %r97, %r49;
	@%p8 bra 	$L__BB7_25;
$L__BB7_26:
	setp.eq.s32 	%p9, %r48, 0;
	@%p9 bra 	$L__BB7_34;
	and.b32  	%r56, %r47, 3;
	setp.lt.u32 	%p10, %r48, 4;
	@%p10 bra 	$L__BB7_29;
	mad.lo.s32 	%r98, %r149, %r67, %r132;
	mul.wide.s32 	%rd21, %r98, 16;
	add.s64 	%rd22, %rd2, %rd21;
	mul.wide.s32 	%rd23, %r150, 16;
	add.s64 	%rd24, %rd1, %rd23;
	ld.global.nc.v2.f64 	{%fd140, %fd141}, [%rd22];
	ld.global.nc.v2.f64 	{%fd142, %fd143}, [%rd24];
	mul.f64 	%fd144, %fd140, %fd142;
	mul.f64 	%fd145, %fd141, %fd143;
	sub.f64 	%fd146, %fd144, %fd145;
	mul.f64 	%fd147, %fd141, %fd142;
	fma.rn.f64 	%fd148, %fd143, %fd140, %fd147;
	add.f64 	%fd149, %fd406, %fd148;
	add.f64 	%fd150, %fd405, %fd146;
	mul.wide.s32 	%rd25, %r67, 16;
	add.s64 	%rd26, %rd22, %rd25;
	ld.global.nc.v2.f64 	{%fd151, %fd152}, [%rd26];
	ld.global.nc.v2.f64 	{%fd153, %fd154}, [%rd24+16];
	mul.f64 	%fd155, %fd151, %fd153;
	mul.f64 	%fd156, %fd152, %fd154;
	sub.f64 	%fd157, %fd155, %fd156;
	mul.f64 	%fd158, %fd152, %fd153;
	fma.rn.f64 	%fd159, %fd154, %fd151, %fd158;
	add.f64 	%fd160, %fd149, %fd159;
	add.f64 	%fd161, %fd150, %fd157;
	add.s64 	%rd27, %rd26, %rd25;
	ld.global.nc.v2.f64 	{%fd162, %fd163}, [%rd27];
	ld.global.nc.v2.f64 	{%fd164, %fd165}, [%rd24+32];
	mul.f64 	%fd166, %fd162, %fd164;
	mul.f64 	%fd167, %fd163, %fd165;
	sub.f64 	%fd168, %fd166, %fd167;
	mul.f64 	%fd169, %fd163, %fd164;
	fma.rn.f64 	%fd170, %fd165, %fd162, %fd169;
	add.f64 	%fd171, %fd160, %fd170;
	add.f64 	%fd172, %fd161, %fd168;
	add.s64 	%rd28, %rd27, %rd25;
	ld.global.nc.v2.f64 	{%fd173, %fd174}, [%rd28];
	ld.global.nc.v2.f64 	{%fd175, %fd176}, [%rd24+48];
	mul.f64 	%fd177, %fd173, %fd175;
	mul.f64 	%fd178, %fd174, %fd176;
	sub.f64 	%fd179, %fd177, %fd178;
	mul.f64 	%fd180, %fd174, %fd175;
	fma.rn.f64 	%fd181, %fd176, %fd173, %fd180;
	add.f64 	%fd406, %fd171, %fd181;
	add.f64 	%fd405, %fd172, %fd179;
	add.s32 	%r150, %r150, 4;
	add.s32 	%r149, %r149, 4;
$L__BB7_29:
	setp.eq.s32 	%p11, %r56, 0;
	@%p11 bra 	$L__BB7_34;
	setp.eq.s32 	%p12, %r56, 1;
	@%p12 bra 	$L__BB7_32;
	mad.lo.s32 	%r99, %r149, %r67, %r132;
	mul.wide.s32 	%rd29, %r99, 16;
	add.s64 	%rd30, %rd2, %rd29;
	mul.wide.s32 	%rd31, %r150, 16;
	add.s64 	%rd32, %rd1, %rd31;
	ld.global.nc.v2.f64 	{%fd183, %fd184}, [%rd30];
	ld.global.nc.v2.f64 	{%fd185, %fd186}, [%rd32];
	mul.f64 	%fd187, %fd183, %fd185;
	mul.f64 	%fd188, %fd184, %fd186;
	sub.f64 	%fd189, %fd187, %fd188;
	mul.f64 	%fd190, %fd184, %fd185;
	fma.rn.f64 	%fd191, %fd186, %fd183, %fd190;
	add.f64 	%fd192, %fd406, %fd191;
	add.f64 	%fd193, %fd405, %fd189;
	mul.wide.s32 	%rd33, %r67, 16;
	add.s64 	%rd34, %rd30, %rd33;
	ld.global.nc.v2.f64 	{%fd194, %fd195}, [%rd34];
	ld.global.nc.v2.f64 	{%fd196, %fd197}, [%rd32+16];
	mul.f64 	%fd198, %fd194, %fd196;
	mul.f64 	%fd199, %fd195, %fd197;
	sub.f64 	%fd200, %fd198, %fd199;
	mul.f64 	%fd201, %fd195, %fd196;
	fma.rn.f64 	%fd202, %fd197, %fd194, %fd201;
	add.f64 	%fd406, %fd192, %fd202;
	add.f64 	%fd405, %fd193, %fd200;
	add.s32 	%r150, %r150, 2;
	add.s32 	%r149, %r149, 2;
$L__BB7_32:
	and.b32  	%r100, %r47, 1;
	setp.eq.b32 	%p13, %r100, 1;
	not.pred 	%p14, %p13;
	@%p14 bra 	$L__BB7_34;
	mad.lo.s32 	%r101, %r149, %r67, %r132;
	mul.wide.s32 	%rd35, %r101, 16;
	add.s64 	%rd36, %rd2, %rd35;
	mul.wide.s32 	%rd37, %r150, 16;
	add.s64 	%rd38, %rd1, %rd37;
	ld.global.nc.v2.f64 	{%fd203, %fd204}, [%rd36];
	ld.global.nc.v2.f64 	{%fd205, %fd206}, [%rd38];
	mul.f64 	%fd207, %fd203, %fd205;
	mul.f64 	%fd208, %fd204, %fd206;
	sub.f64 	%fd209, %fd207, %fd208;
	mul.f64 	%fd210, %fd204, %fd205;
	fma.rn.f64 	%fd211, %fd206, %fd203, %fd210;
	add.f64 	%fd406, %fd406, %fd211;
	add.f64 	%fd405, %fd405, %fd209;
$L__BB7_34:
	mad.lo.s32 	%r102, %r146, %r75, %r132;
	mul.wide.s32 	%rd39, %r102, 16;
	add.s64 	%rd40, %rd3, %rd39;
	st.global.v2.f64 	[%rd40], {%fd405, %fd406};
	add.s32 	%r146, %r146, %r3;
	setp.lt.s32 	%p15, %r146, %r74;
	@%p15 bra 	$L__BB7_22;
$L__BB7_35:
	add.s32 	%r132, %r132, %r4;
	setp.lt.s32 	%p16, %r132, %r75;
	@%p16 bra 	$L__BB7_20;
$L__BB7_36:
	ret;

}


// ===== COMPILED SASS (sm_100) =====

	.target	sm_100

	.elftype	@"ET_EXEC"


//--------------------- .note.nv.tkinfo           --------------------------
	.section	.note.nv.tkinfo,"",@"SHT_NOTE"
	.sectionflags	@"SHF_NOTE_NV_TKINFO"
	.tkinfo
        /*0018*/ 	.word	0x00000002
        /*0030*/ 	.string	""
        /*0030*/ 	.string	"ptxas"
        /*0030*/ 	.string	"Cuda compilation tools, release 13.0, V13.0.88"
        /*0030*/ 	.string	"Build cuda_13.0.r13.0/compiler.36424714_0"
        /*0030*/ 	.string	"-arch sm_100 -m 64 "



//--------------------- .note.nv.cuinfo           --------------------------
	.section	.note.nv.cuinfo,"",@"SHT_NOTE"
	.sectionflags	@"SHF_NOTE_NV_CUINFO"
        /*0018*/ 	.short	0x0002
        /*001a*/ 	.short	0x0064
        /*001c*/ 	.short	0x0082
	.zero		2


//--------------------- .nv.info                  --------------------------
	.section	.nv.info,"",@"SHT_CUDA_INFO"
	.align	4


	//----- nvinfo : EIATTR_REGCOUNT
	.align		4
        /*0000*/ 	.byte	0x04, 0x2f
        /*0002*/ 	.short	(.L_29 - .L_28)
	.align		4
.L_28:
        /*0004*/ 	.word	index@(_cupy_upfirdn1D_float32)
        /*0008*/ 	.word	0x00000020


	//----- nvinfo : EIATTR_FRAME_SIZE
	.align		4
.L_29:
        /*000c*/ 	.byte	0x04, 0x11
        /*000e*/ 	.short	(.L_31 - .L_30)
	.align		4
.L_30:
        /*0010*/ 	.word	index@($__internal_3_$__cuda_sm20_div_u64)
        /*0014*/ 	.word	0x00000000


	//----- nvinfo : EIATTR_FRAME_SIZE
	.align		4
.L_31:
        /*0018*/ 	.byte	0x04, 0x11
        /*001a*/ 	.short	(.L_33 - .L_32)
	.align		4
.L_32:
        /*001c*/ 	.word	index@(_cupy_upfirdn1D_float32)
        /*0020*/ 	.word	0x00000000


	//----- nvinfo : EIATTR_REGCOUNT
	.align		4
.L_33:
        /*0024*/ 	.byte	0x04, 0x2f
        /*0026*/ 	.short	(.L_35 - .L_34)
	.align		4
.L_34:
        /*0028*/ 	.word	index@(_cupy_upfirdn1D_float64)
        /*002c*/ 	.word	0x00000020


	//----- nvinfo : EIATTR_FRAME_SIZE
	.align		4
.L_35:
        /*0030*/ 	.byte	0x04, 0x11
        /*0032*/ 	.short	(.L_37 - .L_36)
	.align		4
.L_36:
        /*0034*/ 	.word	index@($__internal_2_$__cuda_sm20_div_u64)
        /*0038*/ 	.word	0x00000000


	//----- nvinfo : EIATTR_FRAME_SIZE
	.align		4
.L_37:
        /*003c*/ 	.byte	0x04, 0x11
        /*003e*/ 	.short	(.L_39 - .L_38)
	.align		4
.L_38:
        /*0040*/ 	.word	index@(_cupy_upfirdn1D_float64)
        /*0044*/ 	.word	0x00000000


	//----- nvinfo : EIATTR_REGCOUNT
	.align		4
.L_39:
        /*0048*/ 	.byte	0x04, 0x2f
        /*004a*/ 	.short	(.L_41 - .L_40)
	.align		4
.L_40:
        /*004c*/ 	.word	index@(_cupy_upfirdn1D_complex64)
        /*0050*/ 	.word	0x00000020


	//----- nvinfo : EIATTR_FRAME_SIZE
	.align		4
.L_41:
        /*0054*/ 	.byte	0x04, 0x11
        /*0056*/ 	.short	(.L_43 - .L_42)
	.align		4
.L_42:
        /*0058*/ 	.word	index@($__internal_1_$__cuda_sm20_div_u64)
        /*005c*/ 	.word	0x00000000


	//----- nvinfo : EIATTR_FRAME_SIZE
	.align		4
.L_43:
        /*0060*/ 	.byte	0x04, 0x11
        /*0062*/ 	.short	(.L_45 - .L_44)
	.align		4
.L_44:
        /*0064*/ 	.word	index@(_cupy_upfirdn1D_complex64)
        /*0068*/ 	.word	0x00000000


	//----- nvinfo : EIATTR_REGCOUNT
	.align		4
.L_45:
        /*006c*/ 	.byte	0x04, 0x2f
        /*006e*/ 	.short	(.L_47 - .L_46)
	.align		4
.L_46:
        /*0070*/ 	.word	index@(_cupy_upfirdn1D_complex128)
        /*0074*/ 	.word	0x0000002c


	//----- nvinfo : EIATTR_FRAME_SIZE
	.align		4
.L_47:
        /*0078*/ 	.byte	0x04, 0x11
        /*007a*/ 	.short	(.L_49 - .L_48)
	.align		4
.L_48:
        /*007c*/ 	.word	index@($__internal_0_$__cuda_sm20_div_u64)
        /*0080*/ 	.word	0x00000000


	//----- nvinfo : EIATTR_FRAME_SIZE
	.align		4
.L_49:
        /*0084*/ 	.byte	0x04, 0x11
        /*0086*/ 	.short	(.L_51 - .L_50)
	.align		4
.L_50:
        /*0088*/ 	.word	index@(_cupy_upfirdn1D_complex128)
        /*008c*/ 	.word	0x00000000


	//----- nvinfo : EIATTR_REGCOUNT
	.align		4
.L_51:
        /*0090*/ 	.byte	0x04, 0x2f
        /*0092*/ 	.short	(.L_53 - .L_52)
	.align		4
.L_52:
        /*0094*/ 	.word	index@(_cupy_upfirdn2D_float32)
        /*0098*/ 	.word	0x00000020


	//----- nvinfo : EIATTR_FRAME_SIZE
	.align		4
.L_53:
        /*009c*/ 	.byte	0x04, 0x11
        /*009e*/ 	.short	(.L_55 - .L_54)
	.align		4
.L_54:
        /*00a0*/ 	.word	index@(_cupy_upfirdn2D_float32)
        /*00a4*/ 	.word	0x00000000


	//----- nvinfo : EIATTR_REGCOUNT
	.align		4
.L_55:
        /*00a8*/ 	.byte	0x04, 0x2f
        /*00aa*/ 	.short	(.L_57 - .L_56)
	.align		4
.L_56:
        /*00ac*/ 	.word	index@(_cupy_upfirdn2D_float64)
        /*00b0*/ 	.word	0x00000020


	//----- nvinfo : EIATTR_FRAME_SIZE
	.align		4
.L_57:
        /*00b4*/ 	.byte	0x04, 0x11
        /*00b6*/ 	.short	(.L_59 - .L_58)
	.align		4
.L_58:
        /*00b8*/ 	.word	index@(_cupy_upfirdn2D_float64)
        /*00bc*/ 	.word	0x00000000


	//----- nvinfo : EIATTR_REGCOUNT
	.align		4
.L_59:
        /*00c0*/ 	.byte	0x04, 0x2f
        /*00c2*/ 	.short	(.L_61 - .L_60)
	.align		4
.L_60:
        /*00c4*/ 	.word	index@(_cupy_upfirdn2D_complex64)
        /*00c8*/ 	.word	0x00000020


	//----- nvinfo : EIATTR_FRAME_SIZE
	.align		4
.L_61:
        /*00cc*/ 	.byte	0x04, 0x11
        /*00ce*/ 	.short	(.L_63 - .L_62)
	.align		4
.L_62:
        /*00d0*/ 	.word	index@(_cupy_upfirdn2D_complex64)
        /*00d4*/ 	.word	0x00000008


	//----- nvinfo : EIATTR_REGCOUNT
	.align		4
.L_63:
        /*00d8*/ 	.byte	0x04, 0x2f
        /*00da*/ 	.short	(.L_65 - .L_64)
	.align		4
.L_64:
        /*00dc*/ 	.word	index@(_cupy_upfirdn2D_complex128)
        /*00e0*/ 	.word	0x0000002c


	//----- nvinfo : EIATTR_FRAME_SIZE
	.align		4
.L_65:
        /*00e4*/ 	.byte	0x04, 0x11
        /*00e6*/ 	.short	(.L_67 - .L_66)
	.align		4
.L_66:
        /*00e8*/ 	.word	index@(_cupy_upfirdn2D_complex128)
        /*00ec*/ 	.word	0x00000000


	//----- nvinfo : EIATTR_MIN_STACK_SIZE
	.align		4
.L_67:
        /*00f0*/ 	.byte	0x04, 0x12
        /*00f2*/ 	.short	(.L_69 - .L_68)
	.align		4
.L_68:
        /*00f4*/ 	.word	index@(_cupy_upfirdn2D_complex128)
        /*00f8*/ 	.word	0x00000000


	//----- nvinfo : EIATTR_MIN_STACK_SIZE
	.align		4
.L_69:
        /*00fc*/ 	.byte	0x04, 0x12
        /*00fe*/ 	.short	(.L_71 - .L_70)
	.align		4
.L_70:
        /*0100*/ 	.word	index@(_cupy_upfirdn2D_complex64)
        /*0104*/ 	.word	0x00000008


	//----- nvinfo : EIATTR_MIN_STACK_SIZE
	.align		4
.L_71:
        /*0108*/ 	.byte	0x04, 0x12
        /*010a*/ 	.short	(.L_73 - .L_72)
	.align		4
.L_72:
        /*010c*/ 	.word	index@(_cupy_upfirdn2D_float64)
        /*0110*/ 	.word	0x00000000


	//----- nvinfo : EIATTR_MIN_STACK_SIZE
	.align		4
.L_73:
        /*0114*/ 	.byte	0x04, 0x12
        /*0116*/ 	.short	(.L_75 - .L_74)
	.align		4
.L_74:
        /*0118*/ 	.word	index@(_cupy_upfirdn2D_float32)
        /*011c*/ 	.word	0x00000000


	//----- nvinfo : EIATTR_MIN_STACK_SIZE
	.align		4
.L_75:
        /*0120*/ 	.byte	0x04, 0x12
        /*0122*/ 	.short	(.L_77 - .L_76)
	.align		4
.L_76:
        /*0124*/ 	.word	index@(_cupy_upfirdn1D_complex128)
        /*0128*/ 	.word	0x00000000


	//----- nvinfo : EIATTR_MIN_STACK_SIZE
	.align		4
.L_77:
        /*012c*/ 	.byte	0x04, 0x12
        /*012e*/ 	.short	(.L_79 - .L_78)
	.align		4
.L_78:
        /*0130*/ 	.word	index@(_cupy_upfirdn1D_complex64)
        /*0134*/ 	.word	0x00000000


	//----- nvinfo : EIATTR_MIN_STACK_SIZE
	.align		4
.L_79:
        /*0138*/ 	.byte	0x04, 0x12
        /*013a*/ 	.short	(.L_81 - .L_80)
	.align		4
.L_80:
        /*013c*/ 	.word	index@(_cupy_upfirdn1D_float64)
        /*0140*/ 	.word	0x00000000


	//----- nvinfo : EIATTR_MIN_STACK_SIZE
	.align		4
.L_81:
        /*0144*/ 	.byte	0x04, 0x12
        /*0146*/ 	.short	(.L_83 - .L_82)
	.align		4
.L_82:
        /*0148*/ 	.word	index@(_cupy_upfirdn1D_float32)
        /*014c*/ 	.word	0x00000000
.L_83:


//--------------------- .nv.compat                --------------------------
	.section	.nv.compat,"",@"SHT_CUDA_COMPAT_INFO"
	.align	4
        /*0000*/ 	.byte	0x02, 0x09, 0x00, 0x00, 0x02, 0x02, 0x01, 0x00, 0x02, 0x05, 0x05, 0x00, 0x03, 0x07, 0x01, 0x01
        /*0010*/ 	.byte	0x02, 0x03, 0x00, 0x00, 0x02, 0x06, 0x01, 0x00, 0x04, 0x0b, 0x08, 0x00, 0x01, 0x00, 0x00, 0x00
        /*0020*/ 	.byte	0x00, 0x00, 0x00, 0x00


//--------------------- .nv.info._cupy_upfirdn2D_complex128 --------------------------
	.section	.nv.info._cupy_upfirdn2D_complex128,"",@"SHT_CUDA_INFO"
	.sectionflags	@""
	.align	4


	//----- nvinfo : EIATTR_CUDA_API_VERSION
	.align		4
        /*0000*/ 	.byte	0x04, 0x37
        /*0002*/ 	.short	(.L_85 - .L_84)
.L_84:
        /*0004*/ 	.word	0x00000082


	//----- nvinfo : EIATTR_KPARAM_INFO
	.align		4
.L_85:
        /*0008*/ 	.byte	0x04, 0x17
        /*000a*/ 	.short	(.L_87 - .L_86)
.L_86:
        /*000c*/ 	.word	0x00000000
        /*0010*/ 	.short	0x000b
        /*0012*/ 	.short	0x003c
        /*0014*/ 	.byte	0x00, 0xf0, 0x11, 0x00


	//----- nvinfo : EIATTR_KPARAM_INFO
	.align		4
.L_87:
        /*0018*/ 	.byte	0x04, 0x17
        /*001a*/ 	.short	(.L_89 - .L_88)
.L_88:
        /*001c*/ 	.word	0x00000000
        /*0020*/ 	.short	0x000a
        /*0022*/ 	.short	0x0038
        /*0024*/ 	.byte	0x00, 0xf0, 0x11, 0x00


	//----- nvinfo : EIATTR_KPARAM_INFO
	.align		4
.L_89:
        /*0028*/ 	.byte	0x04, 0x17
        /*002a*/ 	.short	(.L_91 - .L_90)
.L_90:
        /*002c*/ 	.word	0x00000000
        /*0030*/ 	.short	0x0009
        /*0032*/ 	.short	0x0030
        /*0034*/ 	.byte	0x00, 0xf5, 0x21, 0x00


	//----- nvinfo : EIATTR_KPARAM_INFO
	.align		4
.L_91:
        /*0038*/ 	.byte	0x04, 0x17
        /*003a*/ 	.short	(.L_93 - .L_92)
.L_92:
        /*003c*/ 	.word	0x00000000
        /*0040*/ 	.short	0x0008
        /*0042*/ 	.short	0x002c
        /*0044*/ 	.byte	0x00, 0xf0, 0x11, 0x00


	//----- nvinfo : EIATTR_KPARAM_INFO
	.align		4
.L_93:
        /*0048*/ 	.byte	0x04, 0x17
        /*004a*/ 	.short	(.L_95 - .L_94)
.L_94:
        /*004c*/ 	.word	0x00000000
        /*0050*/ 	.short	0x0007
        /*0052*/ 	.short	0x0028
        /*0054*/ 	.byte	0x00, 0xf0, 0x11, 0x00


	//----- nvinfo : EIATTR_KPARAM_INFO
	.align		4
.L_95:
        /*0058*/ 	.byte	0x04, 0x17
        /*005a*/ 	.short	(.L_97 - .L_96)
.L_96:
        /*005c*/ 	.word	0x00000000
        /*0060*/ 	.short	0x0006
        /*0062*/ 	.short	0x0024
        /*0064*/ 	.byte	0x00, 0xf0, 0x11, 0x00


	//----- nvinfo : EIATTR_KPARAM_INFO
	.align		4
.L_97:
        /*0068*/ 	.byte	0x04, 0x17
        /*006a*/ 	.short	(.L_99 - .L_98)
.L_98:
        /*006c*/ 	.word	0x00000000
        /*0070*/ 	.short	0x0005
        /*0072*/ 	.short	0x0020
        /*0074*/ 	.byte	0x00, 0xf0, 0x11, 0x00


	//----- nvinfo : EIATTR_KPARAM_INFO
	.align		4
.L_99:
        /*0078*/ 	.byte	0x04, 0x17
        /*007a*/ 	.short	(.L_101 - .L_100)
.L_100:
        /*007c*/ 	.word	0x00000000
        /*0080*/ 	.short	0x0004
        /*0082*/ 	.short	0x001c
        /*0084*/ 	.byte	0x00, 0xf0, 0x11, 0x00


	//----- nvinfo : EIATTR_KPARAM_INFO
	.align		4
.L_101:
        /*0088*/ 	.byte	0x04, 0x17
        /*008a*/ 	.short	(.L_103 - .L_102)
.L_102:
        /*008c*/ 	.word	0x00000000
        /*0090*/ 	.short	0x0003
        /*0092*/ 	.short	0x0018
        /*0094*/ 	.byte	0x00, 0xf0, 0x11, 0x00


	//----- nvinfo : EIATTR_KPARAM_INFO
	.align		4
.L_103:
        /*0098*/ 	.byte	0x04, 0x17
        /*009a*/ 	.short	(.L_105 - .L_104)
.L_104:
        /*009c*/ 	.word	0x00000000
        /*00a0*/ 	.short	0x0002
        /*00a2*/ 	.short	0x0010
        /*00a4*/ 	.byte	0x00, 0xf5, 0x21, 0x00


	//----- nvinfo : EIATTR_KPARAM_INFO
	.align		4
.L_105:
        /*00a8*/ 	.byte	0x04, 0x17
        /*00aa*/ 	.short	(.L_107 - .L_106)
.L_106:
        /*00ac*/ 	.word	0x00000000
        /*00b0*/ 	.short	0x0001
        /*00b2*/ 	.short	0x0008
        /*00b4*/ 	.byte	0x00, 0xf0, 0x11, 0x00


	//----- nvinfo : EIATTR_KPARAM_INFO
	.align		4
.L_107:
        /*00b8*/ 	.byte	0x04, 0x17
        /*00ba*/ 	.short	(.L_109 - .L_108)
.L_108:
        /*00bc*/ 	.word	0x00000000
        /*00c0*/ 	.short	0x0000
        /*00c2*/ 	.short	0x0000
        /*00c4*/ 	.byte	0x00, 0xf5, 0x21, 0x00


	//----- nvinfo : EIATTR_SPARSE_MMA_MASK
	.align		4
.L_109:
        /*00c8*/ 	.byte	0x03, 0x50
        /*00ca*/ 	.short	0x0000


	//----- nvinfo : EIATTR_MAXREG_COUNT
	.align		4
        /*00cc*/ 	.byte	0x03, 0x1b
        /*00ce*/ 	.short	0x00ff


	//----- nvinfo : EIATTR_MERCURY_ISA_VERSION
	.align		4
        /*00d0*/ 	.byte	0x03, 0x5f
        /*00d2*/ 	.short	0x0101


	//----- nvinfo : EIATTR_VRC_CTA_INIT_COUNT
	.align		4
        /*00d4*/ 	.byte	0x02, 0x4a
	.zero		1
	.zero		1


	//----- nvinfo : EIATTR_EXIT_INSTR_OFFSETS
	.align		4
        /*00d8*/ 	.byte	0x04, 0x1c
        /*00da*/ 	.short	(.L_111 - .L_110)


	//   ....[0]....
.L_110:
        /*00dc*/ 	.word	0x000000f0


	//   ....[1]....
        /*00e0*/ 	.word	0x00001290


	//   ....[2]....
        /*00e4*/ 	.word	0x000024c0


	//----- nvinfo : EIATTR_MAX_THREADS
	.align		4
.L_111:
        /*00e8*/ 	.byte	0x04, 0x05
        /*00ea*/ 	.short	(.L_113 - .L_112)
.L_112:
        /*00ec*/ 	.word	0x00000040
        /*00f0*/ 	.word	0x00000001
        /*00f4*/ 	.word	0x00000001


	//----- nvinfo : EIATTR_CRS_STACK_SIZE
	.align		4
.L_113:
        /*00f8*/ 	.byte	0x04, 0x1e
        /*00fa*/ 	.short	(.L_115 - .L_114)
.L_114:
        /*00fc*/ 	.word	0x00000000


	//----- nvinfo : EIATTR_CBANK_PARAM_SIZE
	.align		4
.L_115:
        /*0100*/ 	.byte	0x03, 0x19
        /*0102*/ 	.short	0x0040


	//----- nvinfo : EIATTR_PARAM_CBANK
	.align		4
        /*0104*/ 	.byte	0x04, 0x0a
        /*0106*/ 	.short	(.L_117 - .L_116)
	.align		4
.L_116:
        /*0108*/ 	.word	index@(.nv.constant0._cupy_upfirdn2D_complex128)
        /*010c*/ 	.short	0x0380
        /*010e*/ 	.short	0x0040


	//----- nvinfo : EIATTR_SW_WAR
	.align		4
.L_117:
        /*0110*/ 	.byte	0x04, 0x36
        /*0112*/ 	.short	(.L_119 - .L_118)
.L_118:
        /*0114*/ 	.word	0x00000008
.L_119:


//--------------------- .nv.info._cupy_upfirdn2D_complex64 --------------------------
	.section	.nv.info._cupy_upfirdn2D_complex64,"",@"SHT_CUDA_INFO"
	.sectionflags	@""
	.align	4


	//----- nvinfo : EIATTR_CUDA_API_VERSION
	.align		4
        /*0000*/ 	.byte	0x04, 0x37
        /*0002*/ 	.short	(.L_121 - .L_120)
.L_120:
        /*0004*/ 	.word	0x00000082


	//----- nvinfo : EIATTR_KPARAM_INFO
	.align		4
.L_121:
        /*0008*/ 	.byte	0x04, 0x17
        /*000a*/ 	.short	(.L_123 - .L_122)
.L_122:
        /*000c*/ 	.word	0x00000000
        /*0010*/ 	.short	0x000b
        /*0012*/ 	.short	0x003c
        /*0014*/ 	.byte	0x00, 0xf0, 0x11, 0x00


	//----- nvinfo : EIATTR_KPARAM_INFO
	.align		4
.L_123:
        /*0018*/ 	.byte	0x04, 0x17
        /*001a*/ 	.short	(.L_125 - .L_124)
.L_124:
        /*001c*/ 	.word	0x00000000
        /*0020*/ 	.short	0x000a
        /*0022*/ 	.short	0x0038
        /*0024*/ 	.byte	0x00, 0xf0, 0x11, 0x00


	//----- nvinfo : EIATTR_KPARAM_INFO
	.align		4
.L_125:
        /*0028*/ 	.byte	0x04, 0x17
        /*002a*/ 	.short	(.L_127 - .L_126)
.L_126:
        /*002c*/ 	.word	0x00000000
        /*0030*/ 	.short	0x0009
        /*0032*/ 	.short	0x0030
        /*0034*/ 	.byte	0x00, 0xf5, 0x21, 0x00


	//----- nvinfo : EIATTR_KPARAM_INFO
	.align		4
.L_127:
        /*0038*/ 	.byte	0x04, 0x17
        /*003a*/ 	.short	(.L_129 - .L_128)
.L_128:
        /*003c*/ 	.word	0x00000000
        /*0040*/ 	.short	0x0008
        /*0042*/ 	.short	0x002c
        /*0044*/ 	.byte	0x00, 0xf0, 0x11, 0x00


	//----- nvinfo : EIATTR_KPARAM_INFO
	.align		4
.L_129:
        /*0048*/ 	.byte	0x04, 0x17
        /*004a*/ 	.short	(.L_131 - .L_130)
.L_130:
        /*004c*/ 	.word	0x00000000
        /*0050*/ 	.short	0x0007
        /*0052*/ 	.short	0x0028
        /*0054*/ 	.byte	0x00, 0xf0, 0x11, 0x00


	//----- nvinfo : EIATTR_KPARAM_INFO
	.align		4
.L_131:
        /*0058*/ 	.byte	0x04, 0x17
        /*005a*/ 	.short	(.L_133 - .L_132)
.L_132:
        /*005c*/ 	.word	0x00000000
        /*0060*/ 	.short	0x0006
        /*0062*/ 	.short	0x0024
        /*0064*/ 	.byte	0x00, 0xf0, 0x11, 0x00


	//----- nvinfo : EIATTR_KPARAM_INFO
	.align		4
.L_133:
        /*0068*/ 	.byte	0x04, 0x17
        /*006a*/ 	.short	(.L_135 - .L_134)
.L_134:
        /*006c*/ 	.word	0x00000000
        /*0070*/ 	.short	0x0005
        /*0072*/ 	.short	0x0020
        /*0074*/ 	.byte	0x00, 0xf0, 0x11, 0x00


	//----- nvinfo : EIATTR_KPARAM_INFO
	.align		4
.L_135:
        /*0078*/ 	.byte	0x04, 0x17
        /*007a*/ 	.short	(.L_137 - .L_136)
.L_136:
        /*007c*/ 	.word	0x00000000
        /*0080*/ 	.short	0x0004
        /*0082*/ 	.short	0x001c
        /*0084*/ 	.byte	0x00, 0xf0, 0x11, 0x00


	//----- nvinfo : EIATTR_KPARAM_INFO
	.align		4
.L_137:
        /*0088*/ 	.byte	0x04, 0x17
        /*008a*/ 	.short	(.L_139 - .L_138)
.L_138:
        /*008c*/ 	.word	0x00000000
        /*0090*/ 	.short	0x0003
        /*0092*/ 	.short	0x0018
        /*0094*/ 	.byte	0x00, 0xf0, 0x11, 0x00


	//----- nvinfo : EIATTR_KPARAM_INFO
	.align		4
.L_139:
        /*0098*/ 	.byte	0x04, 0x17
        /*009a*/ 	.short	(.L_141 - .L_140)
.L_140:
        /*009c*/ 	.word	0x00000000
        /*00a0*/ 	.short	0x0002
        /*00a2*/ 	.short	0x0010
        /*00a4*/ 	.byte	0x00, 0xf5, 0x21, 0x00


	//----- nvinfo : EIATTR_KPARAM_INFO
	.align		4
.L_141:
        /*00a8*/ 	.byte	0x04, 0x17
        /*00aa*/ 	.short	(.L_143 - .L_142)
.L_142:
        /*00ac*/ 	.word	0x00000000
        /*00b0*/ 	.short	0x0001
        /*00b2*/ 	.short	0x0008
        /*00b4*/ 	.byte	0x00, 0xf0, 0x11, 0x00


	//----- nvinfo : EIATTR_KPARAM_INFO
	.align		4
.L_143:
        /*00b8*/ 	.byte	0x04, 0x17
        /*00ba*/ 	.short	(.L_145 - .L_144)
.L_144:
        /*00bc*/ 	.word	0x00000000
        /*00c0*/ 	.short	0x0000
        /*00c2*/ 	.short	0x0000
        /*00c4*/ 	.byte	0x00, 0xf5, 0x21, 0x00


	//----- nvinfo : EIATTR_SPARSE_MMA_MASK
	.align		4
.L_145:
        /*00c8*/ 	.byte	0x03, 0x50
        /*00ca*/ 	.short	0x0000


	//----- nvinfo : EIATTR_MAXREG_COUNT
	.align		4
        /*00cc*/ 	.byte	0x03, 0x1b
        /*00ce*/ 	.short	0x00ff


	//----- nvinfo : EIATTR_ANNOTATIONS
	.align		4
        /*00d0*/ 	.byte	0x04, 0x55
        /*00d2*/ 	.short	(.L_147 - .L_146)


	//   ....[0]....
.L_146:
        /*00d4*/ 	.word	0x00000001
        /*00d8*/ 	.byte	0xe0, 0x00, 0x00, 0x00, 0x01, 0x00, 0x00, 0x00, 0x70, 0x12, 0x00, 0x00, 0x01, 0x00, 0x00, 0x00
        /*00e8*/ 	.byte	0xf0, 0x24, 0x00, 0x00


	//----- nvinfo : EIATTR_MERCURY_ISA_VERSION
	.align		4
.L_147:
        /*00ec*/ 	.byte	0x03, 0x5f
        /*00ee*/ 	.short	0x0101


	//----- nvinfo : EIATTR_VRC_CTA_INIT_COUNT
	.align		4
        /*00f0*/ 	.byte	0x02, 0x4a
	.zero		1
	.zero		1


	//----- nvinfo : EIATTR_EXIT_INSTR_OFFSETS
	.align		4
        /*00f4*/ 	.byte	0x04, 0x1c
        /*00f6*/ 	.short	(.L_149 - .L_148)


	//   ....[0]....
.L_148:
        /*00f8*/ 	.word	0x00000110


	//   ....[1]....
        /*00fc*/ 	.word	0x000012c0


	//   ....[2]....
        /*0100*/ 	.word	0x00002540


	//----- nvinfo : EIATTR_MAX_THREADS
	.align		4
.L_149:
        /*0104*/ 	.byte	0x04, 0x05
        /*0106*/ 	.short	(.L_151 - .L_150)
.L_150:
        /*0108*/ 	.word	0x00000040
        /*010c*/ 	.word	0x00000001
        /*0110*/ 	.word	0x00000001


	//----- nvinfo : EIATTR_CRS_STACK_SIZE
	.align		4
.L_151:
        /*0114*/ 	.byte	0x04, 0x1e
        /*0116*/ 	.short	(.L_153 - .L_152)
.L_152:
        /*0118*/ 	.word	0x00000000


	//----- nvinfo : EIATTR_CBANK_PARAM_SIZE
	.align		4
.L_153:
        /*011c*/ 	.byte	0x03, 0x19
        /*011e*/ 	.short	0x0040


	//----- nvinfo : EIATTR_PARAM_CBANK
	.align		4
        /*0120*/ 	.byte	0x04, 0x0a
        /*0122*/ 	.short	(.L_155 - .L_154)
	.align		4
.L_154:
        /*0124*/ 	.word	index@(.nv.constant0._cupy_upfirdn2D_complex64)
        /*0128*/ 	.short	0x0380
        /*012a*/ 	.short	0x0040


	//----- nvinfo : EIATTR_SW_WAR
	.align		4
.L_155:
        /*012c*/ 	.byte	0x04, 0x36
        /*012e*/ 	.short	(.L_157 - .L_156)
.L_156:
        /*0130*/ 	.word	0x00000008
.L_157:


//--------------------- .nv.info._cupy_upfirdn2D_float64 --------------------------
	.section	.nv.info._cupy_upfirdn2D_float64,"",@"SHT_CUDA_INFO"
	.sectionflags	@""
	.align	4


	//----- nvinfo : EIATTR_CUDA_API_VERSION
	.align		4
        /*0000*/ 	.byte	0x04, 0x37
        /*0002*/ 	.short	(.L_159 - .L_158)
.L_158:
        /*0004*/ 	.word	0x00000082


	//----- nvinfo : EIATTR_KPARAM_INFO
	.align		4
.L_159:
        /*0008*/ 	.byte	0x04, 0x17
        /*000a*/ 	.short	(.L_161 - .L_160)
.L_160:
        /*000c*/ 	.word	0x00000000
        /*0010*/ 	.short	0x000b
        /*0012*/ 	.short	0x003c
        /*0014*/ 	.byte	0x00, 0xf0, 0x11, 0x00


	//----- nvinfo : EIATTR_KPARAM_INFO
	.align		4
.L_161:
        /*0018*/ 	.byte	0x04, 0x17
        /*001a*/ 	.short	(.L_163 - .L_162)
.L_162:
        /*001c*/ 	.word	0x00000000
        /*0020*/ 	.short	0x000a
        /*0022*/ 	.short	0x0038
        /*0024*/ 	.byte	0x00, 0xf0, 0x11, 0x00


	//----- nvinfo : EIATTR_KPARAM_INFO
	.align		4
.L_163:
        /*0028*/ 	.byte	0x04, 0x17
        /*002a*/ 	.short	(.L_165 - .L_164)
.L_164:
        /*002c*/ 	.word	0x00000000
        /*0030*/ 	.short	0x0009
        /*0032*/ 	.short	0x0030
        /*0034*/ 	.byte	0x00, 0xf5, 0x21, 0x00


	//----- nvinfo : EIATTR_KPARAM_INFO
	.align		4
.L_165:
        /*0038*/ 	.byte	0x04, 0x17
        /*003a*/ 	.short	(.L_167 - .L_166)
.L_166:
        /*003c*/ 	.word	0x00000000
        /*0040*/ 	.short	0x0008
        /*0042*/ 	.short	0x002c
        /*0044*/ 	.byte	0x00, 0xf0, 0x11, 0x00


	//----- nvinfo : EIATTR_KPARAM_INFO
	.align		4
.L_167:
        /*0048*/ 	.byte	0x04, 0x17
        /*004a*/ 	.short	(.L_169 - .L_168)
.L_168:
        /*004c*/ 	.word	0x00000000
        /*0050*/ 	.short	0x0007
        /*0052*/ 	.short	0x0028
        /*0054*/ 	.byte	0x00, 0xf0, 0x11, 0x00


	//----- nvinfo : EIATTR_KPARAM_INFO
	.align		4
.L_169:
        /*0058*/ 	.byte	0x04, 0x17
        /*005a*/ 	.short	(.L_171 - .L_170)
.L_170:
        /*005c*/ 	.word	0x00000000
        /*0060*/ 	.short	0x0006
        /*0062*/ 	.short	0x0024
        /*0064*/ 	.byte	0x00, 0xf0, 0x11, 0x00


	//----- nvinfo : EIATTR_KPARAM_INFO
	.align		4
.L_171:
        /*0068*/ 	.byte	0x04, 0x17
        /*006a*/ 	.short	(.L_173 - .L_172)
.L_172:
        /*006c*/ 	.word	0x00000000
        /*0070*/ 	.short	0x0005
        /*0072*/ 	.short	0x0020
        /*0074*/ 	.byte	0x00, 0xf0, 0x11, 0x00


	//----- nvinfo : EIATTR_KPARAM_INFO
	.align		4
.L_173:
        /*0078*/ 	.byte	0x04, 0x17
        /*007a*/ 	.short	(.L_175 - .L_174)
.L_174:
        /*007c*/ 	.word	0x00000000
        /*0080*/ 	.short	0x0004
        /*0082*/ 	.short	0x001c
        /*0084*/ 	.byte	0x00, 0xf0, 0x11, 0x00


	//----- nvinfo : EIATTR_KPARAM_INFO
	.align		4
.L_175:
        /*0088*/ 	.byte	0x04, 0x17
        /*008a*/ 	.short	(.L_177 - .L_176)
.L_176:
        /*008c*/ 	.word	0x00000000
        /*0090*/ 	.short	0x0003
        /*0092*/ 	.short	0x0018
        /*0094*/ 	.byte	0x00, 0xf0, 0x11, 0x00


	//----- nvinfo : EIATTR_KPARAM_INFO
	.align		4
.L_177:
        /*0098*/ 	.byte	0x04, 0x17
        /*009a*/ 	.short	(.L_179 - .L_178)
.L_178:
        /*009c*/ 	.word	0x00000000
        /*00a0*/ 	.short	0x0002
        /*00a2*/ 	.short	0x0010
        /*00a4*/ 	.byte	0x00, 0xf5, 0x21, 0x00


	//----- nvinfo : EIATTR_KPARAM_INFO
	.align		4
.L_179:
        /*00a8*/ 	.byte	0x04, 0x17
        /*00aa*/ 	.short	(.L_181 - .L_180)
.L_180:
        /*00ac*/ 	.word	0x00000000
        /*00b0*/ 	.short	0x0001
        /*00b2*/ 	.short	0x0008
        /*00b4*/ 	.byte	0x00, 0xf0, 0x11, 0x00


	//----- nvinfo : EIATTR_KPARAM_INFO
	.align		4
.L_181:
        /*00b8*/ 	.byte	0x04, 0x17
        /*00ba*/ 	.short	(.L_183 - .L_182)
.L_182:
        /*00bc*/ 	.word	0x00000000
        /*00c0*/ 	.short	0x0000
        /*00c2*/ 	.short	0x0000
        /*00c4*/ 	.byte	0x00, 0xf5, 0x21, 0x00


	//----- nvinfo : EIATTR_SPARSE_MMA_MASK
	.align		4
.L_183:
        /*00c8*/ 	.byte	0x03, 0x50
        /*00ca*/ 	.short	0x0000


	//----- nvinfo : EIATTR_MAXREG_COUNT
	.align		4
        /*00cc*/ 	.byte	0x03, 0x1b
        /*00ce*/ 	.short	0x00ff


	//----- nvinfo : EIATTR_MERCURY_ISA_VERSION
	.align		4
        /*00d0*/ 	.byte	0x03, 0x5f
        /*00d2*/ 	.short	0x0101


	//----- nvinfo : EIATTR_VRC_CTA_INIT_COUNT
	.align		4
        /*00d4*/ 	.byte	0x02, 0x4a
	.zero		1
	.zero		1


	//----- nvinfo : EIATTR_EXIT_INSTR_OFFSETS
	.align		4
        /*00d8*/ 	.byte	0x04, 0x1c
        /*00da*/ 	.short	(.L_185 - .L_184)


	//   ....[0]....
.L_184:
        /*00dc*/ 	.word	0x000000f0


	//   ....[1]....
        /*00e0*/ 	.word	0x00000d90


	//   ....[2]....
        /*00e4*/ 	.word	0x00001b10


	//----- nvinfo : EIATTR_MAX_THREADS
	.align		4
.L_185:
        /*00e8*/ 	.byte	0x04, 0x05
        /*00ea*/ 	.short	(.L_187 - .L_186)
.L_186:
        /*00ec*/ 	.word	0x00000040
        /*00f0*/ 	.word	0x00000001
        /*00f4*/ 	.word	0x00000001


	//----- nvinfo : EIATTR_CRS_STACK_SIZE
	.align		4
.L_187:
        /*00f8*/ 	.byte	0x04, 0x1e
        /*00fa*/ 	.short	(.L_189 - .L_188)
.L_188:
        /*00fc*/ 	.word	0x00000000


	//----- nvinfo : EIATTR_CBANK_PARAM_SIZE
	.align		4
.L_189:
        /*0100*/ 	.byte	0x03, 0x19
        /*0102*/ 	.short	0x0040


	//----- nvinfo : EIATTR_PARAM_CBANK
	.align		4
        /*0104*/ 	.byte	0x04, 0x0a
        /*0106*/ 	.short	(.L_191 - .L_190)
	.align		4
.L_190:
        /*0108*/ 	.word	index@(.nv.constant0._cupy_upfirdn2D_float64)
        /*010c*/ 	.short	0x0380
        /*010e*/ 	.short	0x0040


	//----- nvinfo : EIATTR_SW_WAR
	.align		4
.L_191:
        /*0110*/ 	.byte	0x04, 0x36
        /*0112*/ 	.short	(.L_193 - .L_192)
.L_192:
        /*0114*/ 	.word	0x00000008
.L_193:


//--------------------- .nv.info._cupy_upfirdn2D_float32 --------------------------
	.section	.nv.info._cupy_upfirdn2D_float32,"",@"SHT_CUDA_INFO"
	.sectionflags	@""
	.align	4


	//----- nvinfo : EIATTR_CUDA_API_VERSION
	.align		4
        /*0000*/ 	.byte	0x04, 0x37
        /*0002*/ 	.short	(.L_195 - .L_194)
.L_194:
        /*0004*/ 	.word	0x00000082


	//----- nvinfo : EIATTR_KPARAM_INFO
	.align		4
.L_195:
        /*0008*/ 	.byte	0x04, 0x17
        /*000a*/ 	.short	(.L_197 - .L_196)
.L_196:
        /*000c*/ 	.word	0x00000000
        /*0010*/ 	.short	0x000b
        /*0012*/ 	.short	0x003c
        /*0014*/ 	.byte	0x00, 0xf0, 0x11, 0x00


	//----- nvinfo : EIATTR_KPARAM_INFO
	.align		4
.L_197:
        /*0018*/ 	.byte	0x04, 0x17
        /*001a*/ 	.short	(.L_199 - .L_198)
.L_198:
        /*001c*/ 	.word	0x00000000
        /*0020*/ 	.short	0x000a
        /*0022*/ 	.short	0x0038
        /*0024*/ 	.byte	0x00, 0xf0, 0x11, 0x00


	//----- nvinfo : EIATTR_KPARAM_INFO
	.align		4
.L_199:
        /*0028*/ 	.byte	0x04, 0x17
        /*002a*/ 	.short	(.L_201 - .L_200)
.L_200:
        /*002c*/ 	.word	0x00000000
        /*0030*/ 	.short	0x0009
        /*0032*/ 	.short	0x0030
        /*0034*/ 	.byte	0x00, 0xf5, 0x21, 0x00


	//----- nvinfo : EIATTR_KPARAM_INFO
	.align		4
.L_201:
        /*0038*/ 	.byte	0x04, 0x17
        /*003a*/ 	.short	(.L_203 - .L_202)
.L_202:
        /*003c*/ 	.word	0x00000000
        /*0040*/ 	.short	0x0008
        /*0042*/ 	.short	0x002c
        /*0044*/ 	.byte	0x00, 0xf0, 0x11, 0x00


	//----- nvinfo : EIATTR_KPARAM_INFO
	.align		4
.L_203:
        /*0048*/ 	.byte	0x04, 0x17
        /*004a*/ 	.short	(.L_205 - .L_204)
.L_204:
        /*004c*/ 	.word	0x00000000
        /*0050*/ 	.short	0x0007
        /*0052*/ 	.short	0x0028
        /*0054*/ 	.byte	0x00, 0xf0, 0x11, 0x00


	//----- nvinfo : EIATTR_KPARAM_INFO
	.align		4
.L_205:
        /*0058*/ 	.byte	0x04, 0x17
        /*005a*/ 	.short	(.L_207 - .L_206)
.L_206:
        /*005c*/ 	.word	0x00000000
        /*0060*/ 	.short	0x0006
        /*0062*/ 	.short	0x0024
        /*0064*/ 	.byte	0x00, 0xf0, 0x11, 0x00


	//----- nvinfo : EIATTR_KPARAM_INFO
	.align		4
.L_207:
        /*0068*/ 	.byte	0x04, 0x17
        /*006a*/ 	.short	(.L_209 - .L_208)
.L_208:
        /*006c*/ 	.word	0x00000000
        /*0070*/ 	.short	0x0005
        /*0072*/ 	.short	0x0020
        /*0074*/ 	.byte	0x00, 0xf0, 0x11, 0x00


	//----- nvinfo : EIATTR_KPARAM_INFO
	.align		4
.L_209:
        /*0078*/ 	.byte	0x04, 0x17
        /*007a*/ 	.short	(.L_211 - .L_210)
.L_210:
        /*007c*/ 	.word	0x00000000
        /*0080*/ 	.short	0x0004
        /*0082*/ 	.short	0x001c
        /*0084*/ 	.byte	0x00, 0xf0, 0x11, 0x00


	//----- nvinfo : EIATTR_KPARAM_INFO
	.align		4
.L_211:
        /*0088*/ 	.byte	0x04, 0x17
        /*008a*/ 	.short	(.L_213 - .L_212)
.L_212:
        /*008c*/ 	.word	0x00000000
        /*0090*/ 	.short	0x0003
        /*0092*/ 	.short	0x0018
        /*0094*/ 	.byte	0x00, 0xf0, 0x11, 0x00


	//----- nvinfo : EIATTR_KPARAM_INFO
	.align		4
.L_213:
        /*0098*/ 	.byte	0x04, 0x17
        /*009a*/ 	.short	(.L_215 - .L_214)
.L_214:
        /*009c*/ 	.word	0x00000000
        /*00a0*/ 	.short	0x0002
        /*00a2*/ 	.short	0x0010
        /*00a4*/ 	.byte	0x00, 0xf5, 0x21, 0x00


	//----- nvinfo : EIATTR_KPARAM_INFO
	.align		4
.L_215:
        /*00a8*/ 	.byte	0x04, 0x17
        /*00aa*/ 	.short	(.L_217 - .L_216)
.L_216:
        /*00ac*/ 	.word	0x00000000
        /*00b0*/ 	.short	0x0001
        /*00b2*/ 	.short	0x0008
        /*00b4*/ 	.byte	0x00, 0xf0, 0x11, 0x00


	//----- nvinfo : EIATTR_KPARAM_INFO
	.align		4
.L_217:
        /*00b8*/ 	.byte	0x04, 0x17
        /*00ba*/ 	.short	(.L_219 - .L_218)
.L_218:
        /*00bc*/ 	.word	0x00000000
        /*00c0*/ 	.short	0x0000
        /*00c2*/ 	.short	0x0000
        /*00c4*/ 	.byte	0x00, 0xf5, 0x21, 0x00


	//----- nvinfo : EIATTR_SPARSE_MMA_MASK
	.align		4
.L_219:
        /*00c8*/ 	.byte	0x03, 0x50
        /*00ca*/ 	.short	0x0000


	//----- nvinfo : EIATTR_MAXREG_COUNT
	.align		4
        /*00cc*/ 	.byte	0x03, 0x1b
        /*00ce*/ 	.short	0x00ff


	//----- nvinfo : EIATTR_MERCURY_ISA_VERSION
	.align		4
        /*00d0*/ 	.byte	0x03, 0x5f
        /*00d2*/ 	.short	0x0101


	//----- nvinfo : EIATTR_VRC_CTA_INIT_COUNT
	.align		4
        /*00d4*/ 	.byte	0x02, 0x4a
	.zero		1
	.zero		1


	//----- nvinfo : EIATTR_EXIT_INSTR_OFFSETS
	.align		4
        /*00d8*/ 	.byte	0x04, 0x1c
        /*00da*/ 	.short	(.L_221 - .L_220)


	//   ....[0]....
.L_220:
        /*00dc*/ 	.word	0x000000f0


	//   ....[1]....
        /*00e0*/ 	.word	0x00000d90


	//   ....[2]....
        /*00e4*/ 	.word	0x00001a40


	//----- nvinfo : EIATTR_MAX_THREADS
	.align		4
.L_221:
        /*00e8*/ 	.byte	0x04, 0x05
        /*00ea*/ 	.short	(.L_223 - .L_222)
.L_222:
        /*00ec*/ 	.word	0x00000040
        /*00f0*/ 	.word	0x00000001
        /*00f4*/ 	.word	0x00000001


	//----- nvinfo : EIATTR_CRS_STACK_SIZE
	.align		4
.L_223:
        /*00f8*/ 	.byte	0x04, 0x1e
        /*00fa*/ 	.short	(.L_225 - .L_224)
.L_224:
        /*00fc*/ 	.word	0x00000000


	//----- nvinfo : EIATTR_CBANK_PARAM_SIZE
	.align		4
.L_225:
        /*0100*/ 	.byte	0x03, 0x19
        /*0102*/ 	.short	0x0040


	//----- nvinfo : EIATTR_PARAM_CBANK
	.align		4
        /*0104*/ 	.byte	0x04, 0x0a
        /*0106*/ 	.short	(.L_227 - .L_226)
	.align		4
.L_226:
        /*0108*/ 	.word	index@(.nv.constant0._cupy_upfirdn2D_float32)
        /*010c*/ 	.short	0x0380
        /*010e*/ 	.short	0x0040


	//----- nvinfo : EIATTR_SW_WAR
	.align		4
.L_227:
        /*0110*/ 	.byte	0x04, 0x36
        /*0112*/ 	.short	(.L_229 - .L_228)
.L_228:
        /*0114*/ 	.word	0x00000008
.L_229:


//--------------------- .nv.info._cupy_upfirdn1D_complex128 --------------------------
	.section	.nv.info._cupy_upfirdn1D_complex128,"",@"SHT_CUDA_INFO"
	.sectionflags	@""
	.align	4


	//----- nvinfo : EIATTR_CUDA_API_VERSION
	.align		4
        /*0000*/ 	.byte	0x04, 0x37
        /*0002*/ 	.short	(.L_231 - .L_230)
.L_230:
        /*0004*/ 	.word	0x00000082


	//----- nvinfo : EIATTR_KPARAM_INFO
	.align		4
.L_231:
        /*0008*/ 	.byte	0x04, 0x17
        /*000a*/ 	.short	(.L_233 - .L_232)
.L_232:
        /*000c*/ 	.word	0x00000000
        /*0010*/ 	.short	0x0009
        /*0012*/ 	.short	0x0030
        /*0014*/ 	.byte	0x00, 0xf0, 0x11, 0x00


	//----- nvinfo : EIATTR_KPARAM_INFO
	.align		4
.L_233:
        /*0018*/ 	.byte	0x04, 0x17
        /*001a*/ 	.short	(.L_235 - .L_234)
.L_234:
        /*001c*/ 	.word	0x00000000
        /*0020*/ 	.short	0x0008
        /*0022*/ 	.short	0x0028
        /*0024*/ 	.byte	0x00, 0xf5, 0x21, 0x00


	//----- nvinfo : EIATTR_KPARAM_INFO
	.align		4
.L_235:
        /*0028*/ 	.byte	0x04, 0x17
        /*002a*/ 	.short	(.L_237 - .L_236)
.L_236:
        /*002c*/ 	.word	0x00000000
        /*0030*/ 	.short	0x0007
        /*0032*/ 	.short	0x0024
        /*0034*/ 	.byte	0x00, 0xf0, 0x11, 0x00


	//----- nvinfo : EIATTR_KPARAM_INFO
	.align		4
.L_237:
        /*0038*/ 	.byte	0x04, 0x17
        /*003a*/ 	.short	(.L_239 - .L_238)
.L_238:
        /*003c*/ 	.word	0x00000000
        /*0040*/ 	.short	0x0006
        /*0042*/ 	.short	0x0020
        /*0044*/ 	.byte	0x00, 0xf0, 0x11, 0x00


	//----- nvinfo : EIATTR_KPARAM_INFO
	.align		4
.L_239:
        /*0048*/ 	.byte	0x04, 0x17
        /*004a*/ 	.short	(.L_241 - .L_240)
.L_240:
        /*004c*/ 	.word	0x00000000
        /*0050*/ 	.short	0x0005
        /*0052*/ 	.short	0x001c
        /*0054*/ 	.byte	0x00, 0xf0, 0x11, 0x00


	//----- nvinfo : EIATTR_KPARAM_INFO
	.align		4
.L_241:
        /*0058*/ 	.byte	0x04, 0x17
        /*005a*/ 	.short	(.L_243 - .L_242)
.L_242:
        /*005c*/ 	.word	0x00000000
        /*0060*/ 	.short	0x0004
        /*0062*/ 	.short	0x0018
        /*0064*/ 	.byte	0x00, 0xf0, 0x11, 0x00


	//----- nvinfo : EIATTR_KPARAM_INFO
	.align		4
.L_243:
        /*0068*/ 	.byte	0x04, 0x17
        /*006a*/ 	.short	(.L_245 - .L_244)
.L_244:
        /*006c*/ 	.word	0x00000000
        /*0070*/ 	.short	0x0003
        /*0072*/ 	.short	0x0014
        /*0074*/ 	.byte	0x00, 0xf0, 0x11, 0x00


	//----- nvinfo : EIATTR_KPARAM_INFO
	.align		4
.L_245:
        /*0078*/ 	.byte	0x04, 0x17
        /*007a*/ 	.short	(.L_247 - .L_246)
.L_246:
        /*007c*/ 	.word	0x00000000
        /*0080*/ 	.short	0x0002
        /*0082*/ 	.short	0x0010
        /*0084*/ 	.byte	0x00, 0xf0, 0x11, 0x00


	//----- nvinfo : EIATTR_KPARAM_INFO
	.align		4
.L_247:
        /*0088*/ 	.byte	0x04, 0x17
        /*008a*/ 	.short	(.L_249 - .L_248)
.L_248:
        /*008c*/ 	.word	0x00000000
        /*0090*/ 	.short	0x0001
        /*0092*/ 	.short	0x0008
        /*0094*/ 	.byte	0x00, 0xf5, 0x21, 0x00


	//----- nvinfo : EIATTR_KPARAM_INFO
	.align		4
.L_249:
        /*0098*/ 	.byte	0x04, 0x17
        /*009a*/ 	.short	(.L_251 - .L_250)
.L_250:
        /*009c*/ 	.word	0x00000000
        /*00a0*/ 	.short	0x0000
        /*00a2*/ 	.short	0x0000
        /*00a4*/ 	.byte	0x00, 0xf5, 0x21, 0x00


	//----- nvinfo : EIATTR_SPARSE_MMA_MASK
	.align		4
.L_251:
        /*00a8*/ 	.byte	0x03, 0x50
        /*00aa*/ 	.short	0x0000


	//----- nvinfo : EIATTR_MAXREG_COUNT
	.align		4
        /*00ac*/ 	.byte	0x03, 0x1b
        /*00ae*/ 	.short	0x0080


	//----- nvinfo : EIATTR_MERCURY_ISA_VERSION
	.align		4
        /*00b0*/ 	.byte	0x03, 0x5f
        /*00b2*/ 	.short	0x0101


	//----- nvinfo : EIATTR_VRC_CTA_INIT_COUNT
	.align		4
        /*00b4*/ 	.byte	0x02, 0x4a
	.zero		1
	.zero		1


	//----- nvinfo : EIATTR_EXIT_INSTR_OFFSETS
	.align		4
        /*00b8*/ 	.byte	0x04, 0x1c
        /*00ba*/ 	.short	(.L_253 - .L_252)


	//   ....[0]....
.L_252:
        /*00bc*/ 	.word	0x00000070


	//   ....[1]....
        /*00c0*/ 	.word	0x00001180


	//----- nvinfo : EIATTR_MAX_THREADS
	.align		4
.L_253:
        /*00c4*/ 	.byte	0x04, 0x05
        /*00c6*/ 	.short	(.L_255 - .L_254)
.L_254:
        /*00c8*/ 	.word	0x00000200
        /*00cc*/ 	.word	0x00000001
        /*00d0*/ 	.word	0x00000001


	//----- nvinfo : EIATTR_CRS_STACK_SIZE
	.align		4
.L_255:
        /*00d4*/ 	.byte	0x04, 0x1e
        /*00d6*/ 	.short	(.L_257 - .L_256)
.L_256:
        /*00d8*/ 	.word	0x00000000


	//----- nvinfo : EIATTR_CBANK_PARAM_SIZE
	.align		4
.L_257:
        /*00dc*/ 	.byte	0x03, 0x19
        /*00de*/ 	.short	0x0034


	//----- nvinfo : EIATTR_PARAM_CBANK
	.align		4
        /*00e0*/ 	.byte	0x04, 0x0a
        /*00e2*/ 	.short	(.L_259 - .L_258)
	.align		4
.L_258:
        /*00e4*/ 	.word	index@(.nv.constant0._cupy_upfirdn1D_complex128)
        /*00e8*/ 	.short	0x0380
        /*00ea*/ 	.short	0x0034


	//----- nvinfo : EIATTR_SW_WAR
	.align		4
.L_259:
        /*00ec*/ 	.byte	0x04, 0x36
        /*00ee*/ 	.short	(.L_261 - .L_260)
.L_260:
        /*00f0*/ 	.word	0x00000008
.L_261:


//--------------------- .nv.info._cupy_upfirdn1D_complex64 --------------------------
	.section	.nv.info._cupy_upfirdn1D_complex64,"",@"SHT_CUDA_INFO"
	.sectionflags	@""
	.align	4


	//----- nvinfo : EIATTR_CUDA_API_VERSION
	.align		4
        /*0000*/ 	.byte	0x04, 0x37
        /*0002*/ 	.short	(.L_263 - .L_262)
.L_262:
        /*0004*/ 	.word	0x00000082


	//----- nvinfo : EIATTR_KPARAM_INFO
	.align		4
.L_263:
        /*0008*/ 	.byte	0x04, 0x17
        /*000a*/ 	.short	(.L_265 - .L_264)
.L_264:
        /*000c*/ 	.word	0x00000000
        /*0010*/ 	.short	0x0009
        /*0012*/ 	.short	0x0030
        /*0014*/ 	.byte	0x00, 0xf0, 0x11, 0x00


	//----- nvinfo : EIATTR_KPARAM_INFO
	.align		4
.L_265:
        /*0018*/ 	.byte	0x04, 0x17
        /*001a*/ 	.short	(.L_267 - .L_266)
.L_266:
        /*001c*/ 	.word	0x00000000
        /*0020*/ 	.short	0x0008
        /*0022*/ 	.short	0x0028
        /*0024*/ 	.byte	0x00, 0xf5, 0x21, 0x00


	//----- nvinfo : EIATTR_KPARAM_INFO
	.align		4
.L_267:
        /*0028*/ 	.byte	0x04, 0x17
        /*002a*/ 	.short	(.L_269 - .L_268)
.L_268:
        /*002c*/ 	.word	0x00000000
        /*0030*/ 	.short	0x0007
        /*0032*/ 	.short	0x0024
        /*0034*/ 	.byte	0x00, 0xf0, 0x11, 0x00


	//----- nvinfo : EIATTR_KPARAM_INFO
	.align		4
.L_269:
        /*0038*/ 	.byte	0x04, 0x17
        /*003a*/ 	.short	(.L_271 - .L_270)
.L_270:
        /*003c*/ 	.word	0x00000000
        /*0040*/ 	.short	0x0006
        /*0042*/ 	.short	0x0020
        /*0044*/ 	.byte	0x00, 0xf0, 0x11, 0x00


	//----- nvinfo : EIATTR_KPARAM_INFO
	.align		4
.L_271:
        /*0048*/ 	.byte	0x04, 0x17
        /*004a*/ 	.short	(.L_273 - .L_272)
.L_272:
        /*004c*/ 	.word	0x00000000
        /*0050*/ 	.short	0x0005
        /*0052*/ 	.short	0x001c
        /*0054*/ 	.byte	0x00, 0xf0, 0x11, 0x00


	//----- nvinfo : EIATTR_KPARAM_INFO
	.align		4
.L_273:
        /*0058*/ 	.byte	0x04, 0x17
        /*005a*/ 	.short	(.L_275 - .L_274)
.L_274:
        /*005c*/ 	.word	0x00000000
        /*0060*/ 	.short	0x0004
        /*0062*/ 	.short	0x0018
        /*0064*/ 	.byte	0x00, 0xf0, 0x11, 0x00


	//----- nvinfo : EIATTR_KPARAM_INFO
	.align		4
.L_275:
        /*0068*/ 	.byte	0x04, 0x17
        /*006a*/ 	.short	(.L_277 - .L_276)
.L_276:
        /*006c*/ 	.word	0x00000000
        /*0070*/ 	.short	0x0003
        /*0072*/ 	.short	0x0014
        /*0074*/ 	.byte	0x00, 0xf0, 0x11, 0x00


	//----- nvinfo : EIATTR_KPARAM_INFO
	.align		4
.L_277:
        /*0078*/ 	.byte	0x04, 0x17
        /*007a*/ 	.short	(.L_279 - .L_278)
.L_278:
        /*007c*/ 	.word	0x00000000
        /*0080*/ 	.short	0x0002
        /*0082*/ 	.short	0x0010
        /*0084*/ 	.byte	0x00, 0xf0, 0x11, 0x00


	//----- nvinfo : EIATTR_KPARAM_INFO
	.align		4
.L_279:
        /*0088*/ 	.byte	0x04, 0x17
        /*008a*/ 	.short	(.L_281 - .L_280)
.L_280:
        /*008c*/ 	.word	0x00000000
        /*0090*/ 	.short	0x0001
        /*0092*/ 	.short	0x0008
        /*0094*/ 	.byte	0x00, 0xf5, 0x21, 0x00


	//----- nvinfo : EIATTR_KPARAM_INFO
	.align		4
.L_281:
        /*0098*/ 	.byte	0x04, 0x17
        /*009a*/ 	.short	(.L_283 - .L_282)
.L_282:
        /*009c*/ 	.word	0x00000000
        /*00a0*/ 	.short	0x0000
        /*00a2*/ 	.short	0x0000
        /*00a4*/ 	.byte	0x00, 0xf5, 0x21, 0x00


	//----- nvinfo : EIATTR_SPARSE_MMA_MASK
	.align		4
.L_283:
        /*00a8*/ 	.byte	0x03, 0x50
        /*00aa*/ 	.short	0x0000


	//----- nvinfo : EIATTR_MAXREG_COUNT
	.align		4
        /*00ac*/ 	.byte	0x03, 0x1b
        /*00ae*/ 	.short	0x0080


	//----- nvinfo : EIATTR_MERCURY_ISA_VERSION
	.align		4
        /*00b0*/ 	.byte	0x03, 0x5f
        /*00b2*/ 	.short	0x0101


	//----- nvinfo : EIATTR_VRC_CTA_INIT_COUNT
	.align		4
        /*00b4*/ 	.byte	0x02, 0x4a
	.zero		1
	.zero		1


	//----- nvinfo : EIATTR_EXIT_INSTR_OFFSETS
	.align		4
        /*00b8*/ 	.byte	0x04, 0x1c
        /*00ba*/ 	.short	(.L_285 - .L_284)


	//   ....[0]....
.L_284:
        /*00bc*/ 	.word	0x00000070


	//   ....[1]....
        /*00c0*/ 	.word	0x00001150


	//----- nvinfo : EIATTR_MAX_THREADS
	.align		4
.L_285:
        /*00c4*/ 	.byte	0x04, 0x05
        /*00c6*/ 	.short	(.L_287 - .L_286)
.L_286:
        /*00c8*/ 	.word	0x00000200
        /*00cc*/ 	.word	0x00000001
        /*00d0*/ 	.word	0x00000001


	//----- nvinfo : EIATTR_CRS_STACK_SIZE
	.align		4
.L_287:
        /*00d4*/ 	.byte	0x04, 0x1e
        /*00d6*/ 	.short	(.L_289 - .L_288)
.L_288:
        /*00d8*/ 	.word	0x00000000


	//----- nvinfo : EIATTR_CBANK_PARAM_SIZE
	.align		4
.L_289:
        /*00dc*/ 	.byte	0x03, 0x19
        /*00de*/ 	.short	0x0034


	//----- nvinfo : EIATTR_PARAM_CBANK
	.align		4
        /*00e0*/ 	.byte	0x04, 0x0a
        /*00e2*/ 	.short	(.L_291 - .L_290)
	.align		4
.L_290:
        /*00e4*/ 	.word	index@(.nv.constant0._cupy_upfirdn1D_complex64)
        /*00e8*/ 	.short	0x0380
        /*00ea*/ 	.short	0x0034


	//----- nvinfo : EIATTR_SW_WAR
	.align		4
.L_291:
        /*00ec*/ 	.byte	0x04, 0x36
        /*00ee*/ 	.short	(.L_293 - .L_292)
.L_292:
        /*00f0*/ 	.word	0x00000008
.L_293:


//--------------------- .nv.info._cupy_upfirdn1D_float64 --------------------------
	.section	.nv.info._cupy_upfirdn1D_float64,"",@"SHT_CUDA_INFO"
	.sectionflags	@""
	.align	4


	//----- nvinfo : EIATTR_CUDA_API_VERSION
	.align		4
        /*0000*/ 	.byte	0x04, 0x37
        /*0002*/ 	.short	(.L_295 - .L_294)
.L_294:
        /*0004*/ 	.word	0x00000082


	//----- nvinfo : EIATTR_KPARAM_INFO
	.align		4
.L_295:
        /*0008*/ 	.byte	0x04, 0x17
        /*000a*/ 	.short	(.L_297 - .L_296)
.L_296:
        /*000c*/ 	.word	0x00000000
        /*0010*/ 	.short	0x0009
        /*0012*/ 	.short	0x0030
        /*0014*/ 	.byte	0x00, 0xf0, 0x11, 0x00


	//----- nvinfo : EIATTR_KPARAM_INFO
	.align		4
.L_297:
        /*0018*/ 	.byte	0x04, 0x17
        /*001a*/ 	.short	(.L_299 - .L_298)
.L_298:
        /*001c*/ 	.word	0x00000000
        /*0020*/ 	.short	0x0008
        /*0022*/ 	.short	0x0028
        /*0024*/ 	.byte	0x00, 0xf5, 0x21, 0x00


	//----- nvinfo : EIATTR_KPARAM_INFO
	.align		4
.L_299:
        /*0028*/ 	.byte	0x04, 0x17
        /*002a*/ 	.short	(.L_301 - .L_300)
.L_300:
        /*002c*/ 	.word	0x00000000
        /*0030*/ 	.short	0x0007
        /*0032*/ 	.short	0x0024
        /*0034*/ 	.byte	0x00, 0xf0, 0x11, 0x00


	//----- nvinfo : EIATTR_KPARAM_INFO
	.align		4
.L_301:
        /*0038*/ 	.byte	0x04, 0x17
        /*003a*/ 	.short	(.L_303 - .L_302)
.L_302:
        /*003c*/ 	.word	0x00000000
        /*0040*/ 	.short	0x0006
        /*0042*/ 	.short	0x0020
        /*0044*/ 	.byte	0x00, 0xf0, 0x11, 0x00


	//----- nvinfo : EIATTR_KPARAM_INFO
	.align		4
.L_303:
        /*0048*/ 	.byte	0x04, 0x17
        /*004a*/ 	.short	(.L_305 - .L_304)
.L_304:
        /*004c*/ 	.word	0x00000000
        /*0050*/ 	.short	0x0005
        /*0052*/ 	.short	0x001c
        /*0054*/ 	.byte	0x00, 0xf0, 0x11, 0x00


	//----- nvinfo : EIATTR_KPARAM_INFO
	.align		4
.L_305:
        /*0058*/ 	.byte	0x04, 0x17
        /*005a*/ 	.short	(.L_307 - .L_306)
.L_306:
        /*005c*/ 	.word	0x00000000
        /*0060*/ 	.short	0x0004
        /*0062*/ 	.short	0x0018
        /*0064*/ 	.byte	0x00, 0xf0, 0x11, 0x00


	//----- nvinfo : EIATTR_KPARAM_INFO
	.align		4
.L_307:
        /*0068*/ 	.byte	0x04, 0x17
        /*006a*/ 	.short	(.L_309 - .L_308)
.L_308:
        /*006c*/ 	.word	0x00000000
        /*0070*/ 	.short	0x0003
        /*0072*/ 	.short	0x0014
        /*0074*/ 	.byte	0x00, 0xf0, 0x11, 0x00


	//----- nvinfo : EIATTR_KPARAM_INFO
	.align		4
.L_309:
        /*0078*/ 	.byte	0x04, 0x17
        /*007a*/ 	.short	(.L_311 - .L_310)
.L_310:
        /*007c*/ 	.word	0x00000000
        /*0080*/ 	.short	0x0002
        /*0082*/ 	.short	0x0010
        /*0084*/ 	.byte	0x00, 0xf0, 0x11, 0x00


	//----- nvinfo : EIATTR_KPARAM_INFO
	.align		4
.L_311:
        /*0088*/ 	.byte	0x04, 0x17
        /*008a*/ 	.short	(.L_313 - .L_312)
.L_312:
        /*008c*/ 	.word	0x00000000
        /*0090*/ 	.short	0x0001
        /*0092*/ 	.short	0x0008
        /*0094*/ 	.byte	0x00, 0xf5, 0x21, 0x00


	//----- nvinfo : EIATTR_KPARAM_INFO
	.align		4
.L_313:
        /*0098*/ 	.byte	0x04, 0x17
        /*009a*/ 	.short	(.L_315 - .L_314)
.L_314:
        /*009c*/ 	.word	0x00000000
        /*00a0*/ 	.short	0x0000
        /*00a2*/ 	.short	0x0000
        /*00a4*/ 	.byte	0x00, 0xf5, 0x21, 0x00


	//----- nvinfo : EIATTR_SPARSE_MMA_MASK
	.align		4
.L_315:
        /*00a8*/ 	.byte	0x03, 0x50
        /*00aa*/ 	.short	0x0000


	//----- nvinfo : EIATTR_MAXREG_COUNT
	.align		4
        /*00ac*/ 	.byte	0x03, 0x1b
        /*00ae*/ 	.short	0x0080


	//----- nvinfo : EIATTR_MERCURY_ISA_VERSION
	.align		4
        /*00b0*/ 	.byte	0x03, 0x5f
        /*00b2*/ 	.short	0x0101


	//----- nvinfo : EIATTR_VRC_CTA_INIT_COUNT
	.align		4
        /*00b4*/ 	.byte	0x02, 0x4a
	.zero		1
	.zero		1


	//----- nvinfo : EIATTR_EXIT_INSTR_OFFSETS
	.align		4
        /*00b8*/ 	.byte	0x04, 0x1c
        /*00ba*/ 	.short	(.L_317 - .L_316)


	//   ....[0]....
.L_316:
        /*00bc*/ 	.word	0x00000070


	//   ....[1]....
        /*00c0*/ 	.word	0x00000fc0


	//----- nvinfo : EIATTR_MAX_THREADS
	.align		4
.L_317:
        /*00c4*/ 	.byte	0x04, 0x05
        /*00c6*/ 	.short	(.L_319 - .L_318)
.L_318:
        /*00c8*/ 	.word	0x00000200
        /*00cc*/ 	.word	0x00000001
        /*00d0*/ 	.word	0x00000001


	//----- nvinfo : EIATTR_CRS_STACK_SIZE
	.align		4
.L_319:
        /*00d4*/ 	.byte	0x04, 0x1e
        /*00d6*/ 	.short	(.L_321 - .L_320)
.L_320:
        /*00d8*/ 	.word	0x00000000


	//----- nvinfo : EIATTR_CBANK_PARAM_SIZE
	.align		4
.L_321:
        /*00dc*/ 	.byte	0x03, 0x19
        /*00de*/ 	.short	0x0034


	//----- nvinfo : EIATTR_PARAM_CBANK
	.align		4
        /*00e0*/ 	.byte	0x04, 0x0a
        /*00e2*/ 	.short	(.L_323 - .L_322)
	.align		4
.L_322:
        /*00e4*/ 	.word	index@(.nv.constant0._cupy_upfirdn1D_float64)
        /*00e8*/ 	.short	0x0380
        /*00ea*/ 	.short	0x0034


	//----- nvinfo : EIATTR_SW_WAR
	.align		4
.L_323:
        /*00ec*/ 	.byte	0x04, 0x36
        /*00ee*/ 	.short	(.L_325 - .L_324)
.L_324:
        /*00f0*/ 	.word	0x00000008
.L_325:


//--------------------- .nv.info._cupy_upfirdn1D_float32 --------------------------
	.section	.nv.info._cupy_upfirdn1D_float32,"",@"SHT_CUDA_INFO"
	.sectionflags	@""
	.align	4


	//----- nvinfo : EIATTR_CUDA_API_VERSION
	.align		4
        /*0000*/ 	.byte	0x04, 0x37
        /*0002*/ 	.short	(.L_327 - .L_326)
.L_326:
        /*0004*/ 	.word	0x00000082


	//----- nvinfo : EIATTR_KPARAM_INFO
	.align		4
.L_327:
        /*0008*/ 	.byte	0x04, 0x17
        /*000a*/ 	.short	(.L_329 - .L_328)
.L_328:
        /*000c*/ 	.word	0x00000000
        /*0010*/ 	.short	0x0009
        /*0012*/ 	.short	0x0030
        /*0014*/ 	.byte	0x00, 0xf0, 0x11, 0x00


	//----- nvinfo : EIATTR_KPARAM_INFO
	.align		4
.L_329:
        /*0018*/ 	.byte	0x04, 0x17
        /*001a*/ 	.short	(.L_331 - .L_330)
.L_330:
        /*001c*/ 	.word	0x00000000
        /*0020*/ 	.short	0x0008
        /*0022*/ 	.short	0x0028
        /*0024*/ 	.byte	0x00, 0xf5, 0x21, 0x00


	//----- nvinfo : EIATTR_KPARAM_INFO
	.align		4
.L_331:
        /*0028*/ 	.byte	0x04, 0x17
        /*002a*/ 	.short	(.L_333 - .L_332)
.L_332:
        /*002c*/ 	.word	0x00000000
        /*0030*/ 	.short	0x0007
        /*0032*/ 	.short	0x0024
        /*0034*/ 	.byte	0x00, 0xf0, 0x11, 0x00


	//----- nvinfo : EIATTR_KPARAM_INFO
	.align		4
.L_333:
        /*0038*/ 	.byte	0x04, 0x17
        /*003a*/ 	.short	(.L_335 - .L_334)
.L_334:
        /*003c*/ 	.word	0x00000000
        /*0040*/ 	.short	0x0006
        /*0042*/ 	.short	0x0020
        /*0044*/ 	.byte	0x00, 0xf0, 0x11, 0x00


	//----- nvinfo : EIATTR_KPARAM_INFO
	.align		4
.L_335:
        /*0048*/ 	.byte	0x04, 0x17
        /*004a*/ 	.short	(.L_337 - .L_336)
.L_336:
        /*004c*/ 	.word	0x00000000
        /*0050*/ 	.short	0x0005
        /*0052*/ 	.short	0x001c
        /*0054*/ 	.byte	0x00, 0xf0, 0x11, 0x00


	//----- nvinfo : EIATTR_KPARAM_INFO
	.align		4
.L_337:
        /*0058*/ 	.byte	0x04, 0x17
        /*005a*/ 	.short	(.L_339 - .L_338)
.L_338:
        /*005c*/ 	.word	0x00000000
        /*0060*/ 	.short	0x0004
        /*0062*/ 	.short	0x0018
        /*0064*/ 	.byte	0x00, 0xf0, 0x11, 0x00


	//----- nvinfo : EIATTR_KPARAM_INFO
	.align		4
.L_339:
        /*0068*/ 	.byte	0x04, 0x17
        /*006a*/ 	.short	(.L_341 - .L_340)
.L_340:
        /*006c*/ 	.word	0x00000000
        /*0070*/ 	.short	0x0003
        /*0072*/ 	.short	0x0014
        /*0074*/ 	.byte	0x00, 0xf0, 0x11, 0x00


	//----- nvinfo : EIATTR_KPARAM_INFO
	.align		4
.L_341:
        /*0078*/ 	.byte	0x04, 0x17
        /*007a*/ 	.short	(.L_343 - .L_342)
.L_342:
        /*007c*/ 	.word	0x00000000
        /*0080*/ 	.short	0x0002
        /*0082*/ 	.short	0x0010
        /*0084*/ 	.byte	0x00, 0xf0, 0x11, 0x00


	//----- nvinfo : EIATTR_KPARAM_INFO
	.align		4
.L_343:
        /*0088*/ 	.byte	0x04, 0x17
        /*008a*/ 	.short	(.L_345 - .L_344)
.L_344:
        /*008c*/ 	.word	0x00000000
        /*0090*/ 	.short	0x0001
        /*0092*/ 	.short	0x0008
        /*0094*/ 	.byte	0x00, 0xf5, 0x21, 0x00


	//----- nvinfo : EIATTR_KPARAM_INFO
	.align		4
.L_345:
        /*0098*/ 	.byte	0x04, 0x17
        /*009a*/ 	.short	(.L_347 - .L_346)
.L_346:
        /*009c*/ 	.word	0x00000000
        /*00a0*/ 	.short	0x0000
        /*00a2*/ 	.short	0x0000
        /*00a4*/ 	.byte	0x00, 0xf5, 0x21, 0x00


	//----- nvinfo : EIATTR_SPARSE_MMA_MASK
	.align		4
.L_347:
        /*00a8*/ 	.byte	0x03, 0x50
        /*00aa*/ 	.short	0x0000


	//----- nvinfo : EIATTR_MAXREG_COUNT
	.align		4
        /*00ac*/ 	.byte	0x03, 0x1b
        /*00ae*/ 	.short	0x0080


	//----- nvinfo : EIATTR_MERCURY_ISA_VERSION
	.align		4
        /*00b0*/ 	.byte	0x03, 0x5f
        /*00b2*/ 	.short	0x0101


	//----- nvinfo : EIATTR_VRC_CTA_INIT_COUNT
	.align		4
        /*00b4*/ 	.byte	0x02, 0x4a
	.zero		1
	.zero		1


	//----- nvinfo : EIATTR_EXIT_INSTR_OFFSETS
	.align		4
        /*00b8*/ 	.byte	0x04, 0x1c
        /*00ba*/ 	.short	(.L_349 - .L_348)


	//   ....[0]....
.L_348:
        /*00bc*/ 	.word	0x00000070


	//   ....[1]....
        /*00c0*/ 	.word	0x00000fa0


	//----- nvinfo : EIATTR_MAX_THREADS
	.align		4
.L_349:
        /*00c4*/ 	.byte	0x04, 0x05
        /*00c6*/ 	.short	(.L_351 - .L_350)
.L_350:
        /*00c8*/ 	.word	0x00000200
        /*00cc*/ 	.word	0x00000001
        /*00d0*/ 	.word	0x00000001


	//----- nvinfo : EIATTR_CRS_STACK_SIZE
	.align		4
.L_351:
        /*00d4*/ 	.byte	0x04, 0x1e
        /*00d6*/ 	.short	(.L_353 - .L_352)
.L_352:
        /*00d8*/ 	.word	0x00000000


	//----- nvinfo : EIATTR_CBANK_PARAM_SIZE
	.align		4
.L_353:
        /*00dc*/ 	.byte	0x03, 0x19
        /*00de*/ 	.short	0x0034


	//----- nvinfo : EIATTR_PARAM_CBANK
	.align		4
        /*00e0*/ 	.byte	0x04, 0x0a
        /*00e2*/ 	.short	(.L_355 - .L_354)
	.align		4
.L_354:
        /*00e4*/ 	.word	index@(.nv.constant0._cupy_upfirdn1D_float32)
        /*00e8*/ 	.short	0x0380
        /*00ea*/ 	.short	0x0034


	//----- nvinfo : EIATTR_SW_WAR
	.align		4
.L_355:
        /*00ec*/ 	.byte	0x04, 0x36
        /*00ee*/ 	.short	(.L_357 - .L_356)
.L_356:
        /*00f0*/ 	.word	0x00000008
.L_357:


//--------------------- .nv.callgraph             --------------------------
	.section	.nv.callgraph,"",@"SHT_CUDA_CALLGRAPH"
	.align	4
	.sectionentsize	8
	.align		4
        /*0000*/ 	.word	0x00000000
	.align		4
        /*0004*/ 	.word	0xffffffff
	.align		4
        /*0008*/ 	.word	0x00000000
	.align		4
        /*000c*/ 	.word	0xfffffffe
	.align		4
        /*0010*/ 	.word	0x00000000
	.align		4
        /*0014*/ 	.word	0xfffffffd
	.align		4
        /*0018*/ 	.word	0x00000000
	.align		4
        /*001c*/ 	.word	0xfffffffc


//--------------------- .nv.constant4             --------------------------
	.section	.nv.constant4,"a",@progbits
	.align	8
	.align		8
.nv.constant4:
        /*0000*/ 	.dword	_ZN34_INTERNAL_97c6559e_4_k_cu_c38955904cuda3std3__45__cpo5beginE
	.align		8
        /*0008*/ 	.dword	_ZN34_INTERNAL_97c6559e_4_k_cu_c38955904cuda3std3__45__cpo3endE
	.align		8
        /*0010*/ 	.dword	_ZN34_INTERNAL_97c6559e_4_k_cu_c38955904cuda3std3__45__cpo6cbeginE
	.align		8
        /*0018*/ 	.dword	_ZN34_INTERNAL_97c6559e_4_k_cu_c38955904cuda3std3__45__cpo4cendE
	.align		8
        /*0020*/ 	.dword	_ZN34_INTERNAL_97c6559e_4_k_cu_c38955904cuda3std3__45__cpo6rbeginE
	.align		8
        /*0028*/ 	.dword	_ZN34_INTERNAL_97c6559e_4_k_cu_c38955904cuda3std3__45__cpo4rendE
	.align		8
        /*0030*/ 	.dword	_ZN34_INTERNAL_97c6559e_4_k_cu_c38955904cuda3std3__45__cpo7crbeginE
	.align		8
        /*0038*/ 	.dword	_ZN34_INTERNAL_97c6559e_4_k_cu_c38955904cuda3std3__45__cpo5crendE
	.align		8
        /*0040*/ 	.dword	_ZN34_INTERNAL_97c6559e_4_k_cu_c38955904cuda3std3__436_GLOBAL__N__97c6559e_4_k_cu_c38955906ignoreE
	.align		8
        /*0048*/ 	.dword	_ZN34_INTERNAL_97c6559e_4_k_cu_c38955904cuda3std3__419piecewise_constructE
	.align		8
        /*0050*/ 	.dword	_ZN34_INTERNAL_97c6559e_4_k_cu_c38955904cuda3std3__48in_placeE
	.align		8
        /*0058*/ 	.dword	_ZN34_INTERNAL_97c6559e_4_k_cu_c38955904cuda3std3__420unreachable_sentinelE
	.align		8
        /*0060*/ 	.dword	_ZN34_INTERNAL_97c6559e_4_k_cu_c38955904cuda3std6ranges3__45__cpo4swapE
	.align		8
        /*0068*/ 	.dword	_ZN34_INTERNAL_97c6559e_4_k_cu_c38955904cuda3std6ranges3__45__cpo9iter_moveE
	.align		8
        /*0070*/ 	.dword	_ZN34_INTERNAL_97c6559e_4_k_cu_c38955904cuda3std6ranges3__45__cpo5beginE
	.align		8
        /*0078*/ 	.dword	_ZN34_INTERNAL_97c6559e_4_k_cu_c38955904cuda3std6ranges3__45__cpo3endE
	.align		8
        /*0080*/ 	.dword	_ZN34_INTERNAL_97c6559e_4_k_cu_c38955904cuda3std6ranges3__45__cpo6cbeginE
	.align		8
        /*0088*/ 	.dword	_ZN34_INTERNAL_97c6559e_4_k_cu_c38955904cuda3std6ranges3__45__cpo4cendE
	.align		8
        /*0090*/ 	.dword	_ZN34_INTERNAL_97c6559e_4_k_cu_c38955904cuda3std6ranges3__45__cpo7advanceE
	.align		8
        /*0098*/ 	.dword	_ZN34_INTERNAL_97c6559e_4_k_cu_c38955904cuda3std6ranges3__45__cpo9iter_swapE
	.align		8
        /*00a0*/ 	.dword	_ZN34_INTERNAL_97c6559e_4_k_cu_c38955904cuda3std6ranges3__45__cpo4nextE
	.align		8
        /*00a8*/ 	.dword	_ZN34_INTERNAL_97c6559e_4_k_cu_c38955904cuda3std6ranges3__45__cpo4prevE
	.align		8
        /*00b0*/ 	.dword	_ZN34_INTERNAL_97c6559e_4_k_cu_c38955904cuda3std6ranges3__45__cpo4dataE
	.align		8
        /*00b8*/ 	.dword	_ZN34_INTERNAL_97c6559e_4_k_cu_c38955904cuda3std6ranges3__45__cpo5cdataE
	.align		8
        /*00c0*/ 	.dword	_ZN34_INTERNAL_97c6559e_4_k_cu_c38955904cuda3std6ranges3__45__cpo4sizeE
	.align		8
        /*00c8*/ 	.dword	_ZN34_INTERNAL_97c6559e_4_k_cu_c38955904cuda3std6ranges3__45__cpo5ssizeE
	.align		8
        /*00d0*/ 	.dword	_ZN34_INTERNAL_97c6559e_4_k_cu_c38955904cuda3std6ranges3__45__cpo8distanceE
	.align		8
        /*00d8*/ 	.dword	_ZN34_INTERNAL_97c6559e_4_k_cu_c38955906thrust24THRUST_300001_SM_1000_NS6system6detail10sequential3seqE


//--------------------- .text._cupy_upfirdn2D_complex128 --------------------------
	.section	.text._cupy_upfirdn2D_complex128,"ax",@progbits
	.align	128
        .global         _cupy_upfirdn2D_complex128
        .type           _cupy_upfirdn2D_complex128,@function
        .size           _cupy_upfirdn2D_complex128,(.L_x_167 - _cupy_upfirdn2D_complex128)
        .other          _cupy_upfirdn2D_complex128,@"STO_CUDA_ENTRY STV_DEFAULT"
_cupy_upfirdn2D_complex128:
.text._cupy_upfirdn2D_complex128:
[----:B------:R-:W-:Y:S01]  /*0000*/  LDC R1, c[0x0][0x37c] ;  /* 0x0000df00ff017b82 */ /* 0x000fe20000000800 */
[----:B------:R-:W0:Y:S07]  /*0010*/  S2R R3, SR_TID.Y ;  /* 0x0000000000037919 */ /* 0x000e2e0000002200 */
[----:B------:R-:W1:Y:S01]  /*0020*/  LDC R0, c[0x0][0x360] ;  /* 0x0000d800ff007b82 */ /* 0x000e620000000800 */
[----:B------:R-:W2:Y:S01]  /*0030*/  LDCU UR8, c[0x0][0x3bc] ;  /* 0x00007780ff0877ac */ /* 0x000ea20008000800 */
[----:B------:R-:W1:Y:S06]  /*0040*/  S2R R5, SR_TID.X ;  /* 0x0000000000057919 */ /* 0x000e6c0000002100 */
[----:B------:R-:W0:Y:S08]  /*0050*/  S2UR UR5, SR_CTAID.Y ;  /* 0x00000000000579c3 */ /* 0x000e300000002600 */
[----:B------:R-:W0:Y:S01]  /*0060*/  LDC R2, c[0x0][0x364] ;  /* 0x0000d900ff027b82 */ /* 0x000e220000000800 */
[----:B------:R-:W3:Y:S01]  /*0070*/  LDCU UR6, c[0x0][0x370] ;  /* 0x00006e00ff0677ac */ /* 0x000ee20008000800 */
[----:B------:R-:W4:Y:S06]  /*0080*/  LDCU UR7, c[0x0][0x374] ;  /* 0x00006e80ff0777ac */ /* 0x000f2c0008000800 */
[----:B------:R-:W1:Y:S01]  /*0090*/  S2UR UR4, SR_CTAID.X ;  /* 0x00000000000479c3 */ /* 0x000e620000002500 */
[----:B0-----:R-:W-:-:S02]  /*00a0*/  IMAD R3, R2, UR5, R3 ;  /* 0x0000000502037c24 */ /* 0x001fc4000f8e0203 */
[----:B----4-:R-:W-:-:S03]  /*00b0*/  IMAD R2, R2, UR7, RZ ;  /* 0x0000000702027c24 */ /* 0x010fc6000f8e02ff */
[----:B--2---:R-:W-:Y:S01]  /*00c0*/  ISETP.GE.AND P0, PT, R3, UR8, PT ;  /* 0x0000000803007c0c */ /* 0x004fe2000bf06270 */
[C---:B-1----:R-:W-:Y:S02]  /*00d0*/  IMAD R24, R0.reuse, UR4, R5 ;  /* 0x0000000400187c24 */ /* 0x042fe4000f8e0205 */
[----:B---3--:R-:W-:-:S10]  /*00e0*/  IMAD R0, R0, UR6, RZ ;  /* 0x0000000600007c24 */ /* 0x008fd4000f8e02ff */
[----:B------:R-:W-:Y:S05]  /*00f0*/  @P0 EXIT ;  /* 0x000000000000094d */ /* 0x000fea0003800000 */
[----:B------:R-:W0:Y:S01]  /*0100*/  LDCU UR4, c[0x0][0x3a0] ;  /* 0x00007400ff0477ac */ /* 0x000e220008000800 */
[----:B------:R-:W1:Y:S01]  /*0110*/  LDCU.64 UR8, c[0x0][0x358] ;  /* 0x00006b00ff0877ac */ /* 0x000e620008000a00 */
[----:B0-----:R-:W-:-:S09]  /*0120*/  UISETP.NE.AND UP0, UPT, UR4, 0x1, UPT ;  /* 0x000000010400788c */ /* 0x001fd2000bf05270 */
[----:B-1----:R-:W-:Y:S05]  /*0130*/  BRA.U !UP0, `(.L_x_0) ;  /* 0x0000001108587547 */ /* 0x002fea000b800000 */
.L_x_13:
[----:B0-----:R-:W0:Y:S01]  /*0140*/  LDCU UR4, c[0x0][0x3b8] ;  /* 0x00007700ff0477ac */ /* 0x001e220008000800 */
[----:B------:R-:W-:Y:S01]  /*0150*/  BSSY.RECONVERGENT B1, `(.L_x_1) ;  /* 0x000010f000017945 */ /* 0x000fe20003800200 */
[----:B0-----:R-:W-:-:S13]  /*0160*/  ISETP.GE.AND P0, PT, R24, UR4, PT ;  /* 0x0000000418007c0c */ /* 0x001fda000bf06270 */
[----:B------:R-:W-:Y:S05]  /*0170*/  @P0 BRA `(.L_x_2) ;  /* 0x0000001000300947 */ /* 0x000fea0003800000 */
[----:B------:R-:W-:-:S07]  /*0180*/  IMAD.MOV.U32 R28, RZ, RZ, R24 ;  /* 0x000000ffff1c7224 */ /* 0x000fce00078e0018 */
.L_x_12:
[----:B0-----:R-:W0:Y:S01]  /*0190*/  LDC.64 R4, c[0x0][0x398] ;  /* 0x0000e600ff047b82 */ /* 0x001e220000000a00 */
[----:B------:R-:W1:Y:S01]  /*01a0*/  LDCU UR4, c[0x0][0x3a8] ;  /* 0x00007500ff0477ac */ /* 0x000e620008000800 */
[----:B------:R-:W-:Y:S06]  /*01b0*/  BSSY.RECONVERGENT B0, `(.L_x_3) ;  /* 0x0000100000007945 */ /* 0x000fec0003800200 */
[----:B------:R-:W2:Y:S01]  /*01c0*/  LDC R6, c[0x0][0x3ac] ;  /* 0x0000eb00ff067b82 */ /* 0x000ea20000000800 */
[----:B0-----:R-:W-:Y:S01]  /*01d0*/  IABS R11, R4 ;  /* 0x00000004000b7213 */ /* 0x001fe20000000000 */
[----:B------:R-:W-:-:S03]  /*01e0*/  IMAD R5, R28, R5, RZ ;  /* 0x000000051c057224 */ /* 0x000fc600078e02ff */
[----:B------:R-:W0:Y:S02]  /*01f0*/  I2F.RP R7, R11 ;  /* 0x0000000b00077306 */ /* 0x000e240000209400 */
[----:B------:R-:W-:Y:S02]  /*0200*/  IABS R12, R5 ;  /* 0x00000005000c7213 */ /* 0x000fe40000000000 */
[----:B--2---:R-:W-:-:S04]  /*0210*/  IABS R15, R6 ;  /* 0x00000006000f7213 */ /* 0x004fc80000000000 */
[----:B0-----:R-:W0:Y:S02]  /*0220*/  MUFU.RCP R7, R7 ;  /* 0x0000000700077308 */ /* 0x001e240000001000 */
[----:B0-----:R-:W-:-:S06]  /*0230*/  VIADD R8, R7, 0xffffffe ;  /* 0x0ffffffe07087836 */ /* 0x001fcc0000000000 */
[----:B------:R0:W2:Y:S02]  /*0240*/  F2I.FTZ.U32.TRUNC.NTZ R9, R8 ;  /* 0x0000000800097305 */ /* 0x0000a4000021f000 */
[----:B0-----:R-:W-:Y:S01]  /*0250*/  IMAD.MOV.U32 R8, RZ, RZ, RZ ;  /* 0x000000ffff087224 */ /* 0x001fe200078e00ff */
[----:B--2---:R-:W-:-:S05]  /*0260*/  IADD3 R10, PT, PT, RZ, -R9, RZ ;  /* 0x80000009ff0a7210 */ /* 0x004fca0007ffe0ff */
[----:B------:R-:W-:Y:S02]  /*0270*/  IMAD R13, R10, R11, RZ ;  /* 0x0000000b0a0d7224 */ /* 0x000fe400078e02ff */
[----:B------:R-:W0:Y:S02]  /*0280*/  I2F.RP R10, R15 ;  /* 0x0000000f000a7306 */ /* 0x000e240000209400 */
[----:B------:R-:W-:-:S06]  /*0290*/  IMAD.HI.U32 R9, R9, R13, R8 ;  /* 0x0000000d09097227 */ /* 0x000fcc00078e0008 */
[----:B------:R-:W-:-:S04]  /*02a0*/  IMAD.HI.U32 R7, R9, R12, RZ ;  /* 0x0000000c09077227 */ /* 0x000fc800078e00ff */
[----:B------:R-:W-:Y:S01]  /*02b0*/  IMAD.MOV R8, RZ, RZ, -R7 ;  /* 0x000000ffff087224 */ /* 0x000fe200078e0a07 */
[----:B0-----:R-:W0:Y:S03]  /*02c0*/  MUFU.RCP R10, R10 ;  /* 0x0000000a000a7308 */ /* 0x001e260000001000 */
[----:B------:R-:W-:-:S05]  /*02d0*/  IMAD R8, R11, R8, R12 ;  /* 0x000000080b087224 */ /* 0x000fca00078e020c */
[----:B------:R-:W-:Y:S01]  /*02e0*/  ISETP.GT.U32.AND P2, PT, R11, R8, PT ;  /* 0x000000080b00720c */ /* 0x000fe20003f44070 */
[----:B0-----:R-:W-:-:S12]  /*02f0*/  VIADD R9, R10, 0xffffffe ;  /* 0x0ffffffe0a097836 */ /* 0x001fd80000000000 */
[-C--:B------:R-:W-:Y:S01]  /*0300*/  @!P2 IADD3 R8, PT, PT, R8, -R11.reuse, RZ ;  /* 0x8000000b0808a210 */ /* 0x080fe20007ffe0ff */
[----:B------:R-:W-:Y:S01]  /*0310*/  @!P2 VIADD R7, R7, 0x1 ;  /* 0x000000010707a836 */ /* 0x000fe20000000000 */
[----:B------:R-:W-:Y:S01]  /*0320*/  ISETP.NE.AND P2, PT, R4, RZ, PT ;  /* 0x000000ff0400720c */ /* 0x000fe20003f45270 */
[----:B------:R-:W0:Y:S01]  /*0330*/  F2I.FTZ.U32.TRUNC.NTZ R9, R9 ;  /* 0x0000000900097305 */ /* 0x000e22000021f000 */
[----:B------:R-:W-:Y:S02]  /*0340*/  ISETP.GE.U32.AND P0, PT, R8, R11, PT ;  /* 0x0000000b0800720c */ /* 0x000fe40003f06070 */
[----:B------:R-:W-:-:S04]  /*0350*/  LOP3.LUT R8, R5, R4, RZ, 0x3c, !PT ;  /* 0x0000000405087212 */ /* 0x000fc800078e3cff */
[----:B------:R-:W-:-:S07]  /*0360*/  ISETP.GE.AND P1, PT, R8, RZ, PT ;  /* 0x000000ff0800720c */ /* 0x000fce0003f26270 */
[----:B------:R-:W-:Y:S01]  /*0370*/  @P0 IADD3 R7, PT, PT, R7, 0x1, RZ ;  /* 0x0000000107070810 */ /* 0x000fe20007ffe0ff */
[----:B0-----:R-:W-:-:S04]  /*0380*/  IMAD.MOV R8, RZ, RZ, -R9 ;  /* 0x000000ffff087224 */ /* 0x001fc800078e0a09 */
[----:B------:R-:W-:Y:S02]  /*0390*/  IMAD R11, R8, R15, RZ ;  /* 0x0000000f080b7224 */ /* 0x000fe400078e02ff */
[----:B------:R-:W-:Y:S02]  /*03a0*/  HFMA2 R8, -RZ, RZ, 0, 0 ;  /* 0x00000000ff087431 */ /* 0x000fe400000001ff */
[----:B------:R-:W-:Y:S01]  /*03b0*/  @!P1 IMAD.MOV R7, RZ, RZ, -R7 ;  /* 0x000000ffff079224 */ /* 0x000fe200078e0a07 */
[----:B------:R-:W-:-:S04]  /*03c0*/  @!P2 LOP3.LUT R7, RZ, R4, RZ, 0x33, !PT ;  /* 0x00000004ff07a212 */ /* 0x000fc800078e33ff */
[----:B------:R-:W-:Y:S02]  /*03d0*/  IABS R10, R7 ;  /* 0x00000007000a7213 */ /* 0x000fe40000000000 */
[----:B------:R-:W-:Y:S01]  /*03e0*/  ISETP.GE.AND P2, PT, R7, RZ, PT ;  /* 0x000000ff0700720c */ /* 0x000fe20003f46270 */
[----:B------:R-:W-:Y:S01]  /*03f0*/  IMAD.HI.U32 R8, R9, R11, R8 ;  /* 0x0000000b09087227 */ /* 0x000fe200078e0008 */
[----:B------:R-:W-:-:S03]  /*0400*/  IADD3 R7, PT, PT, -R7, RZ, RZ ;  /* 0x000000ff07077210 */ /* 0x000fc60007ffe1ff */
[----:B------:R-:W-:Y:S02]  /*0410*/  IMAD.MOV.U32 R9, RZ, RZ, R10 ;  /* 0x000000ffff097224 */ /* 0x000fe400078e000a */
[----:B------:R-:W-:Y:S01]  /*0420*/  IMAD R7, R4, R7, R5 ;  /* 0x0000000704077224 */ /* 0x000fe200078e0205 */
[----:B------:R-:W-:Y:S01]  /*0430*/  CS2R R4, SRZ ;  /* 0x0000000000047805 */ /* 0x000fe2000001ff00 */
[----:B------:R-:W-:-:S04]  /*0440*/  IMAD.HI.U32 R8, R8, R9, RZ ;  /* 0x0000000908087227 */ /* 0x000fc800078e00ff */
[----:B------:R-:W-:-:S04]  /*0450*/  IMAD.MOV R8, RZ, RZ, -R8 ;  /* 0x000000ffff087224 */ /* 0x000fc800078e0a08 */
[C---:B------:R-:W-:Y:S02]  /*0460*/  IMAD R8, R15.reuse, R8, R9 ;  /* 0x000000080f087224 */ /* 0x040fe400078e0209 */
[----:B------:R-:W0:Y:S03]  /*0470*/  LDC R9, c[0x0][0x3a4] ;  /* 0x0000e900ff097b82 */ /* 0x000e260000000800 */
[----:B------:R-:W-:-:S13]  /*0480*/  ISETP.GT.U32.AND P0, PT, R15, R8, PT ;  /* 0x000000080f00720c */ /* 0x000fda0003f04070 */
[----:B------:R-:W-:Y:S02]  /*0490*/  @!P0 IADD3 R8, PT, PT, R8, -R15, RZ ;  /* 0x8000000f08088210 */ /* 0x000fe40007ffe0ff */
[----:B------:R-:W-:Y:S02]  /*04a0*/  ISETP.NE.AND P0, PT, R6, RZ, PT ;  /* 0x000000ff0600720c */ /* 0x000fe40003f05270 */
[----:B------:R-:W-:-:S13]  /*04b0*/  ISETP.GT.U32.AND P1, PT, R15, R8, PT ;  /* 0x000000080f00720c */ /* 0x000fda0003f24070 */
[----:B------:R-:W-:-:S04]  /*04c0*/  @!P1 IMAD.IADD R8, R8, 0x1, -R15 ;  /* 0x0000000108089824 */ /* 0x000fc800078e0a0f */
[----:B------:R-:W-:Y:S01]  /*04d0*/  @!P2 IMAD.MOV R8, RZ, RZ, -R8 ;  /* 0x000000ffff08a224 */ /* 0x000fe200078e0a08 */
[----:B------:R-:W-:-:S04]  /*04e0*/  @!P0 LOP3.LUT R8, RZ, R6, RZ, 0x33, !PT ;  /* 0x00000006ff088212 */ /* 0x000fc800078e33ff */
[C---:B0-----:R-:W-:Y:S02]  /*04f0*/  ISETP.GE.AND P1, PT, R8.reuse, R9, PT ;  /* 0x000000090800720c */ /* 0x041fe40003f26270 */
[----:B-1----:R-:W-:-:S04]  /*0500*/  IADD3 R10, PT, PT, R8, -UR4, RZ ;  /* 0x80000004080a7c10 */ /* 0x002fc8000fffe0ff */
[C---:B------:R-:W-:Y:S01]  /*0510*/  ISETP.GE.AND P0, PT, R10.reuse, -0x1, PT ;  /* 0xffffffff0a00780c */ /* 0x040fe20003f06270 */
[----:B------:R-:W-:-:S05]  /*0520*/  VIADD R6, R10, 0x1 ;  /* 0x000000010a067836 */ /* 0x000fca0000000000 */
[----:B------:R-:W-:Y:S01]  /*0530*/  SEL R26, R6, RZ, P0 ;  /* 0x000000ff061a7207 */ /* 0x000fe20000000000 */
[----:B------:R-:W-:Y:S01]  /*0540*/  @!P1 VIADD R9, R8, 0x1 ;  /* 0x0000000108099836 */ /* 0x000fe20000000000 */
[----:B------:R-:W-:-:S04]  /*0550*/  SEL R6, R6, RZ, !P0 ;  /* 0x000000ff06067207 */ /* 0x000fc80004000000 */
[----:B------:R-:W-:Y:S01]  /*0560*/  ISETP.GE.AND P0, PT, R26, R9, PT ;  /* 0x000000091a00720c */ /* 0x000fe20003f06270 */
[----:B------:R-:W-:Y:S01]  /*0570*/  IMAD R25, R7, UR4, -R6 ;  /* 0x0000000407197c24 */ /* 0x000fe2000f8e0a06 */
[----:B------:R-:W-:-:S11]  /*0580*/  CS2R R6, SRZ ;  /* 0x0000000000067805 */ /* 0x000fd6000001ff00 */
[----:B------:R-:W-:Y:S05]  /*0590*/  @P0 BRA `(.L_x_4) ;  /* 0x0000000c00040947 */ /* 0x000fea0003800000 */
[----:B------:R-:W-:Y:S01]  /*05a0*/  VIMNMX R4, PT, PT, R10, -0x1, !PT ;  /* 0xffffffff0a047848 */ /* 0x000fe20007fe0100 */
[----:B------:R-:W-:Y:S01]  /*05b0*/  BSSY.RECONVERGENT B2, `(.L_x_5) ;  /* 0x000005e000027945 */ /* 0x000fe20003800200 */
[----:B------:R-:W-:Y:S02]  /*05c0*/  CS2R R6, SRZ ;  /* 0x0000000000067805 */ /* 0x000fe4000001ff00 */
[----:B------:R-:W-:Y:S02]  /*05d0*/  LOP3.LUT R31, RZ, R4, RZ, 0x33, !PT ;  /* 0x00000004ff1f7212 */ /* 0x000fe400078e33ff */
[----:B------:R-:W-:-:S03]  /*05e0*/  IADD3 R4, PT, PT, R9, -0x2, -R4 ;  /* 0xfffffffe09047810 */ /* 0x000fc60007ffe804 */
[----:B------:R-:W-:Y:S01]  /*05f0*/  IMAD.IADD R27, R9, 0x1, R31 ;  /* 0x00000001091b7824 */ /* 0x000fe200078e021f */
[----:B------:R-:W-:Y:S02]  /*0600*/  ISETP.GE.U32.AND P0, PT, R4, 0x7, PT ;  /* 0x000000070400780c */ /* 0x000fe40003f06070 */
[----:B------:R-:W-:Y:S02]  /*0610*/  CS2R R4, SRZ ;  /* 0x0000000000047805 */ /* 0x000fe4000001ff00 */
[----:B------:R-:W-:-:S04]  /*0620*/  LOP3.LUT R30, R27, 0x7, RZ, 0xc0, !PT ;  /* 0x000000071b1e7812 */ /* 0x000fc800078ec0ff */
[----:B------:R-:W-:-:S05]  /*0630*/  ISETP.NE.AND P1, PT, R30, RZ, PT ;  /* 0x000000ff1e00720c */ /* 0x000fca0003f25270 */
[----:B------:R-:W-:Y:S08]  /*0640*/  @!P0 BRA `(.L_x_6) ;  /* 0x0000000400508947 */ /* 0x000ff00003800000 */
[----:B------:R-:W-:Y:S02]  /*0650*/  LOP3.LUT R29, R27, 0xfffffff8, RZ, 0xc0, !PT ;  /* 0xfffffff81b1d7812 */ /* 0x000fe400078ec0ff */
[----:B------:R-:W-:-:S07]  /*0660*/  CS2R R6, SRZ ;  /* 0x0000000000067805 */ /* 0x000fce000001ff00 */
.L_x_7:
[----:B------:R-:W0:Y:S08]  /*0670*/  LDC R32, c[0x0][0x388] ;  /* 0x0000e200ff207b82 */ /* 0x000e300000000800 */
[----:B------:R-:W1:Y:S08]  /*0680*/  LDC.64 R34, c[0x0][0x390] ;  /* 0x0000e400ff227b82 */ /* 0x000e700000000a00 */
[----:B------:R-:W2:Y:S01]  /*0690*/  LDC.64 R40, c[0x0][0x380] ;  /* 0x0000e000ff287b82 */ /* 0x000ea20000000a00 */
[----:B0-----:R-:W-:-:S02]  /*06a0*/  IMAD R9, R26, R32, R3 ;  /* 0x000000201a097224 */ /* 0x001fc400078e0203 */
[----:B-1----:R-:W-:-:S04]  /*06b0*/  IMAD.WIDE R34, R25, 0x10, R34 ;  /* 0x0000001019227825 */ /* 0x002fc800078e0222 */
[----:B--2---:R-:W-:Y:S02]  /*06c0*/  IMAD.WIDE R40, R9, 0x10, R40 ;  /* 0x0000001009287825 */ /* 0x004fe400078e0228 */
[----:B------:R-:W2:Y:S04]  /*06d0*/  LDG.E.128.CONSTANT R8, desc[UR8][R34.64] ;  /* 0x0000000822087981 */ /* 0x000ea8000c1e9d00 */
[----:B------:R-:W2:Y:S01]  /*06e0*/  LDG.E.128.CONSTANT R12, desc[UR8][R40.64] ;  /* 0x00000008280c7981 */ /* 0x000ea2000c1e9d00 */
[----:B------:R-:W-:-:S05]  /*06f0*/  IMAD.WIDE R36, R32, 0x10, R40 ;  /* 0x0000001020247825 */ /* 0x000fca00078e0228 */
[----:B------:R-:W3:Y:S01]  /*0700*/  LDG.E.128.CONSTANT R20, desc[UR8][R36.64] ;  /* 0x0000000824147981 */ /* 0x000ee2000c1e9d00 */
[C---:B--2---:R-:W-:Y:S02]  /*0710*/  DMUL R16, R14.reuse, R8 ;  /* 0x000000080e107228 */ /* 0x044fe40000000000 */
[----:B------:R-:W-:-:S06]  /*0720*/  DMUL R38, R14, R10 ;  /* 0x0000000a0e267228 */ /* 0x000fcc0000000000 */
[C---:B------:R-:W-:Y:S02]  /*0730*/  DFMA R10, R12.reuse, R10, R16 ;  /* 0x0000000a0c0a722b */ /* 0x040fe40000000010 */
[----:B------:R-:W3:Y:S01]  /*0740*/  LDG.E.128.CONSTANT R16, desc[UR8][R34.64+0x10] ;  /* 0x0000100822107981 */ /* 0x000ee2000c1e9d00 */
[----:B------:R-:W-:-:S05]  /*0750*/  DFMA R38, R12, R8, -R38 ;  /* 0x000000080c26722b */ /* 0x000fca0000000826 */
[----:B------:R-:W-:Y:S02]  /*0760*/  DADD R6, R10, R6 ;  /* 0x000000000a067229 */ /* 0x000fe40000000006 */
[C---:B---3--:R-:W-:Y:S02]  /*0770*/  DMUL R10, R22.reuse, R18 ;  /* 0x00000012160a7228 */ /* 0x048fe40000000000 */
[----:B------:R-:W-:Y:S01]  /*0780*/  DMUL R8, R22, R16 ;  /* 0x0000001016087228 */ /* 0x000fe20000000000 */
[----:B------:R-:W-:-:S05]  /*0790*/  IMAD.WIDE R22, R32, 0x10, R36 ;  /* 0x0000001020167825 */ /* 0x000fca00078e0224 */
[C---:B------:R-:W-:Y:S01]  /*07a0*/  DFMA R16, R20.reuse, R16, -R10 ;  /* 0x000000101410722b */ /* 0x040fe2000000080a */
[----:B------:R-:W2:Y:S01]  /*07b0*/  LDG.E.128.CONSTANT R12, desc[UR8][R22.64] ;  /* 0x00000008160c7981 */ /* 0x000ea2000c1e9d00 */
[----:B------:R-:W-:-:S03]  /*07c0*/  DFMA R18, R20, R18, R8 ;  /* 0x000000121412722b */ /* 0x000fc60000000008 */
[----:B------:R-:W2:Y:S01]  /*07d0*/  LDG.E.128.CONSTANT R8, desc[UR8][R34.64+0x20] ;  /* 0x0000200822087981 */ /* 0x000ea2000c1e9d00 */
[----:B------:R-:W-:-:S04]  /*07e0*/  DADD R38, R38, R4 ;  /* 0x0000000026267229 */ /* 0x000fc80000000004 */
[----:B------:R-:W-:Y:S01]  /*07f0*/  DADD R18, R6, R18 ;  /* 0x0000000006127229 */ /* 0x000fe20000000012 */
[----:B------:R-:W-:Y:S01]  /*0800*/  IMAD.WIDE R20, R32, 0x10, R22 ;  /* 0x0000001020147825 */ /* 0x000fe200078e0216 */
[C---:B--2---:R-:W-:Y:S02]  /*0810*/  DMUL R6, R14.reuse, R10 ;  /* 0x0000000a0e067228 */ /* 0x044fe40000000000 */
[----:B------:R-:W-:-:S06]  /*0820*/  DMUL R4, R14, R8 ;  /* 0x000000080e047228 */ /* 0x000fcc0000000000 */
[C---:B------:R-:W-:Y:S02]  /*0830*/  DFMA R14, R12.reuse, R8, -R6 ;  /* 0x000000080c0e722b */ /* 0x040fe40000000806 */
[----:B------:R-:W-:Y:S02]  /*0840*/  DFMA R12, R12, R10, R4 ;  /* 0x0000000a0c0c722b */ /* 0x000fe40000000004 */
[----:B------:R-:W2:Y:S04]  /*0850*/  LDG.E.128.CONSTANT R4, desc[UR8][R34.64+0x30] ;  /* 0x0000300822047981 */ /* 0x000ea8000c1e9d00 */
[----:B------:R-:W2:Y:S02]  /*0860*/  LDG.E.128.CONSTANT R8, desc[UR8][R20.64] ;  /* 0x0000000814087981 */ /* 0x000ea4000c1e9d00 */
[----:B------:R-:W-:Y:S01]  /*0870*/  DADD R18, R18, R12 ;  /* 0x0000000012127229 */ /* 0x000fe2000000000c */
[----:B------:R-:W-:Y:S01]  /*0880*/  IMAD.WIDE R22, R32, 0x10, R20 ;  /* 0x0000001020167825 */ /* 0x000fe200078e0214 */
[----:B--2---:R-:W-:-:S02]  /*0890*/  DMUL R12, R10, R6 ;  /* 0x000000060a0c7228 */ /* 0x004fc40000000000 */
[----:B------:R-:W-:-:S06]  /*08a0*/  DMUL R36, R10, R4 ;  /* 0x000000040a247228 */ /* 0x000fcc0000000000 */
[C---:B------:R-:W-:Y:S02]  /*08b0*/  DFMA R12, R8.reuse, R4, -R12 ;  /* 0x00000004080c722b */ /* 0x040fe4000000080c */
[----:B------:R-:W-:Y:S01]  /*08c0*/  DFMA R36, R8, R6, R36 ;  /* 0x000000060824722b */ /* 0x000fe20000000024 */
[----:B------:R-:W2:Y:S04]  /*08d0*/  LDG.E.128.CONSTANT R4, desc[UR8][R34.64+0x40] ;  /* 0x0000400822047981 */ /* 0x000ea8000c1e9d00 */
[----:B------:R-:W2:Y:S01]  /*08e0*/  LDG.E.128.CONSTANT R8, desc[UR8][R22.64] ;  /* 0x0000000816087981 */ /* 0x000ea2000c1e9d00 */
[----:B------:R-:W-:Y:S02]  /*08f0*/  DADD R16, R38, R16 ;  /* 0x0000000026107229 */ /* 0x000fe40000000010 */
[----:B------:R-:W-:-:S06]  /*0900*/  DADD R18, R18, R36 ;  /* 0x0000000012127229 */ /* 0x000fcc0000000024 */
[----:B------:R-:W-:Y:S01]  /*0910*/  DADD R14, R16, R14 ;  /* 0x00000000100e7229 */ /* 0x000fe2000000000e */
[----:B------:R-:W-:Y:S01]  /*0920*/  IMAD.WIDE R16, R32, 0x10, R22 ;  /* 0x0000001020107825 */ /* 0x000fe200078e0216 */
[C---:B--2---:R-:W-:Y:S02]  /*0930*/  DMUL R20, R10.reuse, R6 ;  /* 0x000000060a147228 */ /* 0x044fe40000000000 */
[----:B------:R-:W-:-:S06]  /*0940*/  DMUL R36, R10, R4 ;  /* 0x000000040a247228 */ /* 0x000fcc0000000000 */
[C---:B------:R-:W-:Y:S02]  /*0950*/  DFMA R20, R8.reuse, R4, -R20 ;  /* 0x000000040814722b */ /* 0x040fe40000000814 */
[----:B------:R-:W-:Y:S01]  /*0960*/  DFMA R36, R8, R6, R36 ;  /* 0x000000060824722b */ /* 0x000fe20000000024 */
[----:B------:R-:W2:Y:S04]  /*0970*/  LDG.E.128.CONSTANT R4, desc[UR8][R34.64+0x50] ;  /* 0x0000500822047981 */ /* 0x000ea8000c1e9d00 */
[----:B------:R0:W2:Y:S01]  /*0980*/  LDG.E.128.CONSTANT R8, desc[UR8][R16.64] ;  /* 0x0000000810087981 */ /* 0x0000a2000c1e9d00 */
[----:B------:R-:W-:Y:S02]  /*0990*/  DADD R12, R14, R12 ;  /* 0x000000000e0c7229 */ /* 0x000fe4000000000c */
[----:B------:R-:W-:Y:S01]  /*09a0*/  DADD R18, R18, R36 ;  /* 0x0000000012127229 */ /* 0x000fe20000000024 */
[----:B------:R-:W-:-:S05]  /*09b0*/  IMAD.WIDE R36, R32, 0x10, R16 ;  /* 0x0000001020247825 */ /* 0x000fca00078e0210 */
[----:B------:R-:W-:Y:S01]  /*09c0*/  DADD R20, R12, R20 ;  /* 0x000000000c147229 */ /* 0x000fe20000000014 */
[----:B0-----:R-:W-:Y:S01]  /*09d0*/  IMAD.WIDE R16, R32, 0x10, R36 ;  /* 0x0000001020107825 */ /* 0x001fe200078e0224 */
[C---:B--2---:R-:W-:Y:S02]  /*09e0*/  DMUL R22, R10.reuse, R6 ;  /* 0x000000060a167228 */ /* 0x044fe40000000000 */
[----:B------:R-:W-:-:S06]  /*09f0*/  DMUL R10, R10, R4 ;  /* 0x000000040a0a7228 */ /* 0x000fcc0000000000 */
[C---:B------:R-:W-:Y:S02]  /*0a00*/  DFMA R22, R8.reuse, R4, -R22 ;  /* 0x000000040816722b */ /* 0x040fe40000000816 */
[----:B------:R-:W-:Y:S01]  /*0a10*/  DFMA R12, R8, R6, R10 ;  /* 0x00000006080c722b */ /* 0x000fe2000000000a */
[----:B------:R-:W2:Y:S04]  /*0a20*/  LDG.E.128.CONSTANT R4, desc[UR8][R34.64+0x60] ;  /* 0x0000600822047981 */ /* 0x000ea8000c1e9d00 */
[----:B------:R-:W2:Y:S03]  /*0a30*/  LDG.E.128.CONSTANT R8, desc[UR8][R36.64] ;  /* 0x0000000824087981 */ /* 0x000ea6000c1e9d00 */
[----:B------:R-:W-:-:S02]  /*0a40*/  DADD R32, R18, R12 ;  /* 0x0000000012207229 */ /* 0x000fc4000000000c */
[----:B------:R-:W3:Y:S04]  /*0a50*/  LDG.E.128.CONSTANT R12, desc[UR8][R34.64+0x70] ;  /* 0x00007008220c7981 */ /* 0x000ee8000c1e9d00 */
[----:B------:R-:W3:Y:S01]  /*0a60*/  LDG.E.128.CONSTANT R16, desc[UR8][R16.64] ;  /* 0x0000000810107981 */ /* 0x000ee2000c1e9d00 */
[----:B------:R-:W-:Y:S01]  /*0a70*/  DADD R22, R20, R22 ;  /* 0x0000000014167229 */ /* 0x000fe20000000016 */
[----:B------:R-:W-:Y:S02]  /*0a80*/  VIADD R26, R26, 0x8 ;  /* 0x000000081a1a7836 */ /* 0x000fe40000000000 */
[----:B------:R-:W-:Y:S01]  /*0a90*/  VIADD R25, R25, 0x8 ;  /* 0x0000000819197836 */ /* 0x000fe20000000000 */
[C---:B--2---:R-:W-:Y:S02]  /*0aa0*/  DMUL R20, R10.reuse, R6 ;  /* 0x000000060a147228 */ /* 0x044fe40000000000 */
[----:B------:R-:W-:-:S06]  /*0ab0*/  DMUL R10, R10, R4 ;  /* 0x000000040a0a7228 */ /* 0x000fcc0000000000 */
[C---:B------:R-:W-:Y:S02]  /*0ac0*/  DFMA R20, R8.reuse, R4, -R20 ;  /* 0x000000040814722b */ /* 0x040fe40000000814 */
[----:B------:R-:W-:Y:S02]  /*0ad0*/  DFMA R10, R8, R6, R10 ;  /* 0x00000006080a722b */ /* 0x000fe4000000000a */
[C---:B---3--:R-:W-:Y:S01]  /*0ae0*/  DMUL R4, R18.reuse, R12 ;  /* 0x0000000c12047228 */ /* 0x048fe20000000000 */
[----:B------:R-:W-:Y:S01]  /*0af0*/  IADD3 R6, PT, PT, R31, R26, RZ ;  /* 0x0000001a1f067210 */ /* 0x000fe20007ffe0ff */
[----:B------:R-:W-:-:S03]  /*0b00*/  DMUL R18, R18, R14 ;  /* 0x0000000e12127228 */ /* 0x000fc60000000000 */
[----:B------:R-:W-:Y:S01]  /*0b10*/  ISETP.NE.AND P0, PT, R6, R29, PT ;  /* 0x0000001d0600720c */ /* 0x000fe20003f05270 */
[----:B------:R-:W-:Y:S02]  /*0b20*/  DADD R10, R32, R10 ;  /* 0x00000000200a7229 */ /* 0x000fe4000000000a */
[----:B------:R-:W-:Y:S02]  /*0b30*/  DFMA R4, R16, R14, R4 ;  /* 0x0000000e1004722b */ /* 0x000fe40000000004 */
[----:B------:R-:W-:Y:S02]  /*0b40*/  DADD R20, R22, R20 ;  /* 0x0000000016147229 */ /* 0x000fe40000000014 */
[----:B------:R-:W-:-:S04]  /*0b50*/  DFMA R18, R16, R12, -R18 ;  /* 0x0000000c1012722b */ /* 0x000fc80000000812 */
[----:B------:R-:W-:-:S04]  /*0b60*/  DADD R6, R10, R4 ;  /* 0x000000000a067229 */ /* 0x000fc80000000004 */
[----:B------:R-:W-:Y:S01]  /*0b70*/  DADD R4, R20, R18 ;  /* 0x0000000014047229 */ /* 0x000fe20000000012 */
[----:B------:R-:W-:Y:S10]  /*0b80*/  @P0 BRA `(.L_x_7) ;  /* 0xfffffff800b80947 */ /* 0x000ff4000383ffff */
.L_x_6:
[----:B------:R-:W-:Y:S05]  /*0b90*/  BSYNC.RECONVERGENT B2 ;  /* 0x0000000000027941 */ /* 0x000fea0003800200 */
.L_x_5:
[----:B------:R-:W-:Y:S05]  /*0ba0*/  @!P1 BRA `(.L_x_4) ;  /* 0x0000000400809947 */ /* 0x000fea0003800000 */
[----:B------:R-:W-:Y:S01]  /*0bb0*/  ISETP.GE.U32.AND P0, PT, R30, 0x4, PT ;  /* 0x000000041e00780c */ /* 0x000fe20003f06070 */
[----:B------:R-:W-:Y:S01]  /*0bc0*/  BSSY.RECONVERGENT B2, `(.L_x_8) ;  /* 0x000002f000027945 */ /* 0x000fe20003800200 */
[----:B------:R-:W-:-:S04]  /*0bd0*/  LOP3.LUT R29, R27, 0x3, RZ, 0xc0, !PT ;  /* 0x000000031b1d7812 */ /* 0x000fc800078ec0ff */
[----:B------:R-:W-:-:S07]  /*0be0*/  ISETP.NE.AND P1, PT, R29, RZ, PT ;  /* 0x000000ff1d00720c */ /* 0x000fce0003f25270 */
[----:B------:R-:W-:Y:S06]  /*0bf0*/  @!P0 BRA `(.L_x_9) ;  /* 0x0000000000ac8947 */ /* 0x000fec0003800000 */
[----:B------:R-:W0:Y:S08]  /*0c00*/  LDC R30, c[0x0][0x388] ;  /* 0x0000e200ff1e7b82 */ /* 0x000e300000000800 */
[----:B------:R-:W1:Y:S08]  /*0c10*/  LDC.64 R32, c[0x0][0x390] ;  /* 0x0000e400ff207b82 */ /* 0x000e700000000a00 */
[----:B------:R-:W2:Y:S01]  /*0c20*/  LDC.64 R38, c[0x0][0x380] ;  /* 0x0000e000ff267b82 */ /* 0x000ea20000000a00 */
[----:B0-----:R-:W-:-:S02]  /*0c30*/  IMAD R9, R26, R30, R3 ;  /* 0x0000001e1a097224 */ /* 0x001fc400078e0203 */
[----:B-1----:R-:W-:-:S05]  /*0c40*/  IMAD.WIDE R32, R25, 0x10, R32 ;  /* 0x0000001019207825 */ /* 0x002fca00078e0220 */
[----:B------:R-:W3:Y:S01]  /*0c50*/  LDG.E.128.CONSTANT R16, desc[UR8][R32.64+0x10] ;  /* 0x0000100820107981 */ /* 0x000ee2000c1e9d00 */
[----:B--2---:R-:W-:-:S03]  /*0c60*/  IMAD.WIDE R38, R9, 0x10, R38 ;  /* 0x0000001009267825 */ /* 0x004fc600078e0226 */
[----:B------:R-:W2:Y:S04]  /*0c70*/  LDG.E.128.CONSTANT R8, desc[UR8][R32.64] ;  /* 0x0000000820087981 */ /* 0x000ea8000c1e9d00 */
[----:B------:R0:W2:Y:S01]  /*0c80*/  LDG.E.128.CONSTANT R12, desc[UR8][R38.64] ;  /* 0x00000008260c7981 */ /* 0x0000a2000c1e9d00 */
[----:B------:R-:W-:-:S05]  /*0c90*/  IMAD.WIDE R40, R30, 0x10, R38 ;  /* 0x000000101e287825 */ /* 0x000fca00078e0226 */
[----:B------:R-:W3:Y:S01]  /*0ca0*/  LDG.E.128.CONSTANT R20, desc[UR8][R40.64] ;  /* 0x0000000828147981 */ /* 0x000ee2000c1e9d00 */
[----:B0-----:R-:W-:Y:S01]  /*0cb0*/  IMAD.WIDE R38, R30, 0x10, R40 ;  /* 0x000000101e267825 */ /* 0x001fe200078e0228 */
[C---:B--2---:R-:W-:Y:S02]  /*0cc0*/  DMUL R34, R14.reuse, R8 ;  /* 0x000000080e227228 */ /* 0x044fe40000000000 */
[----:B------:R-:W-:-:S06]  /*0cd0*/  DMUL R36, R14, R10 ;  /* 0x0000000a0e247228 */ /* 0x000fcc0000000000 */
[C---:B------:R-:W-:Y:S02]  /*0ce0*/  DFMA R10, R12.reuse, R10, R34 ;  /* 0x0000000a0c0a722b */ /* 0x040fe40000000022 */
[----:B------:R-:W-:Y:S02]  /*0cf0*/  DFMA R36, R12, R8, -R36 ;  /* 0x000000080c24722b */ /* 0x000fe40000000824 */
[C---:B---3--:R-:W-:Y:S01]  /*0d00*/  DMUL R34, R22.reuse, R18 ;  /* 0x0000001216227228 */ /* 0x048fe20000000000 */
[----:B------:R-:W2:Y:S01]  /*0d10*/  LDG.E.128.CONSTANT R12, desc[UR8][R32.64+0x20] ;  /* 0x00002008200c7981 */ /* 0x000ea2000c1e9d00 */
[----:B------:R-:W-:Y:S02]  /*0d20*/  DMUL R8, R22, R16 ;  /* 0x0000001016087228 */ /* 0x000fe40000000000 */
[----:B------:R-:W-:-:S04]  /*0d30*/  DADD R22, R6, R10 ;  /* 0x0000000006167229 */ /* 0x000fc8000000000a */
[C---:B------:R-:W-:Y:S02]  /*0d40*/  DFMA R34, R20.reuse, R16, -R34 ;  /* 0x000000101422722b */ /* 0x040fe40000000822 */
[----:B------:R-:W-:Y:S02]  /*0d50*/  DFMA R20, R20, R18, R8 ;  /* 0x000000121414722b */ /* 0x000fe40000000008 */
[----:B------:R-:W2:Y:S01]  /*0d60*/  LDG.E.128.CONSTANT R8, desc[UR8][R38.64] ;  /* 0x0000000826087981 */ /* 0x000ea2000c1e9d00 */
[----:B------:R-:W-:Y:S01]  /*0d70*/  IMAD.WIDE R16, R30, 0x10, R38 ;  /* 0x000000101e107825 */ /* 0x000fe200078e0226 */
[----:B------:R-:W-:Y:S02]  /*0d80*/  DADD R36, R4, R36 ;  /* 0x0000000004247229 */ /* 0x000fe40000000024 */
[----:B------:R-:W3:Y:S04]  /*0d90*/  LDG.E.128.CONSTANT R4, desc[UR8][R32.64+0x30] ;  /* 0x0000300820047981 */ /* 0x000ee8000c1e9d00 */
[----:B------:R-:W3:Y:S01]  /*0da0*/  LDG.E.128.CONSTANT R16, desc[UR8][R16.64] ;  /* 0x0000000810107981 */ /* 0x000ee2000c1e9d00 */
[----:B------:R-:W-:-:S02]  /*0db0*/  DADD R22, R22, R20 ;  /* 0x0000000016167229 */ /* 0x000fc40000000014 */
[----:B------:R-:W-:Y:S01]  /*0dc0*/  DADD R34, R36, R34 ;  /* 0x0000000024227229 */ /* 0x000fe20000000022 */
[----:B------:R-:W-:Y:S01]  /*0dd0*/  VIADD R26, R26, 0x4 ;  /* 0x000000041a1a7836 */ /* 0x000fe20000000000 */
[----:B------:R-:W-:Y:S01]  /*0de0*/  IADD3 R25, PT, PT, R25, 0x4, RZ ;  /* 0x0000000419197810 */ /* 0x000fe20007ffe0ff */
[C---:B--2---:R-:W-:Y:S02]  /*0df0*/  DMUL R20, R10.reuse, R14 ;  /* 0x0000000e0a147228 */ /* 0x044fe40000000000 */
[----:B------:R-:W-:-:S06]  /*0e00*/  DMUL R10, R10, R12 ;  /* 0x0000000c0a0a7228 */ /* 0x000fcc0000000000 */
[C---:B------:R-:W-:Y:S02]  /*0e10*/  DFMA R20, R8.reuse, R12, -R20 ;  /* 0x0000000c0814722b */ /* 0x040fe40000000814 */
[----:B------:R-:W-:Y:S02]  /*0e20*/  DFMA R10, R8, R14, R10 ;  /* 0x0000000e080a722b */ /* 0x000fe4000000000a */
[C---:B---3--:R-:W-:Y:S02]  /*0e30*/  DMUL R8, R18.reuse, R4 ;  /* 0x0000000412087228 */ /* 0x048fe40000000000 */
[----:B------:R-:W-:Y:S02]  /*0e40*/  DMUL R18, R18, R6 ;  /* 0x0000000612127228 */ /* 0x000fe40000000000 */
[----:B------:R-:W-:Y:S02]  /*0e50*/  DADD R20, R34, R20 ;  /* 0x0000000022147229 */ /* 0x000fe40000000014 */
[----:B------:R-:W-:-:S02]  /*0e60*/  DADD R10, R22, R10 ;  /* 0x00000000160a7229 */ /* 0x000fc4000000000a */
[C---:B------:R-:W-:Y:S02]  /*0e70*/  DFMA R6, R16.reuse, R6, R8 ;  /* 0x000000061006722b */ /* 0x040fe40000000008 */
[----:B------:R-:W-:-:S06]  /*0e80*/  DFMA R4, R16, R4, -R18 ;  /* 0x000000041004722b */ /* 0x000fcc0000000812 */
[----:B------:R-:W-:Y:S02]  /*0e90*/  DADD R6, R10, R6 ;  /* 0x000000000a067229 */ /* 0x000fe40000000006 */
[----:B------:R-:W-:-:S11]  /*0ea0*/  DADD R4, R20, R4 ;  /* 0x0000000014047229 */ /* 0x000fd60000000004 */
.L_x_9:
[----:B------:R-:W-:Y:S05]  /*0eb0*/  BSYNC.RECONVERGENT B2 ;  /* 0x0000000000027941 */ /* 0x000fea0003800200 */
.L_x_8:
[----:B------:R-:W-:Y:S05]  /*0ec0*/  @!P1 BRA `(.L_x_4) ;  /* 0x0000000000b89947 */ /* 0x000fea0003800000 */
[----:B------:R-:W-:Y:S01]  /*0ed0*/  ISETP.NE.AND P0, PT, R29, 0x1, PT ;  /* 0x000000011d00780c */ /* 0x000fe20003f05270 */
[----:B------:R-:W-:Y:S01]  /*0ee0*/  BSSY.RECONVERGENT B2, `(.L_x_10) ;  /* 0x000001d000027945 */ /* 0x000fe20003800200 */
[----:B------:R-:W-:-:S04]  /*0ef0*/  LOP3.LUT R27, R27, 0x1, RZ, 0xc0, !PT ;  /* 0x000000011b1b7812 */ /* 0x000fc800078ec0ff */
[----:B------:R-:W-:-:S07]  /*0f00*/  ISETP.NE.U32.AND P1, PT, R27, 0x1, PT ;  /* 0x000000011b00780c */ /* 0x000fce0003f25070 */
        /* <DEDUP_REMOVED lines=9> */
[----:B------:R-:W2:Y:S01]  /*0fa0*/  LDG.E.128.CONSTANT R12, desc[UR8][R34.64] ;  /* 0x00000008220c7981 */ /* 0x000ea2000c1e9d00 */
[----:B------:R-:W-:-:S06]  /*0fb0*/  IMAD.WIDE R20, R21, 0x10, R34 ;  /* 0x0000001015147825 */ /* 0x000fcc00078e0222 */
[----:B------:R-:W3:Y:S01]  /*0fc0*/  LDG.E.128.CONSTANT R20, desc[UR8][R20.64] ;  /* 0x0000000814147981 */ /* 0x000ee2000c1e9d00 */
[----:B------:R-:W-:Y:S02]  /*0fd0*/  VIADD R26, R26, 0x2 ;  /* 0x000000021a1a7836 */ /* 0x000fe40000000000 */
[----:B------:R-:W-:Y:S01]  /*0fe0*/  VIADD R25, R25, 0x2 ;  /* 0x0000000219197836 */ /* 0x000fe20000000000 */
[C---:B--2---:R-:W-:Y:S02]  /*0ff0*/  DMUL R30, R14.reuse, R10 ;  /* 0x0000000a0e1e7228 */ /* 0x044fe40000000000 */
[----:B------:R-:W-:-:S06]  /*1000*/  DMUL R14, R14, R8 ;  /* 0x000000080e0e7228 */ /* 0x000fcc0000000000 */
[----:B------:R-:W-:Y:S02]  /*1010*/  DFMA R30, R12, R8, -R30 ;  /* 0x000000080c1e722b */ /* 0x000fe4000000081e */
[----:B---3--:R-:W-:Y:S02]  /*1020*/  DMUL R8, R22, R16 ;  /* 0x0000001016087228 */ /* 0x008fe40000000000 */
[----:B------:R-:W-:Y:S02]  /*1030*/  DFMA R14, R12, R10, R14 ;  /* 0x0000000a0c0e722b */ /* 0x000fe4000000000e */
[-C--:B------:R-:W-:Y:S02]  /*1040*/  DMUL R22, R22, R18.reuse ;  /* 0x0000001216167228 */ /* 0x080fe40000000000 */
[----:B------:R-:W-:Y:S02]  /*1050*/  DADD R4, R4, R30 ;  /* 0x0000000004047229 */ /* 0x000fe4000000001e */
[----:B------:R-:W-:-:S02]  /*1060*/  DFMA R8, R20, R18, R8 ;  /* 0x000000121408722b */ /* 0x000fc40000000008 */
[----:B------:R-:W-:Y:S02]  /*1070*/  DADD R6, R6, R14 ;  /* 0x0000000006067229 */ /* 0x000fe4000000000e */
[----:B------:R-:W-:-:S06]  /*1080*/  DFMA R22, R20, R16, -R22 ;  /* 0x000000101416722b */ /* 0x000fcc0000000816 */
[----:B------:R-:W-:Y:S02]  /*1090*/  DADD R6, R6, R8 ;  /* 0x0000000006067229 */ /* 0x000fe40000000008 */
[----:B------:R-:W-:-:S11]  /*10a0*/  DADD R4, R4, R22 ;  /* 0x0000000004047229 */ /* 0x000fd60000000016 */
.L_x_11:
[----:B------:R-:W-:Y:S05]  /*10b0*/  BSYNC.RECONVERGENT B2 ;  /* 0x0000000000027941 */ /* 0x000fea0003800200 */
.L_x_10:
[----:B------:R-:W-:Y:S05]  /*10c0*/  @P1 BRA `(.L_x_4) ;  /* 0x0000000000381947 */ /* 0x000fea0003800000 */
[----:B------:R-:W0:Y:S01]  /*10d0*/  LDC.64 R8, c[0x0][0x390] ;  /* 0x0000e400ff087b82 */ /* 0x000e220000000a00 */
[----:B------:R-:W1:Y:S07]  /*10e0*/  LDCU UR4, c[0x0][0x388] ;  /* 0x00007100ff0477ac */ /* 0x000e6e0008000800 */
[----:B------:R-:W2:Y:S01]  /*10f0*/  LDC.64 R12, c[0x0][0x380] ;  /* 0x0000e000ff0c7b82 */ /* 0x000ea20000000a00 */
[----:B-1----:R-:W-:Y:S02]  /*1100*/  IMAD R11, R26, UR4, R3 ;  /* 0x000000041a0b7c24 */ /* 0x002fe4000f8e0203 */
[----:B0-----:R-:W-:-:S04]  /*1110*/  IMAD.WIDE R8, R25, 0x10, R8 ;  /* 0x0000001019087825 */ /* 0x001fc800078e0208 */
[----:B--2---:R-:W-:Y:S02]  /*1120*/  IMAD.WIDE R12, R11, 0x10, R12 ;  /* 0x000000100b0c7825 */ /* 0x004fe400078e020c */
[----:B------:R-:W2:Y:S04]  /*1130*/  LDG.E.128.CONSTANT R8, desc[UR8][R8.64] ;  /* 0x0000000808087981 */ /* 0x000ea8000c1e9d00 */
[----:B------:R-:W2:Y:S02]  /*1140*/  LDG.E.128.CONSTANT R12, desc[UR8][R12.64] ;  /* 0x000000080c0c7981 */ /* 0x000ea4000c1e9d00 */
[C---:B--2---:R-:W-:Y:S02]  /*1150*/  DMUL R16, R14.reuse, R8 ;  /* 0x000000080e107228 */ /* 0x044fe40000000000 */
[----:B------:R-:W-:-:S06]  /*1160*/  DMUL R14, R14, R10 ;  /* 0x0000000a0e0e7228 */ /* 0x000fcc0000000000 */
[C---:B------:R-:W-:Y:S02]  /*1170*/  DFMA R16, R12.reuse, R10, R16 ;  /* 0x0000000a0c10722b */ /* 0x040fe40000000010 */
[----:B------:R-:W-:-:S06]  /*1180*/  DFMA R14, R12, R8, -R14 ;  /* 0x000000080c0e722b */ /* 0x000fcc000000080e */
[----:B------:R-:W-:Y:S02]  /*1190*/  DADD R6, R6, R16 ;  /* 0x0000000006067229 */ /* 0x000fe40000000010 */
[----:B------:R-:W-:-:S11]  /*11a0*/  DADD R4, R4, R14 ;  /* 0x0000000004047229 */ /* 0x000fd6000000000e */
.L_x_4:
[----:B------:R-:W-:Y:S05]  /*11b0*/  BSYNC.RECONVERGENT B0 ;  /* 0x0000000000007941 */ /* 0x000fea0003800200 */
.L_x_3:
[----:B------:R-:W0:Y:S01]  /*11c0*/  LDC.64 R8, c[0x0][0x3b0] ;  /* 0x0000ec00ff087b82 */ /* 0x000e220000000a00 */
[----:B------:R-:W1:Y:S02]  /*11d0*/  LDCU.64 UR4, c[0x0][0x3b8] ;  /* 0x00007700ff0477ac */ /* 0x000e640008000a00 */
[----:B-1----:R-:W-:Y:S01]  /*11e0*/  IMAD R11, R28, UR5, R3 ;  /* 0x000000051c0b7c24 */ /* 0x002fe2000f8e0203 */
[----:B------:R-:W-:-:S03]  /*11f0*/  IADD3 R28, PT, PT, R0, R28, RZ ;  /* 0x0000001c001c7210 */ /* 0x000fc60007ffe0ff */
[----:B0-----:R-:W-:Y:S01]  /*1200*/  IMAD.WIDE R8, R11, 0x10, R8 ;  /* 0x000000100b087825 */ /* 0x001fe200078e0208 */
[----:B------:R-:W-:-:S04]  /*1210*/  ISETP.GE.AND P0, PT, R28, UR4, PT ;  /* 0x000000041c007c0c */ /* 0x000fc8000bf06270 */
[----:B------:R0:W-:Y:S09]  /*1220*/  STG.E.128 desc[UR8][R8.64], R4 ;  /* 0x0000000408007986 */ /* 0x0001f2000c101d08 */
[----:B------:R-:W-:Y:S05]  /*1230*/  @!P0 BRA `(.L_x_12) ;  /* 0xffffffec00d48947 */ /* 0x000fea000383ffff */
.L_x_2:
[----:B------:R-:W-:Y:S05]  /*1240*/  BSYNC.RECONVERGENT B1 ;  /* 0x0000000000017941 */ /* 0x000fea0003800200 */
.L_x_1:
[----:B------:R-:W1:Y:S01]  /*1250*/  LDCU UR4, c[0x0][0x3bc] ;  /* 0x00007780ff0477ac */ /* 0x000e620008000800 */
[----:B------:R-:W-:-:S05]  /*1260*/  IMAD.IADD R3, R2, 0x1, R3 ;  /* 0x0000000102037824 */ /* 0x000fca00078e0203 */
[----:B-1----:R-:W-:-:S13]  /*1270*/  ISETP.GE.AND P0, PT, R3, UR4, PT ;  /* 0x0000000403007c0c */ /* 0x002fda000bf06270 */
[----:B------:R-:W-:Y:S05]  /*1280*/  @!P0 BRA `(.L_x_13) ;  /* 0xffffffec00ac8947 */ /* 0x000fea000383ffff */
[----:B------:R-:W-:Y:S05]  /*1290*/  EXIT ;  /* 0x000000000000794d */ /* 0x000fea0003800000 */
.L_x_0:
[----:B------:R-:W0:Y:S01]  /*12a0*/  LDCU.64 UR6, c[0x0][0x390] ;  /* 0x00007200ff0677ac */ /* 0x000e220008000a00 */
[----:B------:R-:W1:Y:S01]  /*12b0*/  LDCU.64 UR4, c[0x0][0x380] ;  /* 0x00007000ff0477ac */ /* 0x000e620008000a00 */
[----:B0-----:R-:W-:Y:S02]  /*12c0*/  UIADD3 UR6, UP0, UPT, UR6, 0x40, URZ ;  /* 0x0000004006067890 */ /* 0x001fe4000ff1e0ff */
[----:B-1----:R-:W-:Y:S02]  /*12d0*/  UIADD3 UR4, UP1, UPT, UR4, 0x40, URZ ;  /* 0x0000004004047890 */ /* 0x002fe4000ff3e0ff */
[----:B------:R-:W-:Y:S02]  /*12e0*/  UIADD3.X UR7, UPT, UPT, URZ, UR7, URZ, UP0, !UPT ;  /* 0x00000007ff077290 */ /* 0x000fe400087fe4ff */
[----:B------:R-:W-:-:S12]  /*12f0*/  UIADD3.X UR5, UPT, UPT, URZ, UR5, URZ, UP1, !UPT ;  /* 0x00000005ff057290 */ /* 0x000fd80008ffe4ff */
.L_x_27:
[----:B0-----:R-:W0:Y:S01]  /*1300*/  LDCU UR10, c[0x0][0x3b8] ;  /* 0x00007700ff0a77ac */ /* 0x001e220008000800 */
[----:B------:R-:W-:Y:S01]  /*1310*/  BSSY.RECONVERGENT B1, `(.L_x_14) ;  /* 0x0000116000017945 */ /* 0x000fe20003800200 */
[----:B0-----:R-:W-:-:S13]  /*1320*/  ISETP.GE.AND P0, PT, R24, UR10, PT ;  /* 0x0000000a18007c0c */ /* 0x001fda000bf06270 */
[----:B------:R-:W-:Y:S05]  /*1330*/  @P0 BRA `(.L_x_15) ;  /* 0x00000010004c0947 */ /* 0x000fea0003800000 */
[----:B------:R-:W0:Y:S01]  /*1340*/  LDC.64 R4, c[0x0][0x398] ;  /* 0x0000e600ff047b82 */ /* 0x000e220000000a00 */
[----:B------:R-:W1:Y:S01]  /*1350*/  LDCU UR10, c[0x0][0x3a8] ;  /* 0x00007500ff0a77ac */ /* 0x000e620008000800 */
[----:B------:R-:W-:-:S06]  /*1360*/  MOV R29, R24 ;  /* 0x00000018001d7202 */ /* 0x000fcc0000000f00 */
[----:B------:R-:W2:Y:S08]  /*1370*/  LDC R6, c[0x0][0x3ac] ;  /* 0x0000eb00ff067b82 */ /* 0x000eb00000000800 */
[----:B------:R-:W3:Y:S01]  /*1380*/  LDC R25, c[0x0][0x3a4] ;  /* 0x0000e900ff197b82 */ /* 0x000ee20000000800 */
[----:B0-----:R-:W-:Y:S01]  /*1390*/  IABS R11, R4 ;  /* 0x00000004000b7213 */ /* 0x001fe20000000000 */
[----:B------:R-:W-:-:S03]  /*13a0*/  IMAD R5, R3, R5, RZ ;  /* 0x0000000503057224 */ /* 0x000fc600078e02ff */
[----:B------:R-:W0:Y:S02]  /*13b0*/  I2F.RP R7, R11 ;  /* 0x0000000b00077306 */ /* 0x000e240000209400 */
[----:B------:R-:W-:Y:S02]  /*13c0*/  IABS R10, R5 ;  /* 0x00000005000a7213 */ /* 0x000fe40000000000 */
[----:B--2---:R-:W-:-:S04]  /*13d0*/  IABS R15, R6 ;  /* 0x00000006000f7213 */ /* 0x004fc80000000000 */
[----:B0-----:R-:W0:Y:S02]  /*13e0*/  MUFU.RCP R7, R7 ;  /* 0x0000000700077308 */ /* 0x001e240000001000 */
[----:B0-----:R-:W-:-:S06]  /*13f0*/  VIADD R9, R7, 0xffffffe ;  /* 0x0ffffffe07097836 */ /* 0x001fcc0000000000 */
[----:B------:R-:W0:Y:S02]  /*1400*/  F2I.FTZ.U32.TRUNC.NTZ R9, R9 ;  /* 0x0000000900097305 */ /* 0x000e24000021f000 */
[----:B0-----:R-:W-:-:S05]  /*1410*/  IADD3 R8, PT, PT, RZ, -R9, RZ ;  /* 0x80000009ff087210 */ /* 0x001fca0007ffe0ff */
[----:B------:R-:W-:Y:S02]  /*1420*/  IMAD R13, R8, R11, RZ ;  /* 0x0000000b080d7224 */ /* 0x000fe400078e02ff */
[----:B------:R-:W-:-:S04]  /*1430*/  IMAD.MOV.U32 R8, RZ, RZ, RZ ;  /* 0x000000ffff087224 */ /* 0x000fc800078e00ff */
[----:B------:R-:W-:-:S04]  /*1440*/  IMAD.HI.U32 R13, R9, R13, R8 ;  /* 0x0000000d090d7227 */ /* 0x000fc800078e0008 */
[----:B------:R-:W-:Y:S02]  /*1450*/  IMAD.MOV.U32 R8, RZ, RZ, R10 ;  /* 0x000000ffff087224 */ /* 0x000fe400078e000a */
[----:B------:R-:W0:Y:S02]  /*1460*/  I2F.RP R10, R15 ;  /* 0x0000000f000a7306 */ /* 0x000e240000209400 */
[----:B------:R-:W-:-:S05]  /*1470*/  IMAD.HI.U32 R7, R13, R8, RZ ;  /* 0x000000080d077227 */ /* 0x000fca00078e00ff */
[----:B------:R-:W-:-:S05]  /*1480*/  IADD3 R9, PT, PT, -R7, RZ, RZ ;  /* 0x000000ff07097210 */ /* 0x000fca0007ffe1ff */
[C---:B------:R-:W-:Y:S01]  /*1490*/  IMAD R8, R11.reuse, R9, R8 ;  /* 0x000000090b087224 */ /* 0x040fe200078e0208 */
[----:B0-----:R-:W0:Y:S04]  /*14a0*/  MUFU.RCP R10, R10 ;  /* 0x0000000a000a7308 */ /* 0x001e280000001000 */
[----:B------:R-:W-:-:S13]  /*14b0*/  ISETP.GT.U32.AND P2, PT, R11, R8, PT ;  /* 0x000000080b00720c */ /* 0x000fda0003f44070 */
[----:B------:R-:W-:Y:S01]  /*14c0*/  @!P2 IMAD.IADD R8, R8, 0x1, -R11 ;  /* 0x000000010808a824 */ /* 0x000fe200078e0a0b */
[----:B------:R-:W-:Y:S01]  /*14d0*/  @!P2 IADD3 R7, PT, PT, R7, 0x1, RZ ;  /* 0x000000010707a810 */ /* 0x000fe20007ffe0ff */
[----:B0-----:R-:W-:Y:S01]  /*14e0*/  VIADD R9, R10, 0xffffffe ;  /* 0x0ffffffe0a097836 */ /* 0x001fe20000000000 */
[----:B------:R-:W-:Y:S02]  /*14f0*/  ISETP.NE.AND P2, PT, R4, RZ, PT ;  /* 0x000000ff0400720c */ /* 0x000fe40003f45270 */
[----:B------:R-:W-:Y:S02]  /*1500*/  ISETP.GE.U32.AND P1, PT, R8, R11, PT ;  /* 0x0000000b0800720c */ /* 0x000fe40003f26070 */
[----:B------:R-:W-:Y:S01]  /*1510*/  LOP3.LUT R8, R5, R4, RZ, 0x3c, !PT ;  /* 0x0000000405087212 */ /* 0x000fe200078e3cff */
[----:B------:R-:W0:Y:S03]  /*1520*/  F2I.FTZ.U32.TRUNC.NTZ R9, R9 ;  /* 0x0000000900097305 */ /* 0x000e26000021f000 */
[----:B------:R-:W-:-:S07]  /*1530*/  ISETP.GE.AND P0, PT, R8, RZ, PT ;  /* 0x000000ff0800720c */ /* 0x000fce0003f06270 */
[----:B------:R-:W-:Y:S02]  /*1540*/  @P1 VIADD R7, R7, 0x1 ;  /* 0x0000000107071836 */ /* 0x000fe40000000000 */
[----:B0-----:R-:W-:-:S04]  /*1550*/  IMAD.MOV R8, RZ, RZ, -R9 ;  /* 0x000000ffff087224 */ /* 0x001fc800078e0a09 */
[----:B------:R-:W-:Y:S02]  /*1560*/  @!P0 IADD3 R7, PT, PT, -R7, RZ, RZ ;  /* 0x000000ff07078210 */ /* 0x000fe40007ffe1ff */
[----:B------:R-:W-:Y:S01]  /*1570*/  @!P2 LOP3.LUT R7, RZ, R4, RZ, 0x33, !PT ;  /* 0x00000004ff07a212 */ /* 0x000fe200078e33ff */
[----:B------:R-:W-:Y:S01]  /*1580*/  IMAD R11, R8, R15, RZ ;  /* 0x0000000f080b7224 */ /* 0x000fe200078e02ff */
[----:B------:R-:W-:Y:S01]  /*1590*/  ISETP.NE.AND P2, PT, R6, RZ, PT ;  /* 0x000000ff0600720c */ /* 0x000fe20003f45270 */
[----:B------:R-:W-:Y:S01]  /*15a0*/  IMAD.MOV.U32 R8, RZ, RZ, RZ ;  /* 0x000000ffff087224 */ /* 0x000fe200078e00ff */
[----:B------:R-:W-:Y:S02]  /*15b0*/  IABS R10, R7 ;  /* 0x00000007000a7213 */ /* 0x000fe40000000000 */
[----:B------:R-:W-:Y:S01]  /*15c0*/  ISETP.GE.AND P1, PT, R7, RZ, PT ;  /* 0x000000ff0700720c */ /* 0x000fe20003f26270 */
[----:B------:R-:W-:-:S04]  /*15d0*/  IMAD.HI.U32 R8, R9, R11, R8 ;  /* 0x0000000b09087227 */ /* 0x000fc800078e0008 */
[----:B------:R-:W-:Y:S02]  /*15e0*/  IMAD.MOV.U32 R9, RZ, RZ, R10 ;  /* 0x000000ffff097224 */ /* 0x000fe400078e000a */
[----:B------:R-:W-:Y:S02]  /*15f0*/  IMAD.MOV R7, RZ, RZ, -R7 ;  /* 0x000000ffff077224 */ /* 0x000fe400078e0a07 */
[----:B------:R-:W-:-:S04]  /*1600*/  IMAD.HI.U32 R8, R8, R9, RZ ;  /* 0x0000000908087227 */ /* 0x000fc800078e00ff */
[----:B------:R-:W-:Y:S01]  /*1610*/  IMAD R7, R4, R7, R5 ;  /* 0x0000000704077224 */ /* 0x000fe200078e0205 */
[----:B------:R-:W-:-:S05]  /*1620*/  IADD3 R8, PT, PT, -R8, RZ, RZ ;  /* 0x000000ff08087210 */ /* 0x000fca0007ffe1ff */
[----:B------:R-:W-:-:S05]  /*1630*/  IMAD R8, R15, R8, R9 ;  /* 0x000000080f087224 */ /* 0x000fca00078e0209 */
[----:B------:R-:W-:-:S13]  /*1640*/  ISETP.GT.U32.AND P0, PT, R15, R8, PT ;  /* 0x000000080f00720c */ /* 0x000fda0003f04070 */
[----:B------:R-:W-:-:S05]  /*1650*/  @!P0 IMAD.IADD R8, R8, 0x1, -R15 ;  /* 0x0000000108088824 */ /* 0x000fca00078e0a0f */
[----:B------:R-:W-:-:S13]  /*1660*/  ISETP.GT.U32.AND P0, PT, R15, R8, PT ;  /* 0x000000080f00720c */ /* 0x000fda0003f04070 */
[----:B------:R-:W-:-:S05]  /*1670*/  @!P0 IMAD.IADD R8, R8, 0x1, -R15 ;  /* 0x0000000108088824 */ /* 0x000fca00078e0a0f */
[----:B------:R-:W-:Y:S02]  /*1680*/  @!P1 IADD3 R8, PT, PT, -R8, RZ, RZ ;  /* 0x000000ff08089210 */ /* 0x000fe40007ffe1ff */
[----:B------:R-:W-:-:S04]  /*1690*/  @!P2 LOP3.LUT R8, RZ, R6, RZ, 0x33, !PT ;  /* 0x00000006ff08a212 */ /* 0x000fc800078e33ff */
[C---:B---3--:R-:W-:Y:S01]  /*16a0*/  ISETP.GE.AND P1, PT, R8.reuse, R25, PT ;  /* 0x000000190800720c */ /* 0x048fe20003f26270 */
[----:B-1----:R-:W-:-:S05]  /*16b0*/  VIADD R28, R8, -UR10 ;  /* 0x8000000a081c7c36 */ /* 0x002fca0008000000 */
[C---:B------:R-:W-:Y:S02]  /*16c0*/  ISETP.GE.AND P0, PT, R28.reuse, -0x1, PT ;  /* 0xffffffff1c00780c */ /* 0x040fe40003f06270 */
[C---:B------:R-:W-:Y:S02]  /*16d0*/  IADD3 R30, PT, PT, R28.reuse, 0x1, RZ ;  /* 0x000000011c1e7810 */ /* 0x040fe40007ffe0ff */
[----:B------:R-:W-:Y:S02]  /*16e0*/  VIMNMX R26, PT, PT, R28, -0x1, PT ;  /* 0xffffffff1c1a7848 */ /* 0x000fe40003fe0100 */
[----:B------:R-:W-:Y:S01]  /*16f0*/  SEL R27, R30, RZ, !P0 ;  /* 0x000000ff1e1b7207 */ /* 0x000fe20004000000 */
[----:B------:R-:W-:Y:S01]  /*1700*/  @!P1 VIADD R25, R8, 0x1 ;  /* 0x0000000108199836 */ /* 0x000fe20000000000 */
[----:B------:R-:W-:Y:S01]  /*1710*/  VIMNMX R28, PT, PT, R28, -0x1, !PT ;  /* 0xffffffff1c1c7848 */ /* 0x000fe20007fe0100 */
[C---:B------:R-:W-:Y:S01]  /*1720*/  IMAD R26, R7.reuse, UR10, -R26 ;  /* 0x0000000a071a7c24 */ /* 0x040fe2000f8e0a1a */
[----:B------:R-:W-:Y:S01]  /*1730*/  SEL R30, R30, RZ, P0 ;  /* 0x000000ff1e1e7207 */ /* 0x000fe20000000000 */
[----:B------:R-:W-:-:S07]  /*1740*/  IMAD R27, R7, UR10, -R27 ;  /* 0x0000000a071b7c24 */ /* 0x000fce000f8e0a1b */
.L_x_26:
[----:B------:R-:W-:Y:S01]  /*1750*/  ISETP.GE.AND P0, PT, R30, R25, PT ;  /* 0x000000191e00720c */ /* 0x000fe20003f06270 */
[----:B------:R-:W-:Y:S01]  /*1760*/  BSSY.RECONVERGENT B0, `(.L_x_16) ;  /* 0x00000c8000007945 */ /* 0x000fe20003800200 */
[----:B0-----:R-:W-:Y:S02]  /*1770*/  CS2R R4, SRZ ;  /* 0x0000000000047805 */ /* 0x001fe4000001ff00 */
[----:B------:R-:W-:-:S09]  /*1780*/  CS2R R6, SRZ ;  /* 0x0000000000067805 */ /* 0x000fd2000001ff00 */
[----:B------:R-:W-:Y:S05]  /*1790*/  @P0 BRA `(.L_x_17) ;  /* 0x0000000c00100947 */ /* 0x000fea0003800000 */
[----:B------:R-:W-:Y:S01]  /*17a0*/  IADD3 R4, PT, PT, R25, -0x2, -R28 ;  /* 0xfffffffe19047810 */ /* 0x000fe20007ffe81c */
[----:B------:R-:W-:Y:S01]  /*17b0*/  BSSY.RECONVERGENT B2, `(.L_x_18) ;  /* 0x0000063000027945 */ /* 0x000fe20003800200 */
[----:B------:R-:W-:Y:S01]  /*17c0*/  IMAD.MOV.U32 R32, RZ, RZ, R30 ;  /* 0x000000ffff207224 */ /* 0x000fe200078e001e */
[----:B------:R-:W-:Y:S02]  /*17d0*/  MOV R31, R27 ;  /* 0x0000001b001f7202 */ /* 0x000fe40000000f00 */
[----:B------:R-:W-:Y:S02]  /*17e0*/  CS2R R6, SRZ ;  /* 0x0000000000067805 */ /* 0x000fe4000001ff00 */
[----:B------:R-:W-:Y:S02]  /*17f0*/  ISETP.GE.U32.AND P0, PT, R4, 0x7, PT ;  /* 0x000000070400780c */ /* 0x000fe40003f06070 */
[----:B------:R-:W-:-:S11]  /*1800*/  CS2R R4, SRZ ;  /* 0x0000000000047805 */ /* 0x000fd6000001ff00 */
[----:B------:R-:W-:Y:S05]  /*1810*/  @!P0 BRA `(.L_x_19) ;  /* 0x0000000400708947 */ /* 0x000fea0003800000 */
[----:B------:R-:W0:Y:S01]  /*1820*/  LDCU UR10, c[0x0][0x388] ;  /* 0x00007100ff0a77ac */ /* 0x000e220008000800 */
[----:B------:R-:W-:Y:S01]  /*1830*/  LOP3.LUT R6, RZ, R28, RZ, 0x33, !PT ;  /* 0x0000001cff067212 */ /* 0x000fe200078e33ff */
[----:B------:R-:W-:Y:S01]  /*1840*/  BSSY.RECONVERGENT B3, `(.L_x_20) ;  /* 0x0000057000037945 */ /* 0x000fe20003800200 */
[----:B------:R-:W-:Y:S01]  /*1850*/  MOV R22, R26 ;  /* 0x0000001a00167202 */ /* 0x000fe20000000f00 */
[----:B------:R-:W-:Y:S01]  /*1860*/  IMAD.MOV.U32 R21, RZ, RZ, R28 ;  /* 0x000000ffff157224 */ /* 0x000fe200078e001c */
[----:B------:R-:W-:Y:S01]  /*1870*/  MOV R20, R27 ;  /* 0x0000001b00147202 */ /* 0x000fe20000000f00 */
[----:B------:R-:W-:-:S05]  /*1880*/  IMAD.IADD R6, R25, 0x1, R6 ;  /* 0x0000000119067824 */ /* 0x000fca00078e0206 */
[----:B------:R-:W-:Y:S02]  /*1890*/  LOP3.LUT R31, R6, 0xfffffff8, RZ, 0xc0, !PT ;  /* 0xfffffff8061f7812 */ /* 0x000fe400078ec0ff */
[----:B------:R-:W-:Y:S02]  /*18a0*/  CS2R R6, SRZ ;  /* 0x0000000000067805 */ /* 0x000fe4000001ff00 */
[----:B------:R-:W-:Y:S01]  /*18b0*/  IADD3 R31, PT, PT, -R31, RZ, RZ ;  /* 0x000000ff1f1f7210 */ /* 0x000fe20007ffe1ff */
[----:B0-----:R-:W-:-:S04]  /*18c0*/  IMAD R23, R29, UR10, R28 ;  /* 0x0000000a1d177c24 */ /* 0x001fc8000f8e021c */
[----:B------:R-:W-:-:S07]  /*18d0*/  VIADD R23, R23, 0x1 ;  /* 0x0000000117177836 */ /* 0x000fce0000000000 */
.L_x_21:
[----:B------:R-:W-:Y:S01]  /*18e0*/  MOV R33, UR7 ;  /* 0x0000000700217c02 */ /* 0x000fe20008000f00 */
[----:B------:R-:W-:Y:S01]  /*18f0*/  IMAD.U32 R32, RZ, RZ, UR6 ;  /* 0x00000006ff207e24 */ /* 0x000fe2000f8e00ff */
[----:B------:R-:W-:Y:S01]  /*1900*/  MOV R35, UR5 ;  /* 0x0000000500237c02 */ /* 0x000fe20008000f00 */
[----:B------:R-:W-:Y:S02]  /*1910*/  IMAD.U32 R34, RZ, RZ, UR4 ;  /* 0x00000004ff227e24 */ /* 0x000fe4000f8e00ff */
[----:B------:R-:W-:-:S04]  /*1920*/  IMAD.WIDE R32, R20, 0x10, R32 ;  /* 0x0000001014207825 */ /* 0x000fc800078e0220 */
[----:B------:R-:W-:Y:S01]  /*1930*/  IMAD.WIDE R34, R23, 0x10, R34 ;  /* 0x0000001017227825 */ /* 0x000fe200078e0222 */
[----:B------:R-:W2:Y:S04]  /*1940*/  LDG.E.128.CONSTANT R12, desc[UR8][R32.64+-0x40] ;  /* 0xffffc008200c7981 */ /* 0x000ea8000c1e9d00 */
[----:B------:R-:W2:Y:S02]  /*1950*/  LDG.E.128.CONSTANT R8, desc[UR8][R34.64+-0x40] ;  /* 0xffffc00822087981 */ /* 0x000ea4000c1e9d00 */
[C---:B--2---:R-:W-:Y:S02]  /*1960*/  DMUL R18, R10.reuse, R14 ;  /* 0x0000000e0a127228 */ /* 0x044fe40000000000 */
[----:B------:R-:W-:-:S06]  /*1970*/  DMUL R16, R10, R12 ;  /* 0x0000000c0a107228 */ /* 0x000fcc0000000000 */
[C---:B------:R-:W-:Y:S02]  /*1980*/  DFMA R18, R8.reuse, R12, -R18 ;  /* 0x0000000c0812722b */ /* 0x040fe40000000812 */
[----:B------:R-:W-:Y:S01]  /*1990*/  DFMA R16, R8, R14, R16 ;  /* 0x0000000e0810722b */ /* 0x000fe20000000010 */
[----:B------:R-:W2:Y:S04]  /*19a0*/  LDG.E.128.CONSTANT R8, desc[UR8][R34.64+-0x30] ;  /* 0xffffd00822087981 */ /* 0x000ea8000c1e9d00 */
[----:B------:R-:W2:Y:S01]  /*19b0*/  LDG.E.128.CONSTANT R12, desc[UR8][R32.64+-0x30] ;  /* 0xffffd008200c7981 */ /* 0x000ea2000c1e9d00 */
[----:B------:R-:W-:Y:S02]  /*19c0*/  DADD R18, R18, R4 ;  /* 0x0000000012127229 */ /* 0x000fe40000000004 */
[----:B------:R-:W-:-:S02]  /*19d0*/  DADD R16, R16, R6 ;  /* 0x0000000010107229 */ /* 0x000fc40000000006 */
        /* <DEDUP_REMOVED lines=23> */
[----:B--2---:R-:W-:-:S02]  /*1b50*/  DMUL R36, R6, R10 ;  /* 0x0000000a06247228 */ /* 0x004fc40000000000 */
[----:B------:R-:W-:-:S06]  /*1b60*/  DMUL R12, R6, R8 ;  /* 0x00000008060c7228 */ /* 0x000fcc0000000000 */
[C---:B------:R-:W-:Y:S02]  /*1b70*/  DFMA R36, R4.reuse, R8, -R36 ;  /* 0x000000080424722b */ /* 0x040fe40000000824 */
[----:B------:R-:W-:Y:S01]  /*1b80*/  DFMA R12, R4, R10, R12 ;  /* 0x0000000a040c722b */ /* 0x000fe2000000000c */
[----:B------:R-:W2:Y:S04]  /*1b90*/  LDG.E.128.CONSTANT R4, desc[UR8][R34.64+0x10] ;  /* 0x0000100822047981 */ /* 0x000ea8000c1e9d00 */
[----:B------:R-:W2:Y:S01]  /*1ba0*/  LDG.E.128.CONSTANT R8, desc[UR8][R32.64+0x10] ;  /* 0x0000100820087981 */ /* 0x000ea2000c1e9d00 */
[----:B------:R-:W-:-:S08]  /*1bb0*/  DADD R16, R16, R14 ;  /* 0x0000000010107229 */ /* 0x000fd0000000000e */
[----:B------:R-:W-:Y:S02]  /*1bc0*/  DADD R16, R16, R12 ;  /* 0x0000000010107229 */ /* 0x000fe4000000000c */
[----:B------:R-:W-:Y:S02]  /*1bd0*/  DADD R36, R18, R36 ;  /* 0x0000000012247229 */ /* 0x000fe40000000024 */
[C---:B--2---:R-:W-:Y:S02]  /*1be0*/  DMUL R12, R6.reuse, R8 ;  /* 0x00000008060c7228 */ /* 0x044fe40000000000 */
[----:B------:R-:W-:-:S06]  /*1bf0*/  DMUL R6, R6, R10 ;  /* 0x0000000a06067228 */ /* 0x000fcc0000000000 */
[C---:B------:R-:W-:Y:S02]  /*1c00*/  DFMA R38, R4.reuse, R10, R12 ;  /* 0x0000000a0426722b */ /* 0x040fe4000000000c */
[----:B------:R-:W-:Y:S02]  /*1c10*/  DFMA R12, R4, R8, -R6 ;  /* 0x00000008040c722b */ /* 0x000fe40000000806 */
[----:B------:R-:W2:Y:S04]  /*1c20*/  LDG.E.128.CONSTANT R4, desc[UR8][R34.64+0x20] ;  /* 0x0000200822047981 */ /* 0x000ea8000c1e9d00 */
[----:B------:R-:W2:Y:S01]  /*1c30*/  LDG.E.128.CONSTANT R8, desc[UR8][R32.64+0x20] ;  /* 0x0000200820087981 */ /* 0x000ea2000c1e9d00 */
[----:B------:R-:W-:Y:S02]  /*1c40*/  DADD R38, R16, R38 ;  /* 0x0000000010267229 */ /* 0x000fe40000000026 */
[----:B------:R-:W-:Y:S01]  /*1c50*/  DADD R36, R36, R12 ;  /* 0x0000000024247229 */ /* 0x000fe2000000000c */
[----:B------:R-:W3:Y:S04]  /*1c60*/  LDG.E.128.CONSTANT R16, desc[UR8][R32.64+0x30] ;  /* 0x0000300820107981 */ /* 0x000ee8000c1e9d00 */
[----:B------:R-:W3:Y:S01]  /*1c70*/  LDG.E.128.CONSTANT R12, desc[UR8][R34.64+0x30] ;  /* 0x00003008220c7981 */ /* 0x000ee2000c1e9d00 */
[----:B------:R-:W-:-:S05]  /*1c80*/  VIADD R31, R31, 0x8 ;  /* 0x000000081f1f7836 */ /* 0x000fca0000000000 */
[----:B------:R-:W-:Y:S01]  /*1c90*/  ISETP.NE.AND P0, PT, R31, RZ, PT ;  /* 0x000000ff1f00720c */ /* 0x000fe20003f05270 */
[----:B------:R-:W-:Y:S01]  /*1ca0*/  VIADD R22, R22, 0x8 ;  /* 0x0000000816167836 */ /* 0x000fe20000000000 */
[----:B------:R-:W-:Y:S01]  /*1cb0*/  IADD3 R21, PT, PT, R21, 0x8, RZ ;  /* 0x0000000815157810 */ /* 0x000fe20007ffe0ff */
[----:B------:R-:W-:Y:S01]  /*1cc0*/  VIADD R23, R23, 0x8 ;  /* 0x0000000817177836 */ /* 0x000fe20000000000 */
[----:B------:R-:W-:Y:S01]  /*1cd0*/  IADD3 R20, PT, PT, R20, 0x8, RZ ;  /* 0x0000000814147810 */ /* 0x000fe20007ffe0ff */
[C---:B--2---:R-:W-:Y:S02]  /*1ce0*/  DMUL R40, R6.reuse, R8 ;  /* 0x0000000806287228 */ /* 0x044fe40000000000 */
[----:B------:R-:W-:-:S06]  /*1cf0*/  DMUL R6, R6, R10 ;  /* 0x0000000a06067228 */ /* 0x000fcc0000000000 */
[C---:B------:R-:W-:Y:S02]  /*1d00*/  DFMA R40, R4.reuse, R10, R40 ;  /* 0x0000000a0428722b */ /* 0x040fe40000000028 */
[----:B------:R-:W-:Y:S02]  /*1d10*/  DFMA R6, R4, R8, -R6 ;  /* 0x000000080406722b */ /* 0x000fe40000000806 */
[C---:B---3--:R-:W-:Y:S02]  /*1d20*/  DMUL R4, R14.reuse, R16 ;  /* 0x000000100e047228 */ /* 0x048fe40000000000 */
[----:B------:R-:W-:Y:S02]  /*1d30*/  DMUL R14, R14, R18 ;  /* 0x000000120e0e7228 */ /* 0x000fe40000000000 */
[----:B------:R-:W-:Y:S02]  /*1d40*/  DADD R38, R38, R40 ;  /* 0x0000000026267229 */ /* 0x000fe40000000028 */
[----:B------:R-:W-:-:S02]  /*1d50*/  DADD R36, R36, R6 ;  /* 0x0000000024247229 */ /* 0x000fc40000000006 */
[C---:B------:R-:W-:Y:S02]  /*1d60*/  DFMA R4, R12.reuse, R18, R4 ;  /* 0x000000120c04722b */ /* 0x040fe40000000004 */
[----:B------:R-:W-:-:S06]  /*1d70*/  DFMA R14, R12, R16, -R14 ;  /* 0x000000100c0e722b */ /* 0x000fcc000000080e */
[----:B------:R-:W-:Y:S02]  /*1d80*/  DADD R6, R38, R4 ;  /* 0x0000000026067229 */ /* 0x000fe40000000004 */
[----:B------:R-:W-:Y:S01]  /*1d90*/  DADD R4, R36, R14 ;  /* 0x0000000024047229 */ /* 0x000fe2000000000e */
[----:B------:R-:W-:Y:S10]  /*1da0*/  @P0 BRA `(.L_x_21) ;  /* 0xfffffff800cc0947 */ /* 0x000ff4000383ffff */
[----:B------:R-:W-:Y:S05]  /*1db0*/  BSYNC.RECONVERGENT B3 ;  /* 0x0000000000037941 */ /* 0x000fea0003800200 */
.L_x_20:
[----:B------:R-:W-:Y:S01]  /*1dc0*/  IADD3 R32, PT, PT, R21, 0x1, RZ ;  /* 0x0000000115207810 */ /* 0x000fe20007ffe0ff */
[----:B------:R-:W-:-:S07]  /*1dd0*/  VIADD R31, R22, 0xffffffff ;  /* 0xffffffff161f7836 */ /* 0x000fce0000000000 */
.L_x_19:
[----:B------:R-:W-:Y:S05]  /*1de0*/  BSYNC.RECONVERGENT B2 ;  /* 0x0000000000027941 */ /* 0x000fea0003800200 */
.L_x_18:
[----:B------:R-:W-:-:S04]  /*1df0*/  LOP3.LUT R8, RZ, R28, RZ, 0x33, !PT ;  /* 0x0000001cff087212 */ /* 0x000fc800078e33ff */
[----:B------:R-:W-:-:S04]  /*1e00*/  IADD3 R33, PT, PT, R25, R8, RZ ;  /* 0x0000000819217210 */ /* 0x000fc80007ffe0ff */
[----:B------:R-:W-:-:S13]  /*1e10*/  LOP3.LUT P0, R8, R33, 0x7, RZ, 0xc0, !PT ;  /* 0x0000000721087812 */ /* 0x000fda000780c0ff */
[----:B------:R-:W-:Y:S05]  /*1e20*/  @!P0 BRA `(.L_x_17) ;  /* 0x00000004006c8947 */ /* 0x000fea0003800000 */
[----:B------:R-:W-:Y:S01]  /*1e30*/  ISETP.GE.U32.AND P0, PT, R8, 0x4, PT ;  /* 0x000000040800780c */ /* 0x000fe20003f06070 */
[----:B------:R-:W-:-:S12]  /*1e40*/  BSSY.RECONVERGENT B2, `(.L_x_22) ;  /* 0x000002a000027945 */ /* 0x000fd80003800200 */
[----:B------:R-:W-:Y:S05]  /*1e50*/  @!P0 BRA `(.L_x_23) ;  /* 0x0000000000a08947 */ /* 0x000fea0003800000 */
[----:B------:R-:W0:Y:S01]  /*1e60*/  LDC.64 R36, c[0x0][0x390] ;  /* 0x0000e400ff247b82 */ /* 0x000e220000000a00 */
[----:B------:R-:W1:Y:S07]  /*1e70*/  LDCU UR10, c[0x0][0x388] ;  /* 0x00007100ff0a77ac */ /* 0x000e6e0008000800 */
[----:B------:R-:W2:Y:S01]  /*1e80*/  LDC.64 R34, c[0x0][0x380] ;  /* 0x0000e000ff227b82 */ /* 0x000ea20000000a00 */
[----:B-1----:R-:W-:Y:S02]  /*1e90*/  IMAD R9, R29, UR10, R32 ;  /* 0x0000000a1d097c24 */ /* 0x002fe4000f8e0220 */
[----:B0-----:R-:W-:-:S04]  /*1ea0*/  IMAD.WIDE R36, R31, 0x10, R36 ;  /* 0x000000101f247825 */ /* 0x001fc800078e0224 */
[----:B--2---:R-:W-:Y:S02]  /*1eb0*/  IMAD.WIDE R34, R9, 0x10, R34 ;  /* 0x0000001009227825 */ /* 0x004fe400078e0222 */
[----:B------:R-:W2:Y:S04]  /*1ec0*/  LDG.E.128.CONSTANT R8, desc[UR8][R36.64] ;  /* 0x0000000824087981 */ /* 0x000ea8000c1e9d00 */
[----:B------:R-:W2:Y:S04]  /*1ed0*/  LDG.E.128.CONSTANT R12, desc[UR8][R34.64] ;  /* 0x00000008220c7981 */ /* 0x000ea8000c1e9d00 */
[----:B------:R-:W3:Y:S01]  /*1ee0*/  LDG.E.128.CONSTANT R20, desc[UR8][R34.64+0x10] ;  /* 0x0000100822147981 */ /* 0x000ee2000c1e9d00 */
[----:B--2---:R-:W-:-:S02]  /*1ef0*/  DMUL R16, R14, R8 ;  /* 0x000000080e107228 */ /* 0x004fc40000000000 */
[----:B------:R-:W-:-:S06]  /*1f00*/  DMUL R14, R14, R10 ;  /* 0x0000000a0e0e7228 */ /* 0x000fcc0000000000 */
[C---:B------:R-:W-:Y:S02]  /*1f10*/  DFMA R10, R12.reuse, R10, R16 ;  /* 0x0000000a0c0a722b */ /* 0x040fe40000000010 */
[----:B------:R-:W3:Y:S01]  /*1f20*/  LDG.E.128.CONSTANT R16, desc[UR8][R36.64+0x10] ;  /* 0x0000100824107981 */ /* 0x000ee2000c1e9d00 */
[----:B------:R-:W-:-:S05]  /*1f30*/  DFMA R14, R12, R8, -R14 ;  /* 0x000000080c0e722b */ /* 0x000fca000000080e */
[----:B------:R-:W-:Y:S02]  /*1f40*/  DADD R12, R6, R10 ;  /* 0x00000000060c7229 */ /* 0x000fe4000000000a */
[----:B------:R-:W2:Y:S01]  /*1f50*/  LDG.E.128.CONSTANT R8, desc[UR8][R34.64+0x20] ;  /* 0x0000200822087981 */ /* 0x000ea2000c1e9d00 */
[C---:B---3--:R-:W-:Y:S02]  /*1f60*/  DMUL R38, R22.reuse, R18 ;  /* 0x0000001216267228 */ /* 0x048fe40000000000 */
[----:B------:R-:W-:Y:S02]  /*1f70*/  DMUL R6, R22, R16 ;  /* 0x0000001016067228 */ /* 0x000fe40000000000 */
[----:B------:R-:W-:-:S04]  /*1f80*/  DADD R22, R4, R14 ;  /* 0x0000000004167229 */ /* 0x000fc8000000000e */
[C---:B------:R-:W-:Y:S02]  /*1f90*/  DFMA R38, R20.reuse, R16, -R38 ;  /* 0x000000101426722b */ /* 0x040fe40000000826 */
[----:B------:R-:W-:Y:S02]  /*1fa0*/  DFMA R20, R20, R18, R6 ;  /* 0x000000121414722b */ /* 0x000fe40000000006 */
[----:B------:R-:W2:Y:S04]  /*1fb0*/  LDG.E.128.CONSTANT R4, desc[UR8][R36.64+0x20] ;  /* 0x0000200824047981 */ /* 0x000ea8000c1e9d00 */
[----:B------:R-:W3:Y:S02]  /*1fc0*/  LDG.E.128.CONSTANT R16, desc[UR8][R34.64+0x30] ;  /* 0x0000300822107981 */ /* 0x000ee4000c1e9d00 */
[----:B------:R-:W-:-:S02]  /*1fd0*/  DADD R20, R12, R20 ;  /* 0x000000000c147229 */ /* 0x000fc40000000014 */
[----:B------:R-:W3:Y:S01]  /*1fe0*/  LDG.E.128.CONSTANT R12, desc[UR8][R36.64+0x30] ;  /* 0x00003008240c7981 */ /* 0x000ee2000c1e9d00 */
        /* <DEDUP_REMOVED lines=15> */
.L_x_23:
[----:B------:R-:W-:Y:S05]  /*20e0*/  BSYNC.RECONVERGENT B2 ;  /* 0x0000000000027941 */ /* 0x000fea0003800200 */
.L_x_22:
[----:B------:R-:W-:-:S13]  /*20f0*/  LOP3.LUT P0, R8, R33, 0x3, RZ, 0xc0, !PT ;  /* 0x0000000321087812 */ /* 0x000fda000780c0ff */
[----:B------:R-:W-:Y:S05]  /*2100*/  @!P0 BRA `(.L_x_17) ;  /* 0x0000000000b48947 */ /* 0x000fea0003800000 */
[----:B------:R-:W-:Y:S01]  /*2110*/  ISETP.NE.AND P0, PT, R8, 0x1, PT ;  /* 0x000000010800780c */ /* 0x000fe20003f05270 */
[----:B------:R-:W-:Y:S01]  /*2120*/  BSSY.RECONVERGENT B2, `(.L_x_24) ;  /* 0x000001c000027945 */ /* 0x000fe20003800200 */
[----:B------:R-:W-:-:S04]  /*2130*/  LOP3.LUT R33, R33, 0x1, RZ, 0xc0, !PT ;  /* 0x0000000121217812 */ /* 0x000fc800078ec0ff */
[----:B------:R-:W-:-:S07]  /*2140*/  ISETP.NE.U32.AND P1, PT, R33, 0x1, PT ;  /* 0x000000012100780c */ /* 0x000fce0003f25070 */
[----:B------:R-:W-:Y:S06]  /*2150*/  @!P0 BRA `(.L_x_25) ;  /* 0x0000000000608947 */ /* 0x000fec0003800000 */
[----:B------:R-:W0:Y:S01]  /*2160*/  LDC.64 R38, c[0x0][0x390] ;  /* 0x0000e400ff267b82 */ /* 0x000e220000000a00 */
[----:B------:R-:W1:Y:S07]  /*2170*/  LDCU UR10, c[0x0][0x388] ;  /* 0x00007100ff0a77ac */ /* 0x000e6e0008000800 */
[----:B------:R-:W2:Y:S01]  /*2180*/  LDC.64 R36, c[0x0][0x380] ;  /* 0x0000e000ff247b82 */ /* 0x000ea20000000a00 */
[----:B-1----:R-:W-:Y:S02]  /*2190*/  IMAD R9, R29, UR10, R32 ;  /* 0x0000000a1d097c24 */ /* 0x002fe4000f8e0220 */
[----:B0-----:R-:W-:-:S05]  /*21a0*/  IMAD.WIDE R38, R31, 0x10, R38 ;  /* 0x000000101f267825 */ /* 0x001fca00078e0226 */
[----:B------:R-:W3:Y:S01]  /*21b0*/  LDG.E.128.CONSTANT R16, desc[UR8][R38.64+0x10] ;  /* 0x0000100826107981 */ /* 0x000ee2000c1e9d00 */
[----:B--2---:R-:W-:-:S03]  /*21c0*/  IMAD.WIDE R36, R9, 0x10, R36 ;  /* 0x0000001009247825 */ /* 0x004fc600078e0224 */
[----:B------:R-:W2:Y:S04]  /*21d0*/  LDG.E.128.CONSTANT R8, desc[UR8][R38.64] ;  /* 0x0000000826087981 */ /* 0x000ea8000c1e9d00 */
[----:B------:R-:W2:Y:S04]  /*21e0*/  LDG.E.128.CONSTANT R12, desc[UR8][R36.64] ;  /* 0x00000008240c7981 */ /* 0x000ea8000c1e9d00 */
[----:B------:R-:W3:Y:S01]  /*21f0*/  LDG.E.128.CONSTANT R20, desc[UR8][R36.64+0x10] ;  /* 0x0000100824147981 */ /* 0x000ee2000c1e9d00 */
[----:B------:R-:W-:Y:S01]  /*2200*/  VIADD R32, R32, 0x2 ;  /* 0x0000000220207836 */ /* 0x000fe20000000000 */
[----:B------:R-:W-:Y:S01]  /*2210*/  IADD3 R31, PT, PT, R31, 0x2, RZ ;  /* 0x000000021f1f7810 */ /* 0x000fe20007ffe0ff */
[----:B--2---:R-:W-:-:S02]  /*2220*/  DMUL R34, R14, R10 ;  /* 0x0000000a0e227228 */ /* 0x004fc40000000000 */
        /* <DEDUP_REMOVED lines=11> */
.L_x_25:
[----:B------:R-:W-:Y:S05]  /*22e0*/  BSYNC.RECONVERGENT B2 ;  /* 0x0000000000027941 */ /* 0x000fea0003800200 */
.L_x_24:
        /* <DEDUP_REMOVED lines=15> */
.L_x_17:
[----:B------:R-:W-:Y:S05]  /*23e0*/  BSYNC.RECONVERGENT B0 ;  /* 0x0000000000007941 */ /* 0x000fea0003800200 */
.L_x_16:
[----:B------:R-:W0:Y:S01]  /*23f0*/  LDC.64 R8, c[0x0][0x3b0] ;  /* 0x0000ec00ff087b82 */ /* 0x000e220000000a00 */
[----:B------:R-:W1:Y:S02]  /*2400*/  LDCU.64 UR10, c[0x0][0x3b8] ;  /* 0x00007700ff0a77ac */ /* 0x000e640008000a00 */
[----:B-1----:R-:W-:Y:S02]  /*2410*/  IMAD R11, R29, UR11, R3 ;  /* 0x0000000b1d0b7c24 */ /* 0x002fe4000f8e0203 */
[----:B------:R-:W-:Y:S02]  /*2420*/  IMAD.IADD R29, R0, 0x1, R29 ;  /* 0x00000001001d7824 */ /* 0x000fe400078e021d */
[----:B0-----:R-:W-:-:S03]  /*2430*/  IMAD.WIDE R8, R11, 0x10, R8 ;  /* 0x000000100b087825 */ /* 0x001fc600078e0208 */
[----:B------:R-:W-:Y:S02]  /*2440*/  ISETP.GE.AND P0, PT, R29, UR10, PT ;  /* 0x0000000a1d007c0c */ /* 0x000fe4000bf06270 */
[----:B------:R0:W-:Y:S11]  /*2450*/  STG.E.128 desc[UR8][R8.64], R4 ;  /* 0x0000000408007986 */ /* 0x0001f6000c101d08 */
[----:B------:R-:W-:Y:S05]  /*2460*/  @!P0 BRA `(.L_x_26) ;  /* 0xfffffff000b88947 */ /* 0x000fea000383ffff */
.L_x_15:
[----:B------:R-:W-:Y:S05]  /*2470*/  BSYNC.RECONVERGENT B1 ;  /* 0x0000000000017941 */ /* 0x000fea0003800200 */
.L_x_14:
[----:B------:R-:W1:Y:S01]  /*2480*/  LDCU UR10, c[0x0][0x3bc] ;  /* 0x00007780ff0a77ac */ /* 0x000e620008000800 */
[----:B------:R-:W-:-:S04]  /*2490*/  IADD3 R3, PT, PT, R2, R3, RZ ;  /* 0x0000000302037210 */ /* 0x000fc80007ffe0ff */
[----:B-1----:R-:W-:-:S13]  /*24a0*/  ISETP.GE.AND P0, PT, R3, UR10, PT ;  /* 0x0000000a03007c0c */ /* 0x002fda000bf06270 */
[----:B------:R-:W-:Y:S05]  /*24b0*/  @!P0 BRA `(.L_x_27) ;  /* 0xffffffec00908947 */ /* 0x000fea000383ffff */
[----:B------:R-:W-:Y:S05]  /*24c0*/  EXIT ;  /* 0x000000000000794d */ /* 0x000fea0003800000 */
.L_x_28:
[----:B------:R-:W-:-:S00]  /*24d0*/  BRA `(.L_x_28) ;  /* 0xfffffffc00fc7947 */ /* 0x000fc0000383ffff */
[----:B------:R-:W-:-:S00]  /*24e0*/  NOP ;  /* 0x0000000000007918 */ /* 0x000fc00000000000 */
        /* <DEDUP_REMOVED lines=9> */
.L_x_167:


//--------------------- .text._cupy_upfirdn2D_complex64 --------------------------
	.section	.text._cupy_upfirdn2D_complex64,"ax",@progbits
	.align	128
        .global         _cupy_upfirdn2D_complex64
        .type           _cupy_upfirdn2D_complex64,@function
        .size           _cupy_upfirdn2D_complex64,(.L_x_168 - _cupy_upfirdn2D_complex64)
        .other          _cupy_upfirdn2D_complex64,@"STO_CUDA_ENTRY STV_DEFAULT"
_cupy_upfirdn2D_complex64:
.text._cupy_upfirdn2D_complex64:
[----:B------:R-:W0:Y:S01]  /*0000*/  LDC R1, c[0x0][0x37c] ;  /* 0x0000df00ff017b82 */ /* 0x000e220000000800 */
[----:B------:R-:W1:Y:S07]  /*0010*/  S2R R3, SR_TID.Y ;  /* 0x0000000000037919 */ /* 0x000e6e0000002200 */
[----:B------:R-:W2:Y:S01]  /*0020*/  LDC R28, c[0x0][0x360] ;  /* 0x0000d800ff1c7b82 */ /* 0x000ea20000000800 */
[----:B------:R-:W3:Y:S01]  /*0030*/  LDCU UR8, c[0x0][0x3bc] ;  /* 0x00007780ff0877ac */ /* 0x000ee20008000800 */
[----:B0-----:R-:W-:Y:S01]  /*0040*/  IADD3 R1, PT, PT, R1, -0x8, RZ ;  /* 0xfffffff801017810 */ /* 0x001fe20007ffe0ff */
[----:B------:R-:W2:Y:S05]  /*0050*/  S2R R29, SR_TID.X ;  /* 0x00000000001d7919 */ /* 0x000eaa0000002100 */
[----:B------:R-:W1:Y:S08]  /*0060*/  S2UR UR5, SR_CTAID.Y ;  /* 0x00000000000579c3 */ /* 0x000e700000002600 */
[----:B------:R-:W1:Y:S01]  /*0070*/  LDC R2, c[0x0][0x364] ;  /* 0x0000d900ff027b82 */ /* 0x000e620000000800 */
[----:B------:R-:W0:Y:S01]  /*0080*/  LDCU UR6, c[0x0][0x370] ;  /* 0x00006e00ff0677ac */ /* 0x000e220008000800 */
[----:B------:R-:W4:Y:S06]  /*0090*/  LDCU UR7, c[0x0][0x374] ;  /* 0x00006e80ff0777ac */ /* 0x000f2c0008000800 */
[----:B------:R-:W2:Y:S01]  /*00a0*/  S2UR UR4, SR_CTAID.X ;  /* 0x00000000000479c3 */ /* 0x000ea20000002500 */
[----:B-1----:R-:W-:-:S02]  /*00b0*/  IMAD R0, R2, UR5, R3 ;  /* 0x0000000502007c24 */ /* 0x002fc4000f8e0203 */
[----:B----4-:R-:W-:-:S03]  /*00c0*/  IMAD R2, R2, UR7, RZ ;  /* 0x0000000702027c24 */ /* 0x010fc6000f8e02ff */
[----:B---3--:R-:W-:Y:S02]  /*00d0*/  ISETP.GE.AND P0, PT, R0, UR8, PT ;  /* 0x0000000800007c0c */ /* 0x008fe4000bf06270 */
[----:B------:R1:W-:Y:S01]  /*00e0*/  STL [R1], R2 ;  /* 0x0000000201007387 */ /* 0x0003e20000100800 */
[C---:B--2---:R-:W-:Y:S02]  /*00f0*/  IMAD R29, R28.reuse, UR4, R29 ;  /* 0x000000041c1d7c24 */ /* 0x044fe4000f8e021d */
[----:B0-----:R-:W-:-:S08]  /*0100*/  IMAD R28, R28, UR6, RZ ;  /* 0x000000061c1c7c24 */ /* 0x001fd0000f8e02ff */
[----:B-1----:R-:W-:Y:S05]  /*0110*/  @P0 EXIT ;  /* 0x000000000000094d */ /* 0x002fea0003800000 */
[----:B------:R-:W0:Y:S01]  /*0120*/  LDCU UR4, c[0x0][0x3a0] ;  /* 0x00007400ff0477ac */ /* 0x000e220008000800 */
[----:B------:R-:W1:Y:S01]  /*0130*/  LDCU.64 UR8, c[0x0][0x358] ;  /* 0x00006b00ff0877ac */ /* 0x000e620008000a00 */
[----:B0-----:R-:W-:-:S09]  /*0140*/  UISETP.NE.AND UP0, UPT, UR4, 0x1, UPT ;  /* 0x000000010400788c */ /* 0x001fd2000bf05270 */
[----:B-1----:R-:W-:Y:S05]  /*0150*/  BRA.U !UP0, `(.L_x_29) ;  /* 0x00000011085c7547 */ /* 0x002fea000b800000 */
.L_x_42:
[----:B0-----:R-:W0:Y:S01]  /*0160*/  LDCU UR4, c[0x0][0x3b8] ;  /* 0x00007700ff0477ac */ /* 0x001e220008000800 */
[----:B------:R-:W-:Y:S01]  /*0170*/  BSSY.RECONVERGENT B1, `(.L_x_30) ;  /* 0x000010f000017945 */ /* 0x000fe20003800200 */
[----:B0-----:R-:W-:-:S13]  /*0180*/  ISETP.GE.AND P0, PT, R29, UR4, PT ;  /* 0x000000041d007c0c */ /* 0x001fda000bf06270 */
[----:B------:R-:W-:Y:S05]  /*0190*/  @P0 BRA `(.L_x_31) ;  /* 0x0000001000300947 */ /* 0x000fea0003800000 */
[----:B------:R-:W-:-:S07]  /*01a0*/  MOV R3, R29 ;  /* 0x0000001d00037202 */ /* 0x000fce0000000f00 */
.L_x_41:
[----:B0-----:R-:W0:Y:S01]  /*01b0*/  LDC.64 R4, c[0x0][0x398] ;  /* 0x0000e600ff047b82 */ /* 0x001e220000000a00 */
[----:B------:R-:W1:Y:S01]  /*01c0*/  LDCU UR4, c[0x0][0x3a8] ;  /* 0x00007500ff0477ac */ /* 0x000e620008000800 */
[----:B------:R-:W-:Y:S01]  /*01d0*/  BSSY.RECONVERGENT B0, `(.L_x_32) ;  /* 0x0000100000007945 */ /* 0x000fe20003800200 */
[----:B------:R-:W-:-:S05]  /*01e0*/  CS2R R14, SRZ ;  /* 0x00000000000e7805 */ /* 0x000fca000001ff00 */
[----:B------:R-:W2:Y:S01]  /*01f0*/  LDC R2, c[0x0][0x3ac] ;  /* 0x0000eb00ff027b82 */ /* 0x000ea20000000800 */
[----:B0-----:R-:W-:Y:S01]  /*0200*/  IABS R11, R4 ;  /* 0x00000004000b7213 */ /* 0x001fe20000000000 */
[----:B------:R-:W-:-:S03]  /*0210*/  IMAD R5, R3, R5, RZ ;  /* 0x0000000503057224 */ /* 0x000fc600078e02ff */
[----:B------:R-:W0:Y:S02]  /*0220*/  I2F.RP R7, R11 ;  /* 0x0000000b00077306 */ /* 0x000e240000209400 */
[----:B------:R-:W-:Y:S02]  /*0230*/  IABS R12, R5 ;  /* 0x00000005000c7213 */ /* 0x000fe40000000000 */
[----:B--2---:R-:W-:-:S04]  /*0240*/  IABS R10, R2 ;  /* 0x00000002000a7213 */ /* 0x004fc80000000000 */
[----:B0-----:R-:W0:Y:S02]  /*0250*/  MUFU.RCP R7, R7 ;  /* 0x0000000700077308 */ /* 0x001e240000001000 */
[----:B0-----:R-:W-:-:S06]  /*0260*/  IADD3 R8, PT, PT, R7, 0xffffffe, RZ ;  /* 0x0ffffffe07087810 */ /* 0x001fcc0007ffe0ff */
[----:B------:R0:W2:Y:S02]  /*0270*/  F2I.FTZ.U32.TRUNC.NTZ R9, R8 ;  /* 0x0000000800097305 */ /* 0x0000a4000021f000 */
[----:B0-----:R-:W-:Y:S01]  /*0280*/  HFMA2 R8, -RZ, RZ, 0, 0 ;  /* 0x00000000ff087431 */ /* 0x001fe200000001ff */
[----:B--2---:R-:W-:-:S05]  /*0290*/  IADD3 R6, PT, PT, RZ, -R9, RZ ;  /* 0x80000009ff067210 */ /* 0x004fca0007ffe0ff */
[----:B------:R-:W-:Y:S01]  /*02a0*/  IMAD R13, R6, R11, RZ ;  /* 0x0000000b060d7224 */ /* 0x000fe200078e02ff */
[----:B------:R-:W-:-:S03]  /*02b0*/  MOV R6, R10 ;  /* 0x0000000a00067202 */ /* 0x000fc60000000f00 */
[----:B------:R-:W-:Y:S01]  /*02c0*/  IMAD.HI.U32 R9, R9, R13, R8 ;  /* 0x0000000d09097227 */ /* 0x000fe200078e0008 */
[----:B------:R-:W0:Y:S05]  /*02d0*/  I2F.RP R10, R6 ;  /* 0x00000006000a7306 */ /* 0x000e2a0000209400 */
[----:B------:R-:W-:-:S05]  /*02e0*/  IMAD.HI.U32 R7, R9, R12, RZ ;  /* 0x0000000c09077227 */ /* 0x000fca00078e00ff */
[----:B------:R-:W-:-:S05]  /*02f0*/  IADD3 R8, PT, PT, -R7, RZ, RZ ;  /* 0x000000ff07087210 */ /* 0x000fca0007ffe1ff */
[C---:B------:R-:W-:Y:S01]  /*0300*/  IMAD R8, R11.reuse, R8, R12 ;  /* 0x000000080b087224 */ /* 0x040fe200078e020c */
[----:B0-----:R-:W0:Y:S04]  /*0310*/  MUFU.RCP R10, R10 ;  /* 0x0000000a000a7308 */ /* 0x001e280000001000 */
[----:B------:R-:W-:-:S13]  /*0320*/  ISETP.GT.U32.AND P2, PT, R11, R8, PT ;  /* 0x000000080b00720c */ /* 0x000fda0003f44070 */
[-C--:B------:R-:W-:Y:S02]  /*0330*/  @!P2 IADD3 R8, PT, PT, R8, -R11.reuse, RZ ;  /* 0x8000000b0808a210 */ /* 0x080fe40007ffe0ff */
[----:B0-----:R-:W-:Y:S02]  /*0340*/  IADD3 R9, PT, PT, R10, 0xffffffe, RZ ;  /* 0x0ffffffe0a097810 */ /* 0x001fe40007ffe0ff */
[----:B------:R-:W-:Y:S02]  /*0350*/  ISETP.GE.U32.AND P0, PT, R8, R11, PT ;  /* 0x0000000b0800720c */ /* 0x000fe40003f06070 */
[----:B------:R-:W-:Y:S02]  /*0360*/  LOP3.LUT R8, R5, R4, RZ, 0x3c, !PT ;  /* 0x0000000405087212 */ /* 0x000fe400078e3cff */
[----:B------:R-:W0:Y:S01]  /*0370*/  F2I.FTZ.U32.TRUNC.NTZ R9, R9 ;  /* 0x0000000900097305 */ /* 0x000e22000021f000 */
[----:B------:R-:W-:Y:S02]  /*0380*/  @!P2 IADD3 R7, PT, PT, R7, 0x1, RZ ;  /* 0x000000010707a810 */ /* 0x000fe40007ffe0ff */
[----:B------:R-:W-:-:S02]  /*0390*/  ISETP.GE.AND P1, PT, R8, RZ, PT ;  /* 0x000000ff0800720c */ /* 0x000fc40003f26270 */
[----:B------:R-:W-:Y:S02]  /*03a0*/  ISETP.NE.AND P2, PT, R4, RZ, PT ;  /* 0x000000ff0400720c */ /* 0x000fe40003f45270 */
[----:B------:R-:W-:Y:S02]  /*03b0*/  MOV R8, RZ ;  /* 0x000000ff00087202 */ /* 0x000fe40000000f00 */
[----:B------:R-:W-:Y:S02]  /*03c0*/  @P0 IADD3 R7, PT, PT, R7, 0x1, RZ ;  /* 0x0000000107070810 */ /* 0x000fe40007ffe0ff */
[----:B0-----:R-:W-:-:S05]  /*03d0*/  IADD3 R11, PT, PT, RZ, -R9, RZ ;  /* 0x80000009ff0b7210 */ /* 0x001fca0007ffe0ff */
[----:B------:R-:W-:Y:S02]  /*03e0*/  @!P1 IADD3 R7, PT, PT, -R7, RZ, RZ ;  /* 0x000000ff07079210 */ /* 0x000fe40007ffe1ff */
[----:B------:R-:W-:Y:S01]  /*03f0*/  @!P2 LOP3.LUT R7, RZ, R4, RZ, 0x33, !PT ;  /* 0x00000004ff07a212 */ /* 0x000fe200078e33ff */
[----:B------:R-:W-:-:S03]  /*0400*/  IMAD R11, R11, R6, RZ ;  /* 0x000000060b0b7224 */ /* 0x000fc600078e02ff */
[----:B------:R-:W-:Y:S01]  /*0410*/  IABS R10, R7 ;  /* 0x00000007000a7213 */ /* 0x000fe20000000000 */
[----:B------:R-:W-:Y:S01]  /*0420*/  IMAD.HI.U32 R8, R9, R11, R8 ;  /* 0x0000000b09087227 */ /* 0x000fe200078e0008 */
[C---:B------:R-:W-:Y:S02]  /*0430*/  ISETP.GE.AND P2, PT, R7.reuse, RZ, PT ;  /* 0x000000ff0700720c */ /* 0x040fe40003f46270 */
[----:B------:R-:W-:Y:S02]  /*0440*/  MOV R9, R10 ;  /* 0x0000000a00097202 */ /* 0x000fe40000000f00 */
[----:B------:R-:W-:-:S03]  /*0450*/  IADD3 R7, PT, PT, -R7, RZ, RZ ;  /* 0x000000ff07077210 */ /* 0x000fc60007ffe1ff */
[----:B------:R-:W-:-:S04]  /*0460*/  IMAD.HI.U32 R8, R8, R9, RZ ;  /* 0x0000000908087227 */ /* 0x000fc800078e00ff */
[----:B------:R-:W-:Y:S01]  /*0470*/  IMAD R7, R4, R7, R5 ;  /* 0x0000000704077224 */ /* 0x000fe200078e0205 */
[----:B------:R-:W-:-:S05]  /*0480*/  IADD3 R8, PT, PT, -R8, RZ, RZ ;  /* 0x000000ff08087210 */ /* 0x000fca0007ffe1ff */
[C---:B------:R-:W-:Y:S02]  /*0490*/  IMAD R9, R6.reuse, R8, R9 ;  /* 0x0000000806097224 */ /* 0x040fe400078e0209 */
[----:B------:R-:W0:Y:S03]  /*04a0*/  LDC R8, c[0x0][0x3a4] ;  /* 0x0000e900ff087b82 */ /* 0x000e260000000800 */
[----:B------:R-:W-:-:S13]  /*04b0*/  ISETP.GT.U32.AND P0, PT, R6, R9, PT ;  /* 0x000000090600720c */ /* 0x000fda0003f04070 */
[----:B------:R-:W-:Y:S02]  /*04c0*/  @!P0 IADD3 R9, PT, PT, R9, -R6, RZ ;  /* 0x8000000609098210 */ /* 0x000fe40007ffe0ff */
[----:B------:R-:W-:Y:S02]  /*04d0*/  ISETP.NE.AND P0, PT, R2, RZ, PT ;  /* 0x000000ff0200720c */ /* 0x000fe40003f05270 */
[----:B------:R-:W-:-:S13]  /*04e0*/  ISETP.GT.U32.AND P1, PT, R6, R9, PT ;  /* 0x000000090600720c */ /* 0x000fda0003f24070 */
[----:B------:R-:W-:-:S04]  /*04f0*/  @!P1 IADD3 R9, PT, PT, R9, -R6, RZ ;  /* 0x8000000609099210 */ /* 0x000fc80007ffe0ff */
[----:B------:R-:W-:Y:S02]  /*0500*/  @!P2 IADD3 R9, PT, PT, -R9, RZ, RZ ;  /* 0x000000ff0909a210 */ /* 0x000fe40007ffe1ff */
[----:B------:R-:W-:-:S04]  /*0510*/  @!P0 LOP3.LUT R9, RZ, R2, RZ, 0x33, !PT ;  /* 0x00000002ff098212 */ /* 0x000fc800078e33ff */
[C---:B0-----:R-:W-:Y:S02]  /*0520*/  ISETP.GE.AND P1, PT, R9.reuse, R8, PT ;  /* 0x000000080900720c */ /* 0x041fe40003f26270 */
[----:B-1----:R-:W-:-:S04]  /*0530*/  IADD3 R10, PT, PT, R9, -UR4, RZ ;  /* 0x80000004090a7c10 */ /* 0x002fc8000fffe0ff */
[C---:B------:R-:W-:Y:S02]  /*0540*/  ISETP.GE.AND P0, PT, R10.reuse, -0x1, PT ;  /* 0xffffffff0a00780c */ /* 0x040fe40003f06270 */
[----:B------:R-:W-:-:S04]  /*0550*/  IADD3 R2, PT, PT, R10, 0x1, RZ ;  /* 0x000000010a027810 */ /* 0x000fc80007ffe0ff */
[C---:B------:R-:W-:Y:S02]  /*0560*/  SEL R6, R2.reuse, RZ, P0 ;  /* 0x000000ff02067207 */ /* 0x040fe40000000000 */
[----:B------:R-:W-:Y:S02]  /*0570*/  @!P1 IADD3 R8, PT, PT, R9, 0x1, RZ ;  /* 0x0000000109089810 */ /* 0x000fe40007ffe0ff */
[----:B------:R-:W-:Y:S02]  /*0580*/  SEL R2, R2, RZ, !P0 ;  /* 0x000000ff02027207 */ /* 0x000fe40004000000 */
[----:B------:R-:W-:-:S03]  /*0590*/  ISETP.GE.AND P0, PT, R6, R8, PT ;  /* 0x000000080600720c */ /* 0x000fc60003f06270 */
[----:B------:R-:W-:-:S10]  /*05a0*/  IMAD R4, R7, UR4, -R2 ;  /* 0x0000000407047c24 */ /* 0x000fd4000f8e0a02 */
[----:B------:R-:W-:Y:S05]  /*05b0*/  @P0 BRA `(.L_x_33) ;  /* 0x0000000c00040947 */ /* 0x000fea0003800000 */
[----:B------:R-:W-:Y:S01]  /*05c0*/  VIMNMX R2, PT, PT, R10, -0x1, !PT ;  /* 0xffffffff0a027848 */ /* 0x000fe20007fe0100 */
[----:B------:R-:W-:Y:S01]  /*05d0*/  BSSY.RECONVERGENT B2, `(.L_x_34) ;  /* 0x000005e000027945 */ /* 0x000fe20003800200 */
[----:B------:R-:W-:Y:S02]  /*05e0*/  CS2R R14, SRZ ;  /* 0x00000000000e7805 */ /* 0x000fe4000001ff00 */
[----:B------:R-:W-:Y:S02]  /*05f0*/  LOP3.LUT R5, RZ, R2, RZ, 0x33, !PT ;  /* 0x00000002ff057212 */ /* 0x000fe400078e33ff */
[C---:B------:R-:W-:Y:S02]  /*0600*/  IADD3 R2, PT, PT, R8.reuse, -0x2, -R2 ;  /* 0xfffffffe08027810 */ /* 0x040fe40007ffe802 */
[----:B------:R-:W-:Y:S02]  /*0610*/  IADD3 R22, PT, PT, R8, R5, RZ ;  /* 0x0000000508167210 */ /* 0x000fe40007ffe0ff */
[----:B------:R-:W-:-:S02]  /*0620*/  ISETP.GE.U32.AND P0, PT, R2, 0x7, PT ;  /* 0x000000070200780c */ /* 0x000fc40003f06070 */
[----:B------:R-:W-:Y:S02]  /*0630*/  LOP3.LUT R26, R22, 0x7, RZ, 0xc0, !PT ;  /* 0x00000007161a7812 */ /* 0x000fe400078ec0ff */
[----:B------:R-:W-:Y:S02]  /*0640*/  MOV R2, R6 ;  /* 0x0000000600027202 */ /* 0x000fe40000000f00 */
[----:B------:R-:W-:-:S07]  /*0650*/  ISETP.NE.AND P1, PT, R26, RZ, PT ;  /* 0x000000ff1a00720c */ /* 0x000fce0003f25270 */
[----:B------:R-:W-:Y:S06]  /*0660*/  @!P0 BRA `(.L_x_35) ;  /* 0x0000000400508947 */ /* 0x000fec0003800000 */
[----:B------:R-:W-:Y:S01]  /*0670*/  HFMA2 R15, -RZ, RZ, 0, 0 ;  /* 0x00000000ff0f7431 */ /* 0x000fe200000001ff */
[----:B------:R-:W-:-:S07]  /*0680*/  LOP3.LUT R6, R22, 0xfffffff8, RZ, 0xc0, !PT ;  /* 0xfffffff816067812 */ /* 0x000fce00078ec0ff */
.L_x_36:
[----:B------:R-:W0:Y:S08]  /*0690*/  LDC R7, c[0x0][0x388] ;  /* 0x0000e200ff077b82 */ /* 0x000e300000000800 */
[----:B------:R-:W1:Y:S08]  /*06a0*/  LDC.64 R20, c[0x0][0x380] ;  /* 0x0000e000ff147b82 */ /* 0x000e700000000a00 */
[----:B------:R-:W2:Y:S01]  /*06b0*/  LDC.64 R12, c[0x0][0x390] ;  /* 0x0000e400ff0c7b82 */ /* 0x000ea20000000a00 */
[----:B0-----:R-:W-:-:S04]  /*06c0*/  IMAD R9, R2, R7, R0 ;  /* 0x0000000702097224 */ /* 0x001fc800078e0200 */
[----:B-1----:R-:W-:-:S05]  /*06d0*/  IMAD.WIDE R20, R9, 0x8, R20 ;  /* 0x0000000809147825 */ /* 0x002fca00078e0214 */
[----:B------:R0:W3:Y:S01]  /*06e0*/  LDG.E.64.CONSTANT R18, desc[UR8][R20.64] ;  /* 0x0000000814127981 */ /* 0x0000e2000c1e9b00 */
[----:B--2---:R-:W-:-:S05]  /*06f0*/  IMAD.WIDE R12, R4, 0x8, R12 ;  /* 0x00000008040c7825 */ /* 0x004fca00078e020c */
[----:B------:R-:W3:Y:S01]  /*0700*/  LDG.E.64.CONSTANT R16, desc[UR8][R12.64] ;  /* 0x000000080c107981 */ /* 0x000ee2000c1e9b00 */
[----:B0-----:R-:W-:-:S03]  /*0710*/  IMAD.WIDE R20, R7, 0x8, R20 ;  /* 0x0000000807147825 */ /* 0x001fc600078e0214 */
[----:B------:R-:W2:Y:S04]  /*0720*/  LDG.E.64.CONSTANT R10, desc[UR8][R12.64+0x8] ;  /* 0x000008080c0a7981 */ /* 0x000ea8000c1e9b00 */
[----:B------:R0:W2:Y:S02]  /*0730*/  LDG.E.64.CONSTANT R8, desc[UR8][R20.64] ;  /* 0x0000000814087981 */ /* 0x0000a4000c1e9b00 */
[----:B0-----:R-:W-:-:S04]  /*0740*/  IMAD.WIDE R20, R7, 0x8, R20 ;  /* 0x0000000807147825 */ /* 0x001fc800078e0214 */
[C---:B---3--:R-:W-:Y:S01]  /*0750*/  FMUL R23, R19.reuse, R17 ;  /* 0x0000001113177220 */ /* 0x048fe20000400000 */
[----:B------:R-:W-:-:S03]  /*0760*/  FMUL R24, R19, R16 ;  /* 0x0000001013187220 */ /* 0x000fc60000400000 */
[C---:B------:R-:W-:Y:S01]  /*0770*/  FFMA R16, R18.reuse, R16, -R23 ;  /* 0x0000001012107223 */ /* 0x040fe20000000817 */
[----:B------:R-:W-:Y:S01]  /*0780*/  FFMA R17, R18, R17, R24 ;  /* 0x0000001112117223 */ /* 0x000fe20000000018 */
[C---:B--2---:R-:W-:Y:S01]  /*0790*/  FMUL R18, R9.reuse, R10 ;  /* 0x0000000a09127220 */ /* 0x044fe20000400000 */
[----:B------:R-:W-:-:S03]  /*07a0*/  FMUL R23, R9, R11 ;  /* 0x0000000b09177220 */ /* 0x000fc60000400000 */
[C---:B------:R-:W-:Y:S01]  /*07b0*/  FFMA R25, R8.reuse, R11, R18 ;  /* 0x0000000b08197223 */ /* 0x040fe20000000012 */
[----:B------:R-:W-:Y:S01]  /*07c0*/  FFMA R23, R8, R10, -R23 ;  /* 0x0000000a08177223 */ /* 0x000fe20000000817 */
[----:B------:R0:W2:Y:S01]  /*07d0*/  LDG.E.64.CONSTANT R18, desc[UR8][R20.64] ;  /* 0x0000000814127981 */ /* 0x0000a2000c1e9b00 */
[----:B------:R-:W-:-:S03]  /*07e0*/  IMAD.WIDE R10, R7, 0x8, R20 ;  /* 0x00000008070a7825 */ /* 0x000fc600078e0214 */
[----:B------:R-:W2:Y:S01]  /*07f0*/  LDG.E.64.CONSTANT R8, desc[UR8][R12.64+0x10] ;  /* 0x000010080c087981 */ /* 0x000ea2000c1e9b00 */
[----:B------:R-:W-:Y:S01]  /*0800*/  FADD R27, R17, R15 ;  /* 0x0000000f111b7221 */ /* 0x000fe20000000000 */
[----:B0-----:R-:W-:Y:S02]  /*0810*/  FADD R20, R16, R14 ;  /* 0x0000000e10147221 */ /* 0x001fe40000000000 */
[----:B------:R-:W3:Y:S04]  /*0820*/  LDG.E.64.CONSTANT R16, desc[UR8][R12.64+0x18] ;  /* 0x000018080c107981 */ /* 0x000ee8000c1e9b00 */
[----:B------:R0:W3:Y:S02]  /*0830*/  LDG.E.64.CONSTANT R14, desc[UR8][R10.64] ;  /* 0x000000080a0e7981 */ /* 0x0000e4000c1e9b00 */
[----:B0-----:R-:W-:-:S04]  /*0840*/  IMAD.WIDE R10, R7, 0x8, R10 ;  /* 0x00000008070a7825 */ /* 0x001fc800078e020a */
[C---:B--2---:R-:W-:Y:S01]  /*0850*/  FMUL R24, R19.reuse, R9 ;  /* 0x0000000913187220 */ /* 0x044fe20000400000 */
[----:B------:R-:W-:-:S03]  /*0860*/  FMUL R19, R19, R8 ;  /* 0x0000000813137220 */ /* 0x000fc60000400000 */
[C---:B------:R-:W-:Y:S01]  /*0870*/  FFMA R24, R18.reuse, R8, -R24 ;  /* 0x0000000812187223 */ /* 0x040fe20000000818 */
[----:B------:R-:W-:Y:S01]  /*0880*/  FFMA R19, R18, R9, R19 ;  /* 0x0000000912137223 */ /* 0x000fe20000000013 */
[----:B------:R-:W-:Y:S01]  /*0890*/  FADD R8, R27, R25 ;  /* 0x000000191b087221 */ /* 0x000fe20000000000 */
[----:B------:R-:W-:Y:S02]  /*08a0*/  FADD R9, R20, R23 ;  /* 0x0000001714097221 */ /* 0x000fe40000000000 */
[----:B------:R-:W2:Y:S01]  /*08b0*/  LDG.E.64.CONSTANT R20, desc[UR8][R12.64+0x20] ;  /* 0x000020080c147981 */ /* 0x000ea2000c1e9b00 */
[----:B---3--:R-:W-:Y:S01]  /*08c0*/  FMUL R18, R15, R16 ;  /* 0x000000100f127220 */ /* 0x008fe20000400000 */
[----:B------:R-:W-:-:S03]  /*08d0*/  FADD R8, R8, R19 ;  /* 0x0000001308087221 */ /* 0x000fc60000000000 */
[-C--:B------:R-:W-:Y:S02]  /*08e0*/  FFMA R25, R14, R17.reuse, R18 ;  /* 0x000000110e197223 */ /* 0x080fe40000000012 */
[----:B------:R0:W2:Y:S01]  /*08f0*/  LDG.E.64.CONSTANT R18, desc[UR8][R10.64] ;  /* 0x000000080a127981 */ /* 0x0000a2000c1e9b00 */
[----:B------:R-:W-:-:S04]  /*0900*/  FMUL R23, R15, R17 ;  /* 0x000000110f177220 */ /* 0x000fc80000400000 */
[----:B------:R-:W-:Y:S02]  /*0910*/  FFMA R23, R14, R16, -R23 ;  /* 0x000000100e177223 */ /* 0x000fe40000000817 */
[----:B------:R-:W3:Y:S01]  /*0920*/  LDG.E.64.CONSTANT R16, desc[UR8][R12.64+0x28] ;  /* 0x000028080c107981 */ /* 0x000ee2000c1e9b00 */
[----:B0-----:R-:W-:-:S05]  /*0930*/  IMAD.WIDE R10, R7, 0x8, R10 ;  /* 0x00000008070a7825 */ /* 0x001fca00078e020a */
[----:B------:R0:W3:Y:S01]  /*0940*/  LDG.E.64.CONSTANT R14, desc[UR8][R10.64] ;  /* 0x000000080a0e7981 */ /* 0x0000e2000c1e9b00 */
[----:B------:R-:W-:Y:S01]  /*0950*/  FADD R24, R9, R24 ;  /* 0x0000001809187221 */ /* 0x000fe20000000000 */
[----:B0-----:R-:W-:-:S04]  /*0960*/  IMAD.WIDE R10, R7, 0x8, R10 ;  /* 0x00000008070a7825 */ /* 0x001fc800078e020a */
[C---:B--2---:R-:W-:Y:S01]  /*0970*/  FMUL R9, R19.reuse, R21 ;  /* 0x0000001513097220 */ /* 0x044fe20000400000 */
[----:B------:R-:W-:-:S03]  /*0980*/  FMUL R19, R19, R20 ;  /* 0x0000001413137220 */ /* 0x000fc60000400000 */
[----:B------:R-:W-:Y:S01]  /*0990*/  FFMA R20, R18, R20, -R9 ;  /* 0x0000001412147223 */ /* 0x000fe20000000809 */
[----:B------:R-:W-:Y:S01]  /*09a0*/  FADD R9, R8, R25 ;  /* 0x0000001908097221 */ /* 0x000fe20000000000 */
[----:B------:R-:W-:Y:S01]  /*09b0*/  FFMA R18, R18, R21, R19 ;  /* 0x0000001512127223 */ /* 0x000fe20000000013 */
[----:B------:R-:W-:Y:S01]  /*09c0*/  FADD R8, R24, R23 ;  /* 0x0000001718087221 */ /* 0x000fe20000000000 */
[C---:B---3--:R-:W-:Y:S01]  /*09d0*/  FMUL R19, R15.reuse, R17 ;  /* 0x000000110f137220 */ /* 0x048fe20000400000 */
[----:B------:R-:W-:-:S03]  /*09e0*/  FMUL R24, R15, R16 ;  /* 0x000000100f187220 */ /* 0x000fc60000400000 */
[C---:B------:R-:W-:Y:S01]  /*09f0*/  FFMA R19, R14.reuse, R16, -R19 ;  /* 0x000000100e137223 */ /* 0x040fe20000000813 */
[----:B------:R-:W-:Y:S01]  /*0a00*/  FFMA R21, R14, R17, R24 ;  /* 0x000000110e157223 */ /* 0x000fe20000000018 */
[----:B------:R-:W-:Y:S01]  /*0a10*/  IMAD.WIDE R14, R7, 0x8, R10 ;  /* 0x00000008070e7825 */ /* 0x000fe200078e020a */
[----:B------:R-:W2:Y:S04]  /*0a20*/  LDG.E.64.CONSTANT R16, desc[UR8][R12.64+0x30] ;  /* 0x000030080c107981 */ /* 0x000ea8000c1e9b00 */
[----:B------:R-:W2:Y:S04]  /*0a30*/  LDG.E.64.CONSTANT R10, desc[UR8][R10.64] ;  /* 0x000000080a0a7981 */ /* 0x000ea8000c1e9b00 */
[----:B------:R-:W3:Y:S04]  /*0a40*/  LDG.E.64.CONSTANT R14, desc[UR8][R14.64] ;  /* 0x000000080e0e7981 */ /* 0x000ee8000c1e9b00 */
[----:B------:R-:W3:Y:S01]  /*0a50*/  LDG.E.64.CONSTANT R12, desc[UR8][R12.64+0x38] ;  /* 0x000038080c0c7981 */ /* 0x000ee2000c1e9b00 */
[----:B------:R-:W-:-:S04]  /*0a60*/  IADD3 R2, PT, PT, R2, 0x8, RZ ;  /* 0x0000000802027810 */ /* 0x000fc80007ffe0ff */
[----:B------:R-:W-:Y:S01]  /*0a70*/  IADD3 R7, PT, PT, R5, R2, RZ ;  /* 0x0000000205077210 */ /* 0x000fe20007ffe0ff */
[----:B------:R-:W-:Y:S01]  /*0a80*/  FADD R8, R8, R20 ;  /* 0x0000001408087221 */ /* 0x000fe20000000000 */
[----:B------:R-:W-:Y:S02]  /*0a90*/  FADD R18, R9, R18 ;  /* 0x0000001209127221 */ /* 0x000fe40000000000 */
[----:B------:R-:W-:Y:S01]  /*0aa0*/  ISETP.NE.AND P0, PT, R7, R6, PT ;  /* 0x000000060700720c */ /* 0x000fe20003f05270 */
[----:B------:R-:W-:Y:S01]  /*0ab0*/  FADD R8, R8, R19 ;  /* 0x0000001308087221 */ /* 0x000fe20000000000 */
[----:B------:R-:W-:Y:S01]  /*0ac0*/  FADD R18, R18, R21 ;  /* 0x0000001512127221 */ /* 0x000fe20000000000 */
[----:B------:R-:W-:Y:S01]  /*0ad0*/  IADD3 R4, PT, PT, R4, 0x8, RZ ;  /* 0x0000000804047810 */ /* 0x000fe20007ffe0ff */
[C---:B--2---:R-:W-:Y:S01]  /*0ae0*/  FMUL R7, R11.reuse, R17 ;  /* 0x000000110b077220 */ /* 0x044fe20000400000 */
[----:B------:R-:W-:-:S03]  /*0af0*/  FMUL R9, R11, R16 ;  /* 0x000000100b097220 */ /* 0x000fc60000400000 */
[C---:B------:R-:W-:Y:S01]  /*0b00*/  FFMA R7, R10.reuse, R16, -R7 ;  /* 0x000000100a077223 */ /* 0x040fe20000000807 */
[----:B------:R-:W-:Y:S01]  /*0b10*/  FFMA R9, R10, R17, R9 ;  /* 0x000000110a097223 */ /* 0x000fe20000000009 */
[CC--:B---3--:R-:W-:Y:S01]  /*0b20*/  FMUL R11, R15.reuse, R12.reuse ;  /* 0x0000000c0f0b7220 */ /* 0x0c8fe20000400000 */
[-C--:B------:R-:W-:Y:S01]  /*0b30*/  FMUL R15, R15, R13.reuse ;  /* 0x0000000d0f0f7220 */ /* 0x080fe20000400000 */
[----:B------:R-:W-:Y:S01]  /*0b40*/  FADD R7, R8, R7 ;  /* 0x0000000708077221 */ /* 0x000fe20000000000 */
[----:B------:R-:W-:Y:S01]  /*0b50*/  FADD R9, R18, R9 ;  /* 0x0000000912097221 */ /* 0x000fe20000000000 */
[C---:B------:R-:W-:Y:S01]  /*0b60*/  FFMA R8, R14.reuse, R13, R11 ;  /* 0x0000000d0e087223 */ /* 0x040fe2000000000b */
[----:B------:R-:W-:-:S03]  /*0b70*/  FFMA R14, R14, R12, -R15 ;  /* 0x0000000c0e0e7223 */ /* 0x000fc6000000080f */
[----:B------:R-:W-:Y:S01]  /*0b80*/  FADD R15, R9, R8 ;  /* 0x00000008090f7221 */ /* 0x000fe20000000000 */
[----:B------:R-:W-:Y:S01]  /*0b90*/  FADD R14, R7, R14 ;  /* 0x0000000e070e7221 */ /* 0x000fe20000000000 */
[----:B------:R-:W-:Y:S06]  /*0ba0*/  @P0 BRA `(.L_x_36) ;  /* 0xfffffff800b80947 */ /* 0x000fec000383ffff */
.L_x_35:
[----:B------:R-:W-:Y:S05]  /*0bb0*/  BSYNC.RECONVERGENT B2 ;  /* 0x0000000000027941 */ /* 0x000fea0003800200 */
.L_x_34:
        /* <DEDUP_REMOVED lines=11> */
[----:B------:R-:W3:Y:S01]  /*0c70*/  LDG.E.64.CONSTANT R16, desc[UR8][R20.64+0x8] ;  /* 0x0000080814107981 */ /* 0x000ee2000c1e9b00 */
[----:B--2---:R-:W-:-:S03]  /*0c80*/  IMAD.WIDE R12, R7, 0x8, R12 ;  /* 0x00000008070c7825 */ /* 0x004fc600078e020c */
[----:B------:R-:W2:Y:S04]  /*0c90*/  LDG.E.64.CONSTANT R6, desc[UR8][R20.64] ;  /* 0x0000000814067981 */ /* 0x000ea8000c1e9b00 */
[----:B------:R0:W2:Y:S02]  /*0ca0*/  LDG.E.64.CONSTANT R8, desc[UR8][R12.64] ;  /* 0x000000080c087981 */ /* 0x0000a4000c1e9b00 */
[----:B0-----:R-:W-:-:S04]  /*0cb0*/  IMAD.WIDE R12, R18, 0x8, R12 ;  /* 0x00000008120c7825 */ /* 0x001fc800078e020c */
[----:B------:R-:W-:Y:S02]  /*0cc0*/  IMAD.WIDE R10, R18, 0x8, R12 ;  /* 0x00000008120a7825 */ /* 0x000fe400078e020c */
[----:B------:R-:W3:Y:S02]  /*0cd0*/  LDG.E.64.CONSTANT R12, desc[UR8][R12.64] ;  /* 0x000000080c0c7981 */ /* 0x000ee4000c1e9b00 */
[C---:B--2---:R-:W-:Y:S01]  /*0ce0*/  FMUL R19, R9.reuse, R7 ;  /* 0x0000000709137220 */ /* 0x044fe20000400000 */
[----:B------:R-:W-:-:S03]  /*0cf0*/  FMUL R24, R9, R6 ;  /* 0x0000000609187220 */ /* 0x000fc60000400000 */
[C---:B------:R-:W-:Y:S01]  /*0d00*/  FFMA R6, R8.reuse, R6, -R19 ;  /* 0x0000000608067223 */ /* 0x040fe20000000813 */
[----:B------:R-:W-:Y:S01]  /*0d10*/  FFMA R7, R8, R7, R24 ;  /* 0x0000000708077223 */ /* 0x000fe20000000018 */
[----:B------:R-:W-:Y:S01]  /*0d20*/  IMAD.WIDE R18, R18, 0x8, R10 ;  /* 0x0000000812127825 */ /* 0x000fe200078e020a */
[----:B------:R-:W2:Y:S04]  /*0d30*/  LDG.E.64.CONSTANT R8, desc[UR8][R20.64+0x10] ;  /* 0x0000100814087981 */ /* 0x000ea8000c1e9b00 */
[----:B------:R-:W2:Y:S04]  /*0d40*/  LDG.E.64.CONSTANT R10, desc[UR8][R10.64] ;  /* 0x000000080a0a7981 */ /* 0x000ea8000c1e9b00 */
[----:B------:R-:W4:Y:S04]  /*0d50*/  LDG.E.64.CONSTANT R18, desc[UR8][R18.64] ;  /* 0x0000000812127981 */ /* 0x000f28000c1e9b00 */
[----:B------:R-:W4:Y:S01]  /*0d60*/  LDG.E.64.CONSTANT R20, desc[UR8][R20.64+0x18] ;  /* 0x0000180814147981 */ /* 0x000f22000c1e9b00 */
[----:B------:R-:W-:Y:S01]  /*0d70*/  FADD R7, R15, R7 ;  /* 0x000000070f077221 */ /* 0x000fe20000000000 */
[C---:B---3--:R-:W-:Y:S01]  /*0d80*/  FMUL R15, R13.reuse, R16 ;  /* 0x000000100d0f7220 */ /* 0x048fe20000400000 */
[----:B------:R-:W-:-:S03]  /*0d90*/  FMUL R13, R13, R17 ;  /* 0x000000110d0d7220 */ /* 0x000fc60000400000 */
[----:B------:R-:W-:Y:S01]  /*0da0*/  FFMA R24, R12, R17, R15 ;  /* 0x000000110c187223 */ /* 0x000fe2000000000f */
[----:B------:R-:W-:Y:S01]  /*0db0*/  FADD R6, R14, R6 ;  /* 0x000000060e067221 */ /* 0x000fe20000000000 */
[----:B------:R-:W-:Y:S02]  /*0dc0*/  FFMA R13, R12, R16, -R13 ;  /* 0x000000100c0d7223 */ /* 0x000fe4000000080d */
[----:B------:R-:W-:Y:S02]  /*0dd0*/  FADD R7, R7, R24 ;  /* 0x0000001807077221 */ /* 0x000fe40000000000 */
[----:B------:R-:W-:Y:S01]  /*0de0*/  FADD R6, R6, R13 ;  /* 0x0000000d06067221 */ /* 0x000fe20000000000 */
[----:B------:R-:W-:Y:S02]  /*0df0*/  IADD3 R2, PT, PT, R2, 0x4, RZ ;  /* 0x0000000402027810 */ /* 0x000fe40007ffe0ff */
[----:B------:R-:W-:Y:S01]  /*0e00*/  IADD3 R4, PT, PT, R4, 0x4, RZ ;  /* 0x0000000404047810 */ /* 0x000fe20007ffe0ff */
[C---:B--2---:R-:W-:Y:S01]  /*0e10*/  FMUL R15, R11.reuse, R8 ;  /* 0x000000080b0f7220 */ /* 0x044fe20000400000 */
[----:B------:R-:W-:-:S03]  /*0e20*/  FMUL R11, R11, R9 ;  /* 0x000000090b0b7220 */ /* 0x000fc60000400000 */
[C---:B------:R-:W-:Y:S01]  /*0e30*/  FFMA R12, R10.reuse, R9, R15 ;  /* 0x000000090a0c7223 */ /* 0x040fe2000000000f */
[----:B------:R-:W-:Y:S01]  /*0e40*/  FFMA R11, R10, R8, -R11 ;  /* 0x000000080a0b7223 */ /* 0x000fe2000000080b */
[CC--:B----4-:R-:W-:Y:S01]  /*0e50*/  FMUL R9, R19.reuse, R20.reuse ;  /* 0x0000001413097220 */ /* 0x0d0fe20000400000 */
[-C--:B------:R-:W-:Y:S01]  /*0e60*/  FMUL R19, R19, R21.reuse ;  /* 0x0000001513137220 */ /* 0x080fe20000400000 */
[----:B------:R-:W-:Y:S01]  /*0e70*/  FADD R7, R7, R12 ;  /* 0x0000000c07077221 */ /* 0x000fe20000000000 */
[----:B------:R-:W-:Y:S01]  /*0e80*/  FADD R6, R6, R11 ;  /* 0x0000000b06067221 */ /* 0x000fe20000000000 */
[C---:B------:R-:W-:Y:S01]  /*0e90*/  FFMA R8, R18.reuse, R21, R9 ;  /* 0x0000001512087223 */ /* 0x040fe20000000009 */
[----:B------:R-:W-:-:S03]  /*0ea0*/  FFMA R19, R18, R20, -R19 ;  /* 0x0000001412137223 */ /* 0x000fc60000000813 */
[----:B------:R-:W-:Y:S01]  /*0eb0*/  FADD R15, R7, R8 ;  /* 0x00000008070f7221 */ /* 0x000fe20000000000 */
[----:B------:R-:W-:-:S07]  /*0ec0*/  FADD R14, R6, R19 ;  /* 0x00000013060e7221 */ /* 0x000fce0000000000 */
.L_x_38:
[----:B------:R-:W-:Y:S05]  /*0ed0*/  BSYNC.RECONVERGENT B2 ;  /* 0x0000000000027941 */ /* 0x000fea0003800200 */
.L_x_37:
        /* <DEDUP_REMOVED lines=9> */
[----:B0-----:R-:W-:-:S04]  /*0f70*/  IMAD R11, R2, R17, R0 ;  /* 0x00000011020b7224 */ /* 0x001fc800078e0200 */
[----:B-1----:R-:W-:-:S04]  /*0f80*/  IMAD.WIDE R10, R11, 0x8, R6 ;  /* 0x000000080b0a7825 */ /* 0x002fc800078e0206 */
[----:B--2---:R-:W-:-:S04]  /*0f90*/  IMAD.WIDE R8, R4, 0x8, R8 ;  /* 0x0000000804087825 */ /* 0x004fc800078e0208 */
[----:B------:R-:W-:Y:S01]  /*0fa0*/  IMAD.WIDE R16, R17, 0x8, R10 ;  /* 0x0000000811107825 */ /* 0x000fe200078e020a */
[----:B------:R-:W2:Y:S04]  /*0fb0*/  LDG.E.64.CONSTANT R6, desc[UR8][R8.64] ;  /* 0x0000000808067981 */ /* 0x000ea8000c1e9b00 */
[----:B------:R-:W2:Y:S04]  /*0fc0*/  LDG.E.64.CONSTANT R10, desc[UR8][R10.64] ;  /* 0x000000080a0a7981 */ /* 0x000ea8000c1e9b00 */
[----:B------:R-:W3:Y:S04]  /*0fd0*/  LDG.E.64.CONSTANT R12, desc[UR8][R8.64+0x8] ;  /* 0x00000808080c7981 */ /* 0x000ee8000c1e9b00 */
[----:B------:R-:W3:Y:S01]  /*0fe0*/  LDG.E.64.CONSTANT R16, desc[UR8][R16.64] ;  /* 0x0000000810107981 */ /* 0x000ee2000c1e9b00 */
[----:B------:R-:W-:-:S02]  /*0ff0*/  IADD3 R2, PT, PT, R2, 0x2, RZ ;  /* 0x0000000202027810 */ /* 0x000fc40007ffe0ff */
[----:B------:R-:W-:Y:S01]  /*1000*/  IADD3 R4, PT, PT, R4, 0x2, RZ ;  /* 0x0000000204047810 */ /* 0x000fe20007ffe0ff */
[C---:B--2---:R-:W-:Y:S01]  /*1010*/  FMUL R19, R11.reuse, R6 ;  /* 0x000000060b137220 */ /* 0x044fe20000400000 */
[----:B------:R-:W-:-:S03]  /*1020*/  FMUL R5, R11, R7 ;  /* 0x000000070b057220 */ /* 0x000fc60000400000 */
[C---:B------:R-:W-:Y:S01]  /*1030*/  FFMA R18, R10.reuse, R7, R19 ;  /* 0x000000070a127223 */ /* 0x040fe20000000013 */
[----:B------:R-:W-:Y:S01]  /*1040*/  FFMA R5, R10, R6, -R5 ;  /* 0x000000060a057223 */ /* 0x000fe20000000805 */
[CC--:B---3--:R-:W-:Y:S01]  /*1050*/  FMUL R19, R17.reuse, R12.reuse ;  /* 0x0000000c11137220 */ /* 0x0c8fe20000400000 */
[-C--:B------:R-:W-:Y:S01]  /*1060*/  FMUL R7, R17, R13.reuse ;  /* 0x0000000d11077220 */ /* 0x080fe20000400000 */
[----:B------:R-:W-:Y:S01]  /*1070*/  FADD R15, R15, R18 ;  /* 0x000000120f0f7221 */ /* 0x000fe20000000000 */
[----:B------:R-:W-:Y:S01]  /*1080*/  FADD R5, R14, R5 ;  /* 0x000000050e057221 */ /* 0x000fe20000000000 */
[C---:B------:R-:W-:Y:S01]  /*1090*/  FFMA R6, R16.reuse, R13, R19 ;  /* 0x0000000d10067223 */ /* 0x040fe20000000013 */
[----:B------:R-:W-:-:S03]  /*10a0*/  FFMA R12, R16, R12, -R7 ;  /* 0x0000000c100c7223 */ /* 0x000fc60000000807 */
[----:B------:R-:W-:Y:S01]  /*10b0*/  FADD R15, R15, R6 ;  /* 0x000000060f0f7221 */ /* 0x000fe20000000000 */
[----:B------:R-:W-:-:S07]  /*10c0*/  FADD R14, R5, R12 ;  /* 0x0000000c050e7221 */ /* 0x000fce0000000000 */
.L_x_40:
[----:B------:R-:W-:Y:S05]  /*10d0*/  BSYNC.RECONVERGENT B2 ;  /* 0x0000000000027941 */ /* 0x000fea0003800200 */
.L_x_39:
[----:B------:R-:W-:Y:S05]  /*10e0*/  @P1 BRA `(.L_x_33) ;  /* 0x0000000000381947 */ /* 0x000fea0003800000 */
[----:B------:R-:W0:Y:S01]  /*10f0*/  LDC.64 R6, c[0x0][0x390] ;  /* 0x0000e400ff067b82 */ /* 0x000e220000000a00 */
[----:B------:R-:W1:Y:S07]  /*1100*/  LDCU UR4, c[0x0][0x388] ;  /* 0x00007100ff0477ac */ /* 0x000e6e0008000800 */
[----:B------:R-:W2:Y:S01]  /*1110*/  LDC.64 R8, c[0x0][0x380] ;  /* 0x0000e000ff087b82 */ /* 0x000ea20000000a00 */
[----:B-1----:R-:W-:Y:S02]  /*1120*/  IMAD R5, R2, UR4, R0 ;  /* 0x0000000402057c24 */ /* 0x002fe4000f8e0200 */
[----:B0-----:R-:W-:-:S06]  /*1130*/  IMAD.WIDE R6, R4, 0x8, R6 ;  /* 0x0000000804067825 */ /* 0x001fcc00078e0206 */
[----:B------:R-:W3:Y:S01]  /*1140*/  LDG.E.64.CONSTANT R6, desc[UR8][R6.64] ;  /* 0x0000000806067981 */ /* 0x000ee2000c1e9b00 */
[----:B--2---:R-:W-:-:S06]  /*1150*/  IMAD.WIDE R4, R5, 0x8, R8 ;  /* 0x0000000805047825 */ /* 0x004fcc00078e0208 */
[----:B------:R-:W3:Y:S02]  /*1160*/  LDG.E.64.CONSTANT R4, desc[UR8][R4.64] ;  /* 0x0000000804047981 */ /* 0x000ee4000c1e9b00 */
[C---:B---3--:R-:W-:Y:S01]  /*1170*/  FMUL R11, R5.reuse, R6 ;  /* 0x00000006050b7220 */ /* 0x048fe20000400000 */
[----:B------:R-:W-:-:S03]  /*1180*/  FMUL R9, R5, R7 ;  /* 0x0000000705097220 */ /* 0x000fc60000400000 */
[C---:B------:R-:W-:Y:S01]  /*1190*/  FFMA R2, R4.reuse, R7, R11 ;  /* 0x0000000704027223 */ /* 0x040fe2000000000b */
[----:B------:R-:W-:-:S03]  /*11a0*/  FFMA R9, R4, R6, -R9 ;  /* 0x0000000604097223 */ /* 0x000fc60000000809 */
[----:B------:R-:W-:Y:S01]  /*11b0*/  FADD R15, R15, R2 ;  /* 0x000000020f0f7221 */ /* 0x000fe20000000000 */
[----:B------:R-:W-:-:S07]  /*11c0*/  FADD R14, R14, R9 ;  /* 0x000000090e0e7221 */ /* 0x000fce0000000000 */
.L_x_33:
[----:B------:R-:W-:Y:S05]  /*11d0*/  BSYNC.RECONVERGENT B0 ;  /* 0x0000000000007941 */ /* 0x000fea0003800200 */
.L_x_32:
[----:B------:R-:W0:Y:S01]  /*11e0*/  LDC.64 R4, c[0x0][0x3b0] ;  /* 0x0000ec00ff047b82 */ /* 0x000e220000000a00 */
[----:B------:R-:W1:Y:S02]  /*11f0*/  LDCU.64 UR4, c[0x0][0x3b8] ;  /* 0x00007700ff0477ac */ /* 0x000e640008000a00 */
[----:B-1----:R-:W-:Y:S01]  /*1200*/  IMAD R7, R3, UR5, R0 ;  /* 0x0000000503077c24 */ /* 0x002fe2000f8e0200 */
[----:B------:R-:W-:-:S03]  /*1210*/  IADD3 R3, PT, PT, R28, R3, RZ ;  /* 0x000000031c037210 */ /* 0x000fc60007ffe0ff */
[----:B0-----:R-:W-:Y:S01]  /*1220*/  IMAD.WIDE R4, R7, 0x8, R4 ;  /* 0x0000000807047825 */ /* 0x001fe200078e0204 */
[----:B------:R-:W-:-:S04]  /*1230*/  ISETP.GE.AND P0, PT, R3, UR4, PT ;  /* 0x0000000403007c0c */ /* 0x000fc8000bf06270 */
[----:B------:R0:W-:Y:S09]  /*1240*/  STG.E.64 desc[UR8][R4.64], R14 ;  /* 0x0000000e04007986 */ /* 0x0001f2000c101b08 */
[----:B------:R-:W-:Y:S05]  /*1250*/  @!P0 BRA `(.L_x_41) ;  /* 0xffffffec00d48947 */ /* 0x000fea000383ffff */
.L_x_31:
[----:B------:R-:W-:Y:S05]  /*1260*/  BSYNC.RECONVERGENT B1 ;  /* 0x0000000000017941 */ /* 0x000fea0003800200 */
.L_x_30:
[----:B------:R-:W2:Y:S01]  /*1270*/  LDL R2, [R1] ;  /* 0x0000000001027983 */ /* 0x000ea20000100800 */
[----:B------:R-:W1:Y:S01]  /*1280*/  LDCU UR4, c[0x0][0x3bc] ;  /* 0x00007780ff0477ac */ /* 0x000e620008000800 */
[----:B--2---:R-:W-:-:S04]  /*1290*/  IADD3 R0, PT, PT, R2, R0, RZ ;  /* 0x0000000002007210 */ /* 0x004fc80007ffe0ff */
[----:B-1----:R-:W-:-:S13]  /*12a0*/  ISETP.GE.AND P0, PT, R0, UR4, PT ;  /* 0x0000000400007c0c */ /* 0x002fda000bf06270 */
[----:B------:R-:W-:Y:S05]  /*12b0*/  @!P0 BRA `(.L_x_42) ;  /* 0xffffffec00a88947 */ /* 0x000fea000383ffff */
[----:B------:R-:W-:Y:S05]  /*12c0*/  EXIT ;  /* 0x000000000000794d */ /* 0x000fea0003800000 */
.L_x_29:
[----:B------:R-:W0:Y:S01]  /*12d0*/  LDCU.64 UR6, c[0x0][0x390] ;  /* 0x00007200ff0677ac */ /* 0x000e220008000a00 */
[----:B------:R-:W1:Y:S01]  /*12e0*/  LDCU.64 UR4, c[0x0][0x380] ;  /* 0x00007000ff0477ac */ /* 0x000e620008000a00 */
[----:B0-----:R-:W-:Y:S02]  /*12f0*/  UIADD3 UR6, UP0, UPT, UR6, 0x20, URZ ;  /* 0x0000002006067890 */ /* 0x001fe4000ff1e0ff */
[----:B-1----:R-:W-:Y:S02]  /*1300*/  UIADD3 UR4, UP1, UPT, UR4, 0x20, URZ ;  /* 0x0000002004047890 */ /* 0x002fe4000ff3e0ff */
[----:B------:R-:W-:Y:S02]  /*1310*/  UIADD3.X UR7, UPT, UPT, URZ, UR7, URZ, UP0, !UPT ;  /* 0x00000007ff077290 */ /* 0x000fe400087fe4ff */
[----:B------:R-:W-:-:S12]  /*1320*/  UIADD3.X UR5, UPT, UPT, URZ, UR5, URZ, UP1, !UPT ;  /* 0x00000005ff057290 */ /* 0x000fd80008ffe4ff */
.L_x_56:
[----:B------:R-:W0:Y:S01]  /*1330*/  LDCU UR10, c[0x0][0x3b8] ;  /* 0x00007700ff0a77ac */ /* 0x000e220008000800 */
[----:B------:R-:W-:Y:S01]  /*1340*/  BSSY.RECONVERGENT B1, `(.L_x_43) ;  /* 0x000011a000017945 */ /* 0x000fe20003800200 */
[----:B0-----:R-:W-:-:S13]  /*1350*/  ISETP.GE.AND P0, PT, R29, UR10, PT ;  /* 0x0000000a1d007c0c */ /* 0x001fda000bf06270 */
[----:B------:R-:W-:Y:S05]  /*1360*/  @P0 BRA `(.L_x_44) ;  /* 0x00000010005c0947 */ /* 0x000fea0003800000 */
[----:B------:R-:W0:Y:S01]  /*1370*/  LDC.64 R2, c[0x0][0x398] ;  /* 0x0000e600ff027b82 */ /* 0x000e220000000a00 */
[----:B------:R-:W1:Y:S07]  /*1380*/  LDCU UR10, c[0x0][0x3a8] ;  /* 0x00007500ff0a77ac */ /* 0x000e6e0008000800 */
        /* <DEDUP_REMOVED lines=10> */
[----:B0-----:R-:W-:Y:S02]  /*1430*/  MOV R6, RZ ;  /* 0x000000ff00067202 */ /* 0x001fe40000000f00 */
[----:B--2---:R-:W-:-:S05]  /*1440*/  IADD3 R9, PT, PT, RZ, -R7, RZ ;  /* 0x80000007ff097210 */ /* 0x004fca0007ffe0ff */
[----:B------:R-:W-:-:S04]  /*1450*/  IMAD R9, R9, R10, RZ ;  /* 0x0000000a09097224 */ /* 0x000fc800078e02ff */
[----:B------:R-:W-:Y:S01]  /*1460*/  IMAD.HI.U32 R8, R7, R9, R6 ;  /* 0x0000000907087227 */ /* 0x000fe200078e0006 */
[----:B------:R-:W-:Y:S01]  /*1470*/  MOV R7, R11 ;  /* 0x0000000b00077202 */ /* 0x000fe20000000f00 */
[----:B------:R-:W0:Y:S04]  /*1480*/  I2F.RP R9, R5 ;  /* 0x0000000500097306 */ /* 0x000e280000209400 */
[----:B------:R-:W-:-:S05]  /*1490*/  IMAD.HI.U32 R6, R8, R7, RZ ;  /* 0x0000000708067227 */ /* 0x000fca00078e00ff */
[----:B------:R-:W-:-:S05]  /*14a0*/  IADD3 R8, PT, PT, -R6, RZ, RZ ;  /* 0x000000ff06087210 */ /* 0x000fca0007ffe1ff */
[----:B------:R-:W-:Y:S01]  /*14b0*/  IMAD R7, R10, R8, R7 ;  /* 0x000000080a077224 */ /* 0x000fe200078e0207 */
[----:B0-----:R-:W0:Y:S01]  /*14c0*/  MUFU.RCP R9, R9 ;  /* 0x0000000900097308 */ /* 0x001e220000001000 */
[----:B------:R-:W-:-:S03]  /*14d0*/  LOP3.LUT R8, R3, R2, RZ, 0x3c, !PT ;  /* 0x0000000203087212 */ /* 0x000fc600078e3cff */
[----:B------:R-:W-:Y:S02]  /*14e0*/  ISETP.GT.U32.AND P2, PT, R10, R7, PT ;  /* 0x000000070a00720c */ /* 0x000fe40003f44070 */
[----:B------:R-:W-:-:S11]  /*14f0*/  ISETP.GE.AND P0, PT, R8, RZ, PT ;  /* 0x000000ff0800720c */ /* 0x000fd60003f06270 */
[-C--:B------:R-:W-:Y:S02]  /*1500*/  @!P2 IADD3 R7, PT, PT, R7, -R10.reuse, RZ ;  /* 0x8000000a0707a210 */ /* 0x080fe40007ffe0ff */
[----:B0-----:R-:W-:Y:S02]  /*1510*/  IADD3 R11, PT, PT, R9, 0xffffffe, RZ ;  /* 0x0ffffffe090b7810 */ /* 0x001fe40007ffe0ff */
[----:B------:R-:W-:Y:S02]  /*1520*/  ISETP.GE.U32.AND P1, PT, R7, R10, PT ;  /* 0x0000000a0700720c */ /* 0x000fe40003f26070 */
[----:B------:R-:W0:Y:S01]  /*1530*/  F2I.FTZ.U32.TRUNC.NTZ R7, R11 ;  /* 0x0000000b00077305 */ /* 0x000e22000021f000 */
[----:B------:R-:W-:Y:S02]  /*1540*/  @!P2 IADD3 R6, PT, PT, R6, 0x1, RZ ;  /* 0x000000010606a810 */ /* 0x000fe40007ffe0ff */
[----:B------:R-:W-:-:S08]  /*1550*/  ISETP.NE.AND P2, PT, R2, RZ, PT ;  /* 0x000000ff0200720c */ /* 0x000fd00003f45270 */
[----:B------:R-:W-:-:S04]  /*1560*/  @P1 IADD3 R6, PT, PT, R6, 0x1, RZ ;  /* 0x0000000106061810 */ /* 0x000fc80007ffe0ff */
[----:B------:R-:W-:Y:S02]  /*1570*/  MOV R8, R6 ;  /* 0x0000000600087202 */ /* 0x000fe40000000f00 */
[----:B0-----:R-:W-:Y:S02]  /*1580*/  IADD3 R6, PT, PT, RZ, -R7, RZ ;  /* 0x80000007ff067210 */ /* 0x001fe40007ffe0ff */
[----:B------:R-:W-:Y:S02]  /*1590*/  @!P0 IADD3 R8, PT, PT, -R8, RZ, RZ ;  /* 0x000000ff08088210 */ /* 0x000fe40007ffe1ff */
[----:B------:R-:W-:Y:S01]  /*15a0*/  @!P2 LOP3.LUT R8, RZ, R2, RZ, 0x33, !PT ;  /* 0x00000002ff08a212 */ /* 0x000fe200078e33ff */
[----:B------:R-:W-:Y:S02]  /*15b0*/  IMAD R9, R6, R5, RZ ;  /* 0x0000000506097224 */ /* 0x000fe400078e02ff */
[----:B------:R-:W-:Y:S01]  /*15c0*/  HFMA2 R6, -RZ, RZ, 0, 0 ;  /* 0x00000000ff067431 */ /* 0x000fe200000001ff */
[----:B------:R-:W-:-:S02]  /*15d0*/  ISETP.NE.AND P2, PT, R4, RZ, PT ;  /* 0x000000ff0400720c */ /* 0x000fc40003f45270 */
[----:B------:R-:W-:Y:S02]  /*15e0*/  IABS R10, R8 ;  /* 0x00000008000a7213 */ /* 0x000fe40000000000 */
[C---:B------:R-:W-:Y:S02]  /*15f0*/  ISETP.GE.AND P1, PT, R8.reuse, RZ, PT ;  /* 0x000000ff0800720c */ /* 0x040fe40003f26270 */
[----:B------:R-:W-:Y:S01]  /*1600*/  IADD3 R8, PT, PT, -R8, RZ, RZ ;  /* 0x000000ff08087210 */ /* 0x000fe20007ffe1ff */
[----:B------:R-:W-:-:S04]  /*1610*/  IMAD.HI.U32 R9, R7, R9, R6 ;  /* 0x0000000907097227 */ /* 0x000fc800078e0006 */
[----:B------:R-:W-:Y:S01]  /*1620*/  IMAD R8, R2, R8, R3 ;  /* 0x0000000802087224 */ /* 0x000fe200078e0203 */
[----:B------:R-:W-:Y:S01]  /*1630*/  MOV R2, R29 ;  /* 0x0000001d00027202 */ /* 0x000fe20000000f00 */
[----:B------:R-:W-:-:S05]  /*1640*/  IMAD.HI.U32 R6, R9, R10, RZ ;  /* 0x0000000a09067227 */ /* 0x000fca00078e00ff */
[----:B------:R-:W-:-:S05]  /*1650*/  IADD3 R6, PT, PT, -R6, RZ, RZ ;  /* 0x000000ff06067210 */ /* 0x000fca0007ffe1ff */
[----:B------:R-:W-:-:S05]  /*1660*/  IMAD R6, R5, R6, R10 ;  /* 0x0000000605067224 */ /* 0x000fca00078e020a */
[----:B------:R-:W-:-:S13]  /*1670*/  ISETP.GT.U32.AND P0, PT, R5, R6, PT ;  /* 0x000000060500720c */ /* 0x000fda0003f04070 */
[----:B------:R-:W-:-:S04]  /*1680*/  @!P0 IADD3 R6, PT, PT, R6, -R5, RZ ;  /* 0x8000000506068210 */ /* 0x000fc80007ffe0ff */
[----:B------:R-:W-:-:S13]  /*1690*/  ISETP.GT.U32.AND P0, PT, R5, R6, PT ;  /* 0x000000060500720c */ /* 0x000fda0003f04070 */
[----:B------:R-:W-:-:S04]  /*16a0*/  @!P0 IADD3 R6, PT, PT, R6, -R5, RZ ;  /* 0x8000000506068210 */ /* 0x000fc80007ffe0ff */
[----:B------:R-:W-:Y:S02]  /*16b0*/  @!P1 IADD3 R6, PT, PT, -R6, RZ, RZ ;  /* 0x000000ff06069210 */ /* 0x000fe40007ffe1ff */
[----:B------:R-:W-:-:S04]  /*16c0*/  @!P2 LOP3.LUT R6, RZ, R4, RZ, 0x33, !PT ;  /* 0x00000004ff06a212 */ /* 0x000fc800078e33ff */
[C---:B---3--:R-:W-:Y:S02]  /*16d0*/  ISETP.GE.AND P1, PT, R6.reuse, R23, PT ;  /* 0x000000170600720c */ /* 0x048fe40003f26270 */
[----:B-1----:R-:W-:-:S04]  /*16e0*/  IADD3 R4, PT, PT, R6, -UR10, RZ ;  /* 0x8000000a06047c10 */ /* 0x002fc8000fffe0ff */
[C---:B------:R-:W-:Y:S02]  /*16f0*/  ISETP.GE.AND P0, PT, R4.reuse, -0x1, PT ;  /* 0xffffffff0400780c */ /* 0x040fe40003f06270 */
[C---:B------:R-:W-:Y:S02]  /*1700*/  IADD3 R24, PT, PT, R4.reuse, 0x1, RZ ;  /* 0x0000000104187810 */ /* 0x040fe40007ffe0ff */
[----:B------:R-:W-:Y:S02]  /*1710*/  VIMNMX R26, PT, PT, R4, -0x1, PT ;  /* 0xffffffff041a7848 */ /* 0x000fe40003fe0100 */
[----:B------:R-:W-:Y:S02]  /*1720*/  SEL R25, R24, RZ, !P0 ;  /* 0x000000ff18197207 */ /* 0x000fe40004000000 */
[----:B------:R-:W-:Y:S01]  /*1730*/  @!P1 IADD3 R23, PT, PT, R6, 0x1, RZ ;  /* 0x0000000106179810 */ /* 0x000fe20007ffe0ff */
[----:B------:R-:W-:Y:S01]  /*1740*/  IMAD R26, R8, UR10, -R26 ;  /* 0x0000000a081a7c24 */ /* 0x000fe2000f8e0a1a */
[----:B------:R-:W-:Y:S01]  /*1750*/  VIMNMX R3, PT, PT, R4, -0x1, !PT ;  /* 0xffffffff04037848 */ /* 0x000fe20007fe0100 */
[----:B------:R-:W-:Y:S01]  /*1760*/  IMAD R25, R8, UR10, -R25 ;  /* 0x0000000a08197c24 */ /* 0x000fe2000f8e0a19 */
[----:B------:R-:W-:-:S07]  /*1770*/  SEL R24, R24, RZ, P0 ;  /* 0x000000ff18187207 */ /* 0x000fce0000000000 */
.L_x_55:
[----:B------:R-:W-:Y:S01]  /*1780*/  ISETP.GE.AND P0, PT, R24, R23, PT ;  /* 0x000000171800720c */ /* 0x000fe20003f06270 */
[----:B------:R-:W-:Y:S01]  /*1790*/  BSSY.RECONVERGENT B0, `(.L_x_45) ;  /* 0x00000cc000007945 */ /* 0x000fe20003800200 */
[----:B0-----:R-:W-:-:S11]  /*17a0*/  CS2R R8, SRZ ;  /* 0x0000000000087805 */ /* 0x001fd6000001ff00 */
[----:B------:R-:W-:Y:S05]  /*17b0*/  @P0 BRA `(.L_x_46) ;  /* 0x0000000c00240947 */ /* 0x000fea0003800000 */
[----:B------:R-:W-:Y:S01]  /*17c0*/  IADD3 R4, PT, PT, R23, -0x2, -R3 ;  /* 0xfffffffe17047810 */ /* 0x000fe20007ffe803 */
[----:B------:R-:W-:Y:S01]  /*17d0*/  BSSY.RECONVERGENT B2, `(.L_x_47) ;  /* 0x0000065000027945 */ /* 0x000fe20003800200 */
[----:B------:R-:W-:Y:S02]  /*17e0*/  MOV R5, R25 ;  /* 0x0000001900057202 */ /* 0x000fe40000000f00 */
[----:B------:R-:W-:Y:S02]  /*17f0*/  CS2R R8, SRZ ;  /* 0x0000000000087805 */ /* 0x000fe4000001ff00 */
[----:B------:R-:W-:Y:S02]  /*1800*/  ISETP.GE.U32.AND P0, PT, R4, 0x7, PT ;  /* 0x000000070400780c */ /* 0x000fe40003f06070 */
[----:B------:R-:W-:-:S11]  /*1810*/  MOV R4, R24 ;  /* 0x0000001800047202 */ /* 0x000fd60000000f00 */
[----:B------:R-:W-:Y:S05]  /*1820*/  @!P0 BRA `(.L_x_48) ;  /* 0x00000004007c8947 */ /* 0x000fea0003800000 */
[----:B------:R-:W0:Y:S01]  /*1830*/  LDCU UR10, c[0x0][0x388] ;  /* 0x00007100ff0a77ac */ /* 0x000e220008000800 */
[-C--:B------:R-:W-:Y:S01]  /*1840*/  LOP3.LUT R4, RZ, R3.reuse, RZ, 0x33, !PT ;  /* 0x00000003ff047212 */ /* 0x080fe200078e33ff */
[----:B------:R-:W-:Y:S01]  /*1850*/  HFMA2 R9, -RZ, RZ, 0, 0 ;  /* 0x00000000ff097431 */ /* 0x000fe200000001ff */
[----:B------:R-:W-:Y:S01]  /*1860*/  BSSY.RECONVERGENT B3, `(.L_x_49) ;  /* 0x0000059000037945 */ /* 0x000fe20003800200 */
[----:B------:R-:W-:Y:S02]  /*1870*/  MOV R6, R26 ;  /* 0x0000001a00067202 */ /* 0x000fe40000000f00 */
[----:B------:R-:W-:Y:S02]  /*1880*/  IADD3 R22, PT, PT, R23, R4, RZ ;  /* 0x0000000417167210 */ /* 0x000fe40007ffe0ff */
[----:B------:R-:W-:Y:S02]  /*1890*/  MOV R4, R3 ;  /* 0x0000000300047202 */ /* 0x000fe40000000f00 */
[----:B------:R-:W-:-:S02]  /*18a0*/  LOP3.LUT R22, R22, 0xfffffff8, RZ, 0xc0, !PT ;  /* 0xfffffff816167812 */ /* 0x000fc400078ec0ff */
[----:B------:R-:W-:Y:S02]  /*18b0*/  MOV R5, R25 ;  /* 0x0000001900057202 */ /* 0x000fe40000000f00 */
[----:B------:R-:W-:Y:S01]  /*18c0*/  IADD3 R22, PT, PT, -R22, RZ, RZ ;  /* 0x000000ff16167210 */ /* 0x000fe20007ffe1ff */
[----:B0-----:R-:W-:-:S05]  /*18d0*/  IMAD R7, R2, UR10, R3 ;  /* 0x0000000a02077c24 */ /* 0x001fca000f8e0203 */
[----:B------:R-:W-:-:S07]  /*18e0*/  IADD3 R7, PT, PT, R7, 0x1, RZ ;  /* 0x0000000107077810 */ /* 0x000fce0007ffe0ff */
.L_x_50:
[----:B------:R-:W-:Y:S02]  /*18f0*/  MOV R12, UR6 ;  /* 0x00000006000c7c02 */ /* 0x000fe40008000f00 */
[----:B------:R-:W-:Y:S02]  /*1900*/  MOV R13, UR7 ;  /* 0x00000007000d7c02 */ /* 0x000fe40008000f00 */
[----:B------:R-:W-:Y:S02]  /*1910*/  MOV R10, UR4 ;  /* 0x00000004000a7c02 */ /* 0x000fe40008000f00 */
[----:B------:R-:W-:Y:S01]  /*1920*/  MOV R11, UR5 ;  /* 0x00000005000b7c02 */ /* 0x000fe20008000f00 */
[----:B------:R-:W-:-:S04]  /*1930*/  IMAD.WIDE R12, R5, 0x8, R12 ;  /* 0x00000008050c7825 */ /* 0x000fc800078e020c */
[----:B------:R-:W-:Y:S01]  /*1940*/  IMAD.WIDE R10, R7, 0x8, R10 ;  /* 0x00000008070a7825 */ /* 0x000fe200078e020a */
[----:B------:R-:W-:Y:S01]  /*1950*/  MOV R16, UR6 ;  /* 0x0000000600107c02 */ /* 0x000fe20008000f00 */
[----:B------:R-:W2:Y:S01]  /*1960*/  LDG.E.64.CONSTANT R12, desc[UR8][R12.64+-0x20] ;  /* 0xffffe0080c0c7981 */ /* 0x000ea2000c1e9b00 */
[----:B------:R-:W-:-:S03]  /*1970*/  MOV R17, UR7 ;  /* 0x0000000700117c02 */ /* 0x000fc60008000f00 */
[----:B------:R-:W2:Y:S01]  /*1980*/  LDG.E.64.CONSTANT R14, desc[UR8][R10.64+-0x20] ;  /* 0xffffe0080a0e7981 */ /* 0x000ea2000c1e9b00 */
[----:B------:R-:W-:-:S03]  /*1990*/  IMAD.WIDE R16, R5, 0x8, R16 ;  /* 0x0000000805107825 */ /* 0x000fc600078e0210 */
[----:B------:R-:W3:Y:S04]  /*19a0*/  LDG.E.64.CONSTANT R18, desc[UR8][R10.64+-0x18] ;  /* 0xffffe8080a127981 */ /* 0x000ee8000c1e9b00 */
[----:B------:R-:W3:Y:S01]  /*19b0*/  LDG.E.64.CONSTANT R20, desc[UR8][R16.64+-0x18] ;  /* 0xffffe80810147981 */ /* 0x000ee2000c1e9b00 */
[C---:B--2---:R-:W-:Y:S01]  /*19c0*/  FMUL R27, R15.reuse, R12 ;  /* 0x0000000c0f1b7220 */ /* 0x044fe20000400000 */
[----:B------:R-:W-:-:S03]  /*19d0*/  FMUL R15, R15, R13 ;  /* 0x0000000d0f0f7220 */ /* 0x000fc60000400000 */
[C---:B------:R-:W-:Y:S01]  /*19e0*/  FFMA R27, R14.reuse, R13, R27 ;  /* 0x0000000d0e1b7223 */ /* 0x040fe2000000001b */
[----:B------:R-:W-:Y:S02]  /*19f0*/  FFMA R15, R14, R12, -R15 ;  /* 0x0000000c0e0f7223 */ /* 0x000fe4000000080f */
[----:B------:R-:W2:Y:S01]  /*1a00*/  LDG.E.64.CONSTANT R12, desc[UR8][R10.64+-0x10] ;  /* 0xfffff0080a0c7981 */ /* 0x000ea2000c1e9b00 */
[----:B------:R-:W-:Y:S01]  /*1a10*/  FADD R14, R27, R9 ;  /* 0x000000091b0e7221 */ /* 0x000fe20000000000 */
[CC--:B---3--:R-:W-:Y:S01]  /*1a20*/  FMUL R9, R19.reuse, R20.reuse ;  /* 0x0000001413097220 */ /* 0x0c8fe20000400000 */
[-C--:B------:R-:W-:Y:S01]  /*1a30*/  FMUL R19, R19, R21.reuse ;  /* 0x0000001513137220 */ /* 0x080fe20000400000 */
[----:B------:R-:W-:Y:S02]  /*1a40*/  FADD R15, R15, R8 ;  /* 0x000000080f0f7221 */ /* 0x000fe40000000000 */
[C---:B------:R-:W-:Y:S02]  /*1a50*/  FFMA R21, R18.reuse, R21, R9 ;  /* 0x0000001512157223 */ /* 0x040fe40000000009 */
[----:B------:R-:W2:Y:S01]  /*1a60*/  LDG.E.64.CONSTANT R8, desc[UR8][R16.64+-0x10] ;  /* 0xfffff00810087981 */ /* 0x000ea2000c1e9b00 */
[----:B------:R-:W-:Y:S01]  /*1a70*/  FFMA R18, R18, R20, -R19 ;  /* 0x0000001412127223 */ /* 0x000fe20000000813 */
[----:B------:R-:W-:-:S03]  /*1a80*/  FADD R20, R14, R21 ;  /* 0x000000150e147221 */ /* 0x000fc60000000000 */
[----:B------:R-:W-:Y:S02]  /*1a90*/  FADD R21, R15, R18 ;  /* 0x000000120f157221 */ /* 0x000fe40000000000 */
[----:B------:R-:W3:Y:S01]  /*1aa0*/  LDG.E.64.CONSTANT R18, desc[UR8][R16.64+-0x8] ;  /* 0xfffff80810127981 */ /* 0x000ee2000c1e9b00 */
[C---:B--2---:R-:W-:Y:S01]  /*1ab0*/  FMUL R15, R13.reuse, R8 ;  /* 0x000000080d0f7220 */ /* 0x044fe20000400000 */
[----:B------:R-:W-:-:S03]  /*1ac0*/  FMUL R13, R13, R9 ;  /* 0x000000090d0d7220 */ /* 0x000fc60000400000 */
[C---:B------:R-:W-:Y:S02]  /*1ad0*/  FFMA R9, R12.reuse, R9, R15 ;  /* 0x000000090c097223 */ /* 0x040fe4000000000f */
[----:B------:R-:W3:Y:S01]  /*1ae0*/  LDG.E.64.CONSTANT R14, desc[UR8][R10.64+-0x8] ;  /* 0xfffff8080a0e7981 */ /* 0x000ee2000c1e9b00 */
[----:B------:R-:W-:Y:S01]  /*1af0*/  FFMA R8, R12, R8, -R13 ;  /* 0x000000080c087223 */ /* 0x000fe2000000080d */
[----:B------:R-:W-:Y:S02]  /*1b00*/  FADD R20, R20, R9 ;  /* 0x0000000914147221 */ /* 0x000fe40000000000 */
[----:B------:R-:W2:Y:S01]  /*1b10*/  LDG.E.64.CONSTANT R12, desc[UR8][R10.64] ;  /* 0x000000080a0c7981 */ /* 0x000ea2000c1e9b00 */
[----:B------:R-:W-:Y:S01]  /*1b20*/  FADD R21, R21, R8 ;  /* 0x0000000815157221 */ /* 0x000fe20000000000 */
[C---:B---3--:R-:W-:Y:S01]  /*1b30*/  FMUL R9, R15.reuse, R18 ;  /* 0x000000120f097220 */ /* 0x048fe20000400000 */
[----:B------:R-:W-:-:S03]  /*1b40*/  FMUL R15, R15, R19 ;  /* 0x000000130f0f7220 */ /* 0x000fc60000400000 */
[C---:B------:R-:W-:Y:S02]  /*1b50*/  FFMA R19, R14.reuse, R19, R9 ;  /* 0x000000130e137223 */ /* 0x040fe40000000009 */
[----:B------:R-:W2:Y:S01]  /*1b60*/  LDG.E.64.CONSTANT R8, desc[UR8][R16.64] ;  /* 0x0000000810087981 */ /* 0x000ea2000c1e9b00 */
[----:B------:R-:W-:Y:S01]  /*1b70*/  FFMA R14, R14, R18, -R15 ;  /* 0x000000120e0e7223 */ /* 0x000fe2000000080f */
[----:B------:R-:W-:Y:S02]  /*1b80*/  FADD R20, R20, R19 ;  /* 0x0000001314147221 */ /* 0x000fe40000000000 */
[----:B------:R-:W3:Y:S01]  /*1b90*/  LDG.E.64.CONSTANT R18, desc[UR8][R16.64+0x8] ;  /* 0x0000080810127981 */ /* 0x000ee2000c1e9b00 */
[----:B------:R-:W-:Y:S01]  /*1ba0*/  FADD R21, R21, R14 ;  /* 0x0000000e15157221 */ /* 0x000fe20000000000 */
[C---:B--2---:R-:W-:Y:S01]  /*1bb0*/  FMUL R15, R13.reuse, R8 ;  /* 0x000000080d0f7220 */ /* 0x044fe20000400000 */
[----:B------:R-:W-:-:S03]  /*1bc0*/  FMUL R13, R13, R9 ;  /* 0x000000090d0d7220 */ /* 0x000fc60000400000 */
[C---:B------:R-:W-:Y:S02]  /*1bd0*/  FFMA R9, R12.reuse, R9, R15 ;  /* 0x000000090c097223 */ /* 0x040fe4000000000f */
[----:B------:R-:W3:Y:S01]  /*1be0*/  LDG.E.64.CONSTANT R14, desc[UR8][R10.64+0x8] ;  /* 0x000008080a0e7981 */ /* 0x000ee2000c1e9b00 */
[----:B------:R-:W-:Y:S01]  /*1bf0*/  FFMA R8, R12, R8, -R13 ;  /* 0x000000080c087223 */ /* 0x000fe2000000080d */
[----:B------:R-:W-:-:S03]  /*1c00*/  FADD R9, R20, R9 ;  /* 0x0000000914097221 */ /* 0x000fc60000000000 */
[----:B------:R-:W-:Y:S01]  /*1c10*/  FADD R20, R21, R8 ;  /* 0x0000000815147221 */ /* 0x000fe20000000000 */
[C---:B---3--:R-:W-:Y:S01]  /*1c20*/  FMUL R13, R15.reuse, R18 ;  /* 0x000000120f0d7220 */ /* 0x048fe20000400000 */
[----:B------:R-:W-:-:S03]  /*1c30*/  FMUL R15, R15, R19 ;  /* 0x000000130f0f7220 */ /* 0x000fc60000400000 */
[C---:B------:R-:W-:Y:S01]  /*1c40*/  FFMA R8, R14.reuse, R19, R13 ;  /* 0x000000130e087223 */ /* 0x040fe2000000000d */
[----:B------:R-:W-:Y:S01]  /*1c50*/  FFMA R14, R14, R18, -R15 ;  /* 0x000000120e0e7223 */ /* 0x000fe2000000080f */
[----:B------:R-:W2:Y:S02]  /*1c60*/  LDG.E.64.CONSTANT R12, desc[UR8][R16.64+0x10] ;  /* 0x00001008100c7981 */ /* 0x000ea4000c1e9b00 */
[----:B------:R-:W-:Y:S02]  /*1c70*/  FADD R15, R9, R8 ;  /* 0x00000008090f7221 */ /* 0x000fe40000000000 */
[----:B------:R-:W2:Y:S04]  /*1c80*/  LDG.E.64.CONSTANT R8, desc[UR8][R10.64+0x10] ;  /* 0x000010080a087981 */ /* 0x000ea8000c1e9b00 */
[----:B------:R-:W3:Y:S04]  /*1c90*/  LDG.E.64.CONSTANT R16, desc[UR8][R16.64+0x18] ;  /* 0x0000180810107981 */ /* 0x000ee8000c1e9b00 */
[----:B------:R-:W3:Y:S01]  /*1ca0*/  LDG.E.64.CONSTANT R10, desc[UR8][R10.64+0x18] ;  /* 0x000018080a0a7981 */ /* 0x000ee2000c1e9b00 */
[----:B------:R-:W-:-:S04]  /*1cb0*/  IADD3 R22, PT, PT, R22, 0x8, RZ ;  /* 0x0000000816167810 */ /* 0x000fc80007ffe0ff */
[----:B------:R-:W-:Y:S01]  /*1cc0*/  ISETP.NE.AND P0, PT, R22, RZ, PT ;  /* 0x000000ff1600720c */ /* 0x000fe20003f05270 */
[----:B------:R-:W-:Y:S01]  /*1cd0*/  FADD R14, R20, R14 ;  /* 0x0000000e140e7221 */ /* 0x000fe20000000000 */
[----:B------:R-:W-:Y:S02]  /*1ce0*/  IADD3 R4, PT, PT, R4, 0x8, RZ ;  /* 0x0000000804047810 */ /* 0x000fe40007ffe0ff */
[----:B------:R-:W-:Y:S02]  /*1cf0*/  IADD3 R6, PT, PT, R6, 0x8, RZ ;  /* 0x0000000806067810 */ /* 0x000fe40007ffe0ff */
[----:B------:R-:W-:Y:S02]  /*1d00*/  IADD3 R5, PT, PT, R5, 0x8, RZ ;  /* 0x0000000805057810 */ /* 0x000fe40007ffe0ff */
        /* <DEDUP_REMOVED lines=14> */
[----:B------:R-:W-:Y:S05]  /*1df0*/  BSYNC.RECONVERGENT B3 ;  /* 0x0000000000037941 */ /* 0x000fea0003800200 */
.L_x_49:
[----:B------:R-:W-:Y:S02]  /*1e00*/  IADD3 R4, PT, PT, R4, 0x1, RZ ;  /* 0x0000000104047810 */ /* 0x000fe40007ffe0ff */
[----:B------:R-:W-:-:S07]  /*1e10*/  IADD3 R5, PT, PT, R6, -0x1, RZ ;  /* 0xffffffff06057810 */ /* 0x000fce0007ffe0ff */
.L_x_48:
[----:B------:R-:W-:Y:S05]  /*1e20*/  BSYNC.RECONVERGENT B2 ;  /* 0x0000000000027941 */ /* 0x000fea0003800200 */
.L_x_47:
[----:B------:R-:W-:-:S04]  /*1e30*/  LOP3.LUT R6, RZ, R3, RZ, 0x33, !PT ;  /* 0x00000003ff067212 */ /* 0x000fc800078e33ff */
[----:B------:R-:W-:-:S04]  /*1e40*/  IADD3 R6, PT, PT, R23, R6, RZ ;  /* 0x0000000617067210 */ /* 0x000fc80007ffe0ff */
[----:B------:R-:W-:-:S04]  /*1e50*/  LOP3.LUT R6, R6, 0x7, RZ, 0xc0, !PT ;  /* 0x0000000706067812 */ /* 0x000fc800078ec0ff */
[----:B------:R-:W-:-:S13]  /*1e60*/  ISETP.NE.AND P0, PT, R6, RZ, PT ;  /* 0x000000ff0600720c */ /* 0x000fda0003f05270 */
        /* <DEDUP_REMOVED lines=8> */
[----:B0-----:R-:W-:-:S05]  /*1ef0*/  IMAD.WIDE R6, R5, 0x8, R6 ;  /* 0x0000000805067825 */ /* 0x001fca00078e0206 */
[----:B------:R-:W3:Y:S01]  /*1f00*/  LDG.E.64.CONSTANT R16, desc[UR8][R6.64+0x8] ;  /* 0x0000080806107981 */ /* 0x000ee2000c1e9b00 */
[----:B--2---:R-:W-:-:S03]  /*1f10*/  IMAD.WIDE R10, R13, 0x8, R10 ;  /* 0x000000080d0a7825 */ /* 0x004fc600078e020a */
[----:B------:R-:W2:Y:S04]  /*1f20*/  LDG.E.64.CONSTANT R12, desc[UR8][R6.64] ;  /* 0x00000008060c7981 */ /* 0x000ea8000c1e9b00 */
[----:B------:R-:W2:Y:S04]  /*1f30*/  LDG.E.64.CONSTANT R14, desc[UR8][R10.64] ;  /* 0x000000080a0e7981 */ /* 0x000ea8000c1e9b00 */
[----:B------:R-:W3:Y:S01]  /*1f40*/  LDG.E.64.CONSTANT R18, desc[UR8][R10.64+0x8] ;  /* 0x000008080a127981 */ /* 0x000ee2000c1e9b00 */
[C---:B--2---:R-:W-:Y:S01]  /*1f50*/  FMUL R21, R15.reuse, R13 ;  /* 0x0000000d0f157220 */ /* 0x044fe20000400000 */
[----:B------:R-:W-:-:S03]  /*1f60*/  FMUL R20, R15, R12 ;  /* 0x0000000c0f147220 */ /* 0x000fc60000400000 */
[C---:B------:R-:W-:Y:S01]  /*1f70*/  FFMA R12, R14.reuse, R12, -R21 ;  /* 0x0000000c0e0c7223 */ /* 0x040fe20000000815 */
[----:B------:R-:W-:Y:S01]  /*1f80*/  FFMA R13, R14, R13, R20 ;  /* 0x0000000d0e0d7223 */ /* 0x000fe20000000014 */
[C---:B---3--:R-:W-:Y:S01]  /*1f90*/  FMUL R15, R19.reuse, R17 ;  /* 0x00000011130f7220 */ /* 0x048fe20000400000 */
[----:B------:R-:W-:-:S03]  /*1fa0*/  FMUL R14, R19, R16 ;  /* 0x00000010130e7220 */ /* 0x000fc60000400000 */
[C---:B------:R-:W-:Y:S01]  /*1fb0*/  FFMA R19, R18.reuse, R16, -R15 ;  /* 0x0000001012137223 */ /* 0x040fe2000000080f */
[----:B------:R-:W-:Y:S02]  /*1fc0*/  FFMA R18, R18, R17, R14 ;  /* 0x0000001112127223 */ /* 0x000fe4000000000e */
[----:B------:R-:W2:Y:S04]  /*1fd0*/  LDG.E.64.CONSTANT R14, desc[UR8][R6.64+0x10] ;  /* 0x00001008060e7981 */ /* 0x000ea8000c1e9b00 */
[----:B------:R-:W2:Y:S04]  /*1fe0*/  LDG.E.64.CONSTANT R16, desc[UR8][R10.64+0x10] ;  /* 0x000010080a107981 */ /* 0x000ea8000c1e9b00 */
[----:B------:R-:W3:Y:S04]  /*1ff0*/  LDG.E.64.CONSTANT R6, desc[UR8][R6.64+0x18] ;  /* 0x0000180806067981 */ /* 0x000ee8000c1e9b00 */
[----:B------:R-:W3:Y:S01]  /*2000*/  LDG.E.64.CONSTANT R10, desc[UR8][R10.64+0x18] ;  /* 0x000018080a0a7981 */ /* 0x000ee2000c1e9b00 */
[----:B------:R-:W-:Y:S01]  /*2010*/  FADD R13, R9, R13 ;  /* 0x0000000d090d7221 */ /* 0x000fe20000000000 */
[----:B------:R-:W-:-:S03]  /*2020*/  FADD R12, R8, R12 ;  /* 0x0000000c080c7221 */ /* 0x000fc60000000000 */
[----:B------:R-:W-:Y:S01]  /*2030*/  FADD R18, R13, R18 ;  /* 0x000000120d127221 */ /* 0x000fe20000000000 */
[----:B------:R-:W-:Y:S01]  /*2040*/  FADD R12, R12, R19 ;  /* 0x000000130c0c7221 */ /* 0x000fe20000000000 */
        /* <DEDUP_REMOVED lines=14> */
.L_x_52:
[----:B------:R-:W-:Y:S05]  /*2130*/  BSYNC.RECONVERGENT B2 ;  /* 0x0000000000027941 */ /* 0x000fea0003800200 */
.L_x_51:
[----:B------:R-:W-:-:S04]  /*2140*/  LOP3.LUT R6, RZ, R3, RZ, 0x33, !PT ;  /* 0x00000003ff067212 */ /* 0x000fc800078e33ff */
[----:B------:R-:W-:-:S04]  /*2150*/  IADD3 R6, PT, PT, R23, R6, RZ ;  /* 0x0000000617067210 */ /* 0x000fc80007ffe0ff */
        /* <DEDUP_REMOVED lines=11> */
[----:B0-----:R-:W-:-:S04]  /*2210*/  IMAD.WIDE R14, R5, 0x8, R14 ;  /* 0x00000008050e7825 */ /* 0x001fc800078e020e */
[----:B--2---:R-:W-:Y:S02]  /*2220*/  IMAD.WIDE R6, R11, 0x8, R6 ;  /* 0x000000080b067825 */ /* 0x004fe400078e0206 */
        /* <DEDUP_REMOVED lines=9> */
[----:B------:R-:W-:-:S03]  /*22c0*/  FFMA R13, R12, R10, -R13 ;  /* 0x0000000a0c0d7223 */ /* 0x000fc6000000080d */
[----:B------:R-:W-:Y:S01]  /*22d0*/  FADD R9, R9, R16 ;  /* 0x0000001009097221 */ /* 0x000fe20000000000 */
[----:B------:R-:W-:Y:S01]  /*22e0*/  FADD R8, R8, R13 ;  /* 0x0000000d08087221 */ /* 0x000fe20000000000 */
[C---:B---3--:R-:W-:Y:S01]  /*22f0*/  FMUL R17, R7.reuse, R14 ;  /* 0x0000000e07117220 */ /* 0x048fe20000400000 */
[----:B------:R-:W-:-:S03]  /*2300*/  FMUL R11, R7, R15 ;  /* 0x0000000f070b7220 */ /* 0x000fc60000400000 */
[C---:B------:R-:W-:Y:S01]  /*2310*/  FFMA R10, R6.reuse, R15, R17 ;  /* 0x0000000f060a7223 */ /* 0x040fe20000000011 */
[----:B------:R-:W-:-:S03]  /*2320*/  FFMA R11, R6, R14, -R11 ;  /* 0x0000000e060b7223 */ /* 0x000fc6000000080b */
[----:B------:R-:W-:Y:S01]  /*2330*/  FADD R9, R9, R10 ;  /* 0x0000000a09097221 */ /* 0x000fe20000000000 */
[----:B------:R-:W-:-:S07]  /*2340*/  FADD R8, R8, R11 ;  /* 0x0000000b08087221 */ /* 0x000fce0000000000 */
.L_x_54:
[----:B------:R-:W-:Y:S05]  /*2350*/  BSYNC.RECONVERGENT B2 ;  /* 0x0000000000027941 */ /* 0x000fea0003800200 */
.L_x_53:
        /* <DEDUP_REMOVED lines=15> */
.L_x_46:
[----:B------:R-:W-:Y:S05]  /*2450*/  BSYNC.RECONVERGENT B0 ;  /* 0x0000000000007941 */ /* 0x000fea0003800200 */
.L_x_45:
        /* <DEDUP_REMOVED lines=8> */
.L_x_44:
[----:B------:R-:W-:Y:S05]  /*24e0*/  BSYNC.RECONVERGENT B1 ;  /* 0x0000000000017941 */ /* 0x000fea0003800200 */
.L_x_43:
[----:B0-----:R-:W2:Y:S01]  /*24f0*/  LDL R4, [R1] ;  /* 0x0000000001047983 */ /* 0x001ea20000100800 */
[----:B------:R-:W0:Y:S01]  /*2500*/  LDCU UR10, c[0x0][0x3bc] ;  /* 0x00007780ff0a77ac */ /* 0x000e220008000800 */
[----:B--2---:R-:W-:-:S04]  /*2510*/  IADD3 R0, PT, PT, R4, R0, RZ ;  /* 0x0000000004007210 */ /* 0x004fc80007ffe0ff */
[----:B0-----:R-:W-:-:S13]  /*2520*/  ISETP.GE.AND P0, PT, R0, UR10, PT ;  /* 0x0000000a00007c0c */ /* 0x001fda000bf06270 */
[----:B------:R-:W-:Y:S05]  /*2530*/  @!P0 BRA `(.L_x_56) ;  /* 0xffffffec007c8947 */ /* 0x000fea000383ffff */
[----:B------:R-:W-:Y:S05]  /*2540*/  EXIT ;  /* 0x000000000000794d */ /* 0x000fea0003800000 */
.L_x_57:
        /* <DEDUP_REMOVED lines=11> */
.L_x_168:


//--------------------- .text._cupy_upfirdn2D_float64 --------------------------
	.section	.text._cupy_upfirdn2D_float64,"ax",@progbits
	.align	128
        .global         _cupy_upfirdn2D_float64
        .type           _cupy_upfirdn2D_float64,@function
        .size           _cupy_upfirdn2D_float64,(.L_x_169 - _cupy_upfirdn2D_float64)
        .other          _cupy_upfirdn2D_float64,@"STO_CUDA_ENTRY STV_DEFAULT"
_cupy_upfirdn2D_float64:
.text._cupy_upfirdn2D_float64:
        /* <DEDUP_REMOVED lines=10> */
[----:B0-----:R-:W-:-:S05]  /*00a0*/  IMAD R4, R5, UR5, R4 ;  /* 0x0000000505047c24 */ /* 0x001fca000f8e0204 */
[----:B--2---:R-:W-:Y:S01]  /*00b0*/  ISETP.GE.AND P0, PT, R4, UR8, PT ;  /* 0x0000000804007c0c */ /* 0x004fe2000bf06270 */
[C---:B-1----:R-:W-:Y:S02]  /*00c0*/  IMAD R0, R2.reuse, UR4, R3 ;  /* 0x0000000402007c24 */ /* 0x042fe4000f8e0203 */
[----:B---3--:R-:W-:Y:S02]  /*00d0*/  IMAD R2, R2, UR6, RZ ;  /* 0x0000000602027c24 */ /* 0x008fe4000f8e02ff */
[----:B----4-:R-:W-:-:S08]  /*00e0*/  IMAD R3, R5, UR7, RZ ;  /* 0x0000000705037c24 */ /* 0x010fd0000f8e02ff */
[----:B------:R-:W-:Y:S05]  /*00f0*/  @P0 EXIT ;  /* 0x000000000000094d */ /* 0x000fea0003800000 */
[----:B------:R-:W0:Y:S01]  /*0100*/  LDCU UR4, c[0x0][0x3a0] ;  /* 0x00007400ff0477ac */ /* 0x000e220008000800 */
[----:B------:R-:W1:Y:S01]  /*0110*/  LDCU.64 UR8, c[0x0][0x358] ;  /* 0x00006b00ff0877ac */ /* 0x000e620008000a00 */
[----:B0-----:R-:W-:-:S09]  /*0120*/  UISETP.NE.AND UP0, UPT, UR4, 0x1, UPT ;  /* 0x000000010400788c */ /* 0x001fd2000bf05270 */
[----:B-1----:R-:W-:Y:S05]  /*0130*/  BRA.U !UP0, `(.L_x_58) ;  /* 0x0000000d08187547 */ /* 0x002fea000b800000 */
.L_x_69:
[----:B0-----:R-:W0:Y:S01]  /*0140*/  LDCU UR4, c[0x0][0x3b8] ;  /* 0x00007700ff0477ac */ /* 0x001e220008000800 */
[----:B------:R-:W-:Y:S01]  /*0150*/  BSSY.RECONVERGENT B0, `(.L_x_59) ;  /* 0x00000bf000007945 */ /* 0x000fe20003800200 */
[----:B0-----:R-:W-:-:S13]  /*0160*/  ISETP.GE.AND P0, PT, R0, UR4, PT ;  /* 0x0000000400007c0c */ /* 0x001fda000bf06270 */
[----:B------:R-:W-:Y:S05]  /*0170*/  @P0 BRA `(.L_x_60) ;  /* 0x0000000800f00947 */ /* 0x000fea0003800000 */
[----:B------:R-:W-:-:S07]  /*0180*/  IMAD.MOV.U32 R5, RZ, RZ, R0 ;  /* 0x000000ffff057224 */ /* 0x000fce00078e0000 */
.L_x_68:
[----:B0-----:R-:W0:Y:S01]  /*0190*/  LDC.64 R6, c[0x0][0x398] ;  /* 0x0000e600ff067b82 */ /* 0x001e220000000a00 */
[----:B------:R-:W1:Y:S01]  /*01a0*/  LDCU UR4, c[0x0][0x3a8] ;  /* 0x00007500ff0477ac */ /* 0x000e620008000800 */
[----:B------:R-:W-:Y:S06]  /*01b0*/  BSSY.RECONVERGENT B1, `(.L_x_61) ;  /* 0x00000b0000017945 */ /* 0x000fec0003800200 */
[----:B------:R-:W2:Y:S01]  /*01c0*/  LDC R8, c[0x0][0x3ac] ;  /* 0x0000eb00ff087b82 */ /* 0x000ea20000000800 */
[----:B0-----:R-:W-:Y:S01]  /*01d0*/  IABS R16, R6 ;  /* 0x0000000600107213 */ /* 0x001fe20000000000 */
[----:B------:R-:W-:-:S03]  /*01e0*/  IMAD R7, R5, R7, RZ ;  /* 0x0000000705077224 */ /* 0x000fc600078e02ff */
[----:B------:R-:W0:Y:S01]  /*01f0*/  I2F.RP R12, R16 ;  /* 0x00000010000c7306 */ /* 0x000e220000209400 */
[----:B--2---:R-:W-:-:S07]  /*0200*/  IABS R9, R8 ;  /* 0x0000000800097213 */ /* 0x004fce0000000000 */
[----:B0-----:R-:W0:Y:S02]  /*0210*/  MUFU.RCP R12, R12 ;  /* 0x0000000c000c7308 */ /* 0x001e240000001000 */
[----:B0-----:R-:W-:Y:S01]  /*0220*/  VIADD R10, R12, 0xffffffe ;  /* 0x0ffffffe0c0a7836 */ /* 0x001fe20000000000 */
[----:B------:R-:W-:-:S05]  /*0230*/  IABS R12, R7 ;  /* 0x00000007000c7213 */ /* 0x000fca0000000000 */
[----:B------:R0:W2:Y:S02]  /*0240*/  F2I.FTZ.U32.TRUNC.NTZ R11, R10 ;  /* 0x0000000a000b7305 */ /* 0x0000a4000021f000 */
[----:B0-----:R-:W-:Y:S01]  /*0250*/  IMAD.MOV.U32 R10, RZ, RZ, RZ ;  /* 0x000000ffff0a7224 */ /* 0x001fe200078e00ff */
[----:B--2---:R-:W-:-:S05]  /*0260*/  IADD3 R13, PT, PT, RZ, -R11, RZ ;  /* 0x8000000bff0d7210 */ /* 0x004fca0007ffe0ff */
[----:B------:R-:W-:-:S04]  /*0270*/  IMAD R13, R13, R16, RZ ;  /* 0x000000100d0d7224 */ /* 0x000fc800078e02ff */
[----:B------:R-:W-:Y:S02]  /*0280*/  IMAD.HI.U32 R11, R11, R13, R10 ;  /* 0x0000000d0b0b7227 */ /* 0x000fe400078e000a */
[----:B------:R-:W0:Y:S04]  /*0290*/  I2F.RP R13, R9 ;  /* 0x00000009000d7306 */ /* 0x000e280000209400 */
[----:B------:R-:W-:-:S04]  /*02a0*/  IMAD.HI.U32 R10, R11, R12, RZ ;  /* 0x0000000c0b0a7227 */ /* 0x000fc800078e00ff */
[----:B------:R-:W-:-:S04]  /*02b0*/  IMAD.MOV R11, RZ, RZ, -R10 ;  /* 0x000000ffff0b7224 */ /* 0x000fc800078e0a0a */
[C---:B------:R-:W-:Y:S01]  /*02c0*/  IMAD R11, R16.reuse, R11, R12 ;  /* 0x0000000b100b7224 */ /* 0x040fe200078e020c */
[----:B------:R-:W-:Y:S01]  /*02d0*/  LOP3.LUT R12, R7, R6, RZ, 0x3c, !PT ;  /* 0x00000006070c7212 */ /* 0x000fe200078e3cff */
[----:B0-----:R-:W0:Y:S03]  /*02e0*/  MUFU.RCP R13, R13 ;  /* 0x0000000d000d7308 */ /* 0x001e260000001000 */
[----:B------:R-:W-:Y:S02]  /*02f0*/  ISETP.GT.U32.AND P2, PT, R16, R11, PT ;  /* 0x0000000b1000720c */ /* 0x000fe40003f44070 */
[----:B------:R-:W-:-:S11]  /*0300*/  ISETP.GE.AND P1, PT, R12, RZ, PT ;  /* 0x000000ff0c00720c */ /* 0x000fd60003f26270 */
[-C--:B------:R-:W-:Y:S01]  /*0310*/  @!P2 IADD3 R11, PT, PT, R11, -R16.reuse, RZ ;  /* 0x800000100b0ba210 */ /* 0x080fe20007ffe0ff */
[----:B------:R-:W-:Y:S01]  /*0320*/  @!P2 VIADD R10, R10, 0x1 ;  /* 0x000000010a0aa836 */ /* 0x000fe20000000000 */
[----:B------:R-:W-:Y:S01]  /*0330*/  ISETP.NE.AND P2, PT, R6, RZ, PT ;  /* 0x000000ff0600720c */ /* 0x000fe20003f45270 */
[----:B0-----:R-:W-:Y:S01]  /*0340*/  VIADD R14, R13, 0xffffffe ;  /* 0x0ffffffe0d0e7836 */ /* 0x001fe20000000000 */
[----:B------:R-:W-:-:S03]  /*0350*/  ISETP.GE.U32.AND P0, PT, R11, R16, PT ;  /* 0x000000100b00720c */ /* 0x000fc60003f06070 */
[----:B------:R-:W0:Y:S10]  /*0360*/  F2I.FTZ.U32.TRUNC.NTZ R11, R14 ;  /* 0x0000000e000b7305 */ /* 0x000e34000021f000 */
[----:B------:R-:W-:-:S05]  /*0370*/  @P0 IADD3 R10, PT, PT, R10, 0x1, RZ ;  /* 0x000000010a0a0810 */ /* 0x000fca0007ffe0ff */
[----:B------:R-:W-:Y:S02]  /*0380*/  IMAD.MOV.U32 R12, RZ, RZ, R10 ;  /* 0x000000ffff0c7224 */ /* 0x000fe400078e000a */
[----:B0-----:R-:W-:-:S03]  /*0390*/  IMAD.MOV R10, RZ, RZ, -R11 ;  /* 0x000000ffff0a7224 */ /* 0x001fc600078e0a0b */
[----:B------:R-:W-:Y:S01]  /*03a0*/  @!P1 IADD3 R12, PT, PT, -R12, RZ, RZ ;  /* 0x000000ff0c0c9210 */ /* 0x000fe20007ffe1ff */
[----:B------:R-:W-:Y:S01]  /*03b0*/  IMAD R13, R10, R9, RZ ;  /* 0x000000090a0d7224 */ /* 0x000fe200078e02ff */
[----:B------:R-:W-:Y:S01]  /*03c0*/  @!P2 LOP3.LUT R12, RZ, R6, RZ, 0x33, !PT ;  /* 0x00000006ff0ca212 */ /* 0x000fe200078e33ff */
[----:B------:R-:W-:-:S03]  /*03d0*/  IMAD.MOV.U32 R10, RZ, RZ, RZ ;  /* 0x000000ffff0a7224 */ /* 0x000fc600078e00ff */
[----:B------:R-:W-:Y:S01]  /*03e0*/  IABS R14, R12 ;  /* 0x0000000c000e7213 */ /* 0x000fe20000000000 */
[----:B------:R-:W-:Y:S01]  /*03f0*/  IMAD.HI.U32 R10, R11, R13, R10 ;  /* 0x0000000d0b0a7227 */ /* 0x000fe200078e000a */
[----:B------:R-:W-:-:S03]  /*0400*/  ISETP.GE.AND P2, PT, R12, RZ, PT ;  /* 0x000000ff0c00720c */ /* 0x000fc60003f46270 */
[----:B------:R-:W-:Y:S02]  /*0410*/  IMAD.MOV.U32 R11, RZ, RZ, R14 ;  /* 0x000000ffff0b7224 */ /* 0x000fe400078e000e */
[----:B------:R-:W-:Y:S02]  /*0420*/  IMAD.MOV R12, RZ, RZ, -R12 ;  /* 0x000000ffff0c7224 */ /* 0x000fe400078e0a0c */
[----:B------:R-:W-:-:S04]  /*0430*/  IMAD.HI.U32 R10, R10, R11, RZ ;  /* 0x0000000b0a0a7227 */ /* 0x000fc800078e00ff */
[----:B------:R-:W-:Y:S01]  /*0440*/  IMAD R7, R6, R12, R7 ;  /* 0x0000000c06077224 */ /* 0x000fe200078e0207 */
[----:B------:R-:W-:Y:S02]  /*0450*/  IADD3 R10, PT, PT, -R10, RZ, RZ ;  /* 0x000000ff0a0a7210 */ /* 0x000fe40007ffe1ff */
[----:B------:R-:W-:-:S03]  /*0460*/  CS2R R12, SRZ ;  /* 0x00000000000c7805 */ /* 0x000fc6000001ff00 */
[C---:B------:R-:W-:Y:S02]  /*0470*/  IMAD R10, R9.reuse, R10, R11 ;  /* 0x0000000a090a7224 */ /* 0x040fe400078e020b */
[----:B------:R-:W0:Y:S03]  /*0480*/  LDC R11, c[0x0][0x3a4] ;  /* 0x0000e900ff0b7b82 */ /* 0x000e260000000800 */
[----:B------:R-:W-:-:S13]  /*0490*/  ISETP.GT.U32.AND P0, PT, R9, R10, PT ;  /* 0x0000000a0900720c */ /* 0x000fda0003f04070 */
[----:B------:R-:W-:Y:S01]  /*04a0*/  @!P0 IMAD.IADD R10, R10, 0x1, -R9 ;  /* 0x000000010a0a8824 */ /* 0x000fe200078e0a09 */
[----:B------:R-:W-:-:S04]  /*04b0*/  ISETP.NE.AND P0, PT, R8, RZ, PT ;  /* 0x000000ff0800720c */ /* 0x000fc80003f05270 */
[----:B------:R-:W-:-:S13]  /*04c0*/  ISETP.GT.U32.AND P1, PT, R9, R10, PT ;  /* 0x0000000a0900720c */ /* 0x000fda0003f24070 */
[----:B------:R-:W-:-:S05]  /*04d0*/  @!P1 IMAD.IADD R10, R10, 0x1, -R9 ;  /* 0x000000010a0a9824 */ /* 0x000fca00078e0a09 */
[----:B------:R-:W-:Y:S02]  /*04e0*/  @!P2 IADD3 R10, PT, PT, -R10, RZ, RZ ;  /* 0x000000ff0a0aa210 */ /* 0x000fe40007ffe1ff */
[----:B------:R-:W-:-:S04]  /*04f0*/  @!P0 LOP3.LUT R10, RZ, R8, RZ, 0x33, !PT ;  /* 0x00000008ff0a8212 */ /* 0x000fc800078e33ff */
[C---:B0-----:R-:W-:Y:S01]  /*0500*/  ISETP.GE.AND P1, PT, R10.reuse, R11, PT ;  /* 0x0000000b0a00720c */ /* 0x041fe20003f26270 */
[----:B-1----:R-:W-:-:S04]  /*0510*/  VIADD R9, R10, -UR4 ;  /* 0x800000040a097c36 */ /* 0x002fc80008000000 */
[C---:B------:R-:W-:Y:S01]  /*0520*/  VIADD R8, R9.reuse, 0x1 ;  /* 0x0000000109087836 */ /* 0x040fe20000000000 */
[----:B------:R-:W-:-:S04]  /*0530*/  ISETP.GE.AND P0, PT, R9, -0x1, PT ;  /* 0xffffffff0900780c */ /* 0x000fc80003f06270 */
[C---:B------:R-:W-:Y:S02]  /*0540*/  SEL R27, R8.reuse, RZ, P0 ;  /* 0x000000ff081b7207 */ /* 0x040fe40000000000 */
[----:B------:R-:W-:Y:S02]  /*0550*/  SEL R8, R8, RZ, !P0 ;  /* 0x000000ff08087207 */ /* 0x000fe40004000000 */
[----:B------:R-:W-:-:S03]  /*0560*/  @!P1 IADD3 R11, PT, PT, R10, 0x1, RZ ;  /* 0x000000010a0b9810 */ /* 0x000fc60007ffe0ff */
[----:B------:R-:W-:Y:S01]  /*0570*/  IMAD R6, R7, UR4, -R8 ;  /* 0x0000000407067c24 */ /* 0x000fe2000f8e0a08 */
[----:B------:R-:W-:-:S13]  /*0580*/  ISETP.GE.AND P1, PT, R27, R11, PT ;  /* 0x0000000b1b00720c */ /* 0x000fda0003f26270 */
[----:B------:R-:W-:Y:S05]  /*0590*/  @P1 BRA `(.L_x_62) ;  /* 0x0000000400c41947 */ /* 0x000fea0003800000 */
[----:B------:R-:W-:Y:S01]  /*05a0*/  VIMNMX R8, PT, PT, R9, -0x1, !PT ;  /* 0xffffffff09087848 */ /* 0x000fe20007fe0100 */
[----:B------:R-:W-:Y:S01]  /*05b0*/  BSSY.RECONVERGENT B2, `(.L_x_63) ;  /* 0x0000035000027945 */ /* 0x000fe20003800200 */
[----:B------:R-:W-:Y:S02]  /*05c0*/  CS2R R12, SRZ ;  /* 0x00000000000c7805 */ /* 0x000fe4000001ff00 */
[----:B------:R-:W-:Y:S02]  /*05d0*/  LOP3.LUT R7, RZ, R8, RZ, 0x33, !PT ;  /* 0x00000008ff077212 */ /* 0x000fe400078e33ff */
[----:B------:R-:W-:-:S03]  /*05e0*/  IADD3 R8, PT, PT, R11, -0x2, -R8 ;  /* 0xfffffffe0b087810 */ /* 0x000fc60007ffe808 */
[----:B------:R-:W-:Y:S01]  /*05f0*/  IMAD.IADD R22, R11, 0x1, R7 ;  /* 0x000000010b167824 */ /* 0x000fe200078e0207 */
[----:B------:R-:W-:-:S04]  /*0600*/  ISETP.GE.U32.AND P0, PT, R8, 0x7, PT ;  /* 0x000000070800780c */ /* 0x000fc80003f06070 */
[----:B------:R-:W-:-:S04]  /*0610*/  LOP3.LUT R23, R22, 0x7, RZ, 0xc0, !PT ;  /* 0x0000000716177812 */ /* 0x000fc800078ec0ff */
[----:B------:R-:W-:-:S05]  /*0620*/  ISETP.NE.AND P1, PT, R23, RZ, PT ;  /* 0x000000ff1700720c */ /* 0x000fca0003f25270 */
[----:B------:R-:W-:Y:S08]  /*0630*/  @!P0 BRA `(.L_x_64) ;  /* 0x0000000000b08947 */ /* 0x000ff00003800000 */
[----:B------:R-:W-:Y:S02]  /*0640*/  LOP3.LUT R26, R22, 0xfffffff8, RZ, 0xc0, !PT ;  /* 0xfffffff8161a7812 */ /* 0x000fe400078ec0ff */
[----:B------:R-:W-:-:S07]  /*0650*/  CS2R R12, SRZ ;  /* 0x00000000000c7805 */ /* 0x000fce000001ff00 */
.L_x_65:
        /* <DEDUP_REMOVED lines=8> */
[----:B------:R-:W3:Y:S01]  /*06e0*/  LDG.E.64.CONSTANT R10, desc[UR8][R24.64] ;  /* 0x00000008180a7981 */ /* 0x000ee2000c1e9b00 */
[----:B------:R-:W-:-:S03]  /*06f0*/  IMAD.WIDE R20, R29, 0x8, R24 ;  /* 0x000000081d147825 */ /* 0x000fc600078e0218 */
[----:B------:R-:W4:Y:S01]  /*0700*/  LDG.E.64.CONSTANT R18, desc[UR8][R8.64+0x10] ;  /* 0x0000100808127981 */ /* 0x000f22000c1e9b00 */
[----:B---3--:R-:W-:-:S03]  /*0710*/  DFMA R14, R10, R14, R12 ;  /* 0x0000000e0a0e722b */ /* 0x008fc6000000000c */
[----:B------:R0:W2:Y:S02]  /*0720*/  LDG.E.64.CONSTANT R10, desc[UR8][R20.64] ;  /* 0x00000008140a7981 */ /* 0x0000a4000c1e9b00 */
[----:B0-----:R-:W-:-:S05]  /*0730*/  IMAD.WIDE R20, R29, 0x8, R20 ;  /* 0x000000081d147825 */ /* 0x001fca00078e0214 */
[----:B------:R-:W4:Y:S01]  /*0740*/  LDG.E.64.CONSTANT R12, desc[UR8][R20.64] ;  /* 0x00000008140c7981 */ /* 0x000f22000c1e9b00 */
[----:B--2---:R-:W-:Y:S01]  /*0750*/  DFMA R16, R10, R16, R14 ;  /* 0x000000100a10722b */ /* 0x004fe2000000000e */
[C---:B------:R-:W-:Y:S02]  /*0760*/  IMAD.WIDE R10, R29.reuse, 0x8, R20 ;  /* 0x000000081d0a7825 */ /* 0x040fe400078e0214 */
[----:B------:R-:W2:Y:S04]  /*0770*/  LDG.E.64.CONSTANT R14, desc[UR8][R8.64+0x18] ;  /* 0x00001808080e7981 */ /* 0x000ea8000c1e9b00 */
[----:B------:R-:W3:Y:S01]  /*0780*/  LDG.E.64.CONSTANT R20, desc[UR8][R8.64+0x28] ;  /* 0x0000280808147981 */ /* 0x000ee2000c1e9b00 */
[----:B------:R-:W-:Y:S01]  /*0790*/  IMAD.WIDE R24, R29, 0x8, R10 ;  /* 0x000000081d187825 */ /* 0x000fe200078e020a */
[----:B----4-:R-:W-:-:S02]  /*07a0*/  DFMA R18, R12, R18, R16 ;  /* 0x000000120c12722b */ /* 0x010fc40000000010 */
[----:B------:R-:W2:Y:S04]  /*07b0*/  LDG.E.64.CONSTANT R16, desc[UR8][R10.64] ;  /* 0x000000080a107981 */ /* 0x000ea8000c1e9b00 */
[----:B------:R0:W4:Y:S04]  /*07c0*/  LDG.E.64.CONSTANT R12, desc[UR8][R24.64] ;  /* 0x00000008180c7981 */ /* 0x000128000c1e9b00 */
[----:B------:R-:W4:Y:S01]  /*07d0*/  LDG.E.64.CONSTANT R10, desc[UR8][R8.64+0x20] ;  /* 0x00002008080a7981 */ /* 0x000f22000c1e9b00 */
[----:B0-----:R-:W-:Y:S01]  /*07e0*/  IMAD.WIDE R24, R29, 0x8, R24 ;  /* 0x000000081d187825 */ /* 0x001fe200078e0218 */
[----:B--2---:R-:W-:-:S04]  /*07f0*/  DFMA R14, R16, R14, R18 ;  /* 0x0000000e100e722b */ /* 0x004fc80000000012 */
[----:B------:R-:W3:Y:S01]  /*0800*/  LDG.E.64.CONSTANT R16, desc[UR8][R24.64] ;  /* 0x0000000818107981 */ /* 0x000ee2000c1e9b00 */
[----:B------:R-:W-:-:S03]  /*0810*/  IMAD.WIDE R18, R29, 0x8, R24 ;  /* 0x000000081d127825 */ /* 0x000fc600078e0218 */
[----:B----4-:R-:W-:Y:S01]  /*0820*/  DFMA R12, R12, R10, R14 ;  /* 0x0000000a0c0c722b */ /* 0x010fe2000000000e */
[----:B------:R-:W-:Y:S01]  /*0830*/  IMAD.WIDE R14, R29, 0x8, R18 ;  /* 0x000000081d0e7825 */ /* 0x000fe200078e0212 */
[----:B------:R-:W2:Y:S04]  /*0840*/  LDG.E.64.CONSTANT R10, desc[UR8][R8.64+0x30] ;  /* 0x00003008080a7981 */ /* 0x000ea8000c1e9b00 */
[----:B------:R-:W2:Y:S04]  /*0850*/  LDG.E.64.CONSTANT R18, desc[UR8][R18.64] ;  /* 0x0000000812127981 */ /* 0x000ea8000c1e9b00 */
[----:B------:R-:W4:Y:S04]  /*0860*/  LDG.E.64.CONSTANT R28, desc[UR8][R8.64+0x38] ;  /* 0x00003808081c7981 */ /* 0x000f28000c1e9b00 */
[----:B------:R-:W4:Y:S01]  /*0870*/  LDG.E.64.CONSTANT R14, desc[UR8][R14.64] ;  /* 0x000000080e0e7981 */ /* 0x000f22000c1e9b00 */
[----:B------:R-:W-:Y:S01]  /*0880*/  IADD3 R27, PT, PT, R27, 0x8, RZ ;  /* 0x000000081b1b7810 */ /* 0x000fe20007ffe0ff */
[----:B------:R-:W-:Y:S01]  /*0890*/  VIADD R6, R6, 0x8 ;  /* 0x0000000806067836 */ /* 0x000fe20000000000 */
[----:B---3--:R-:W-:-:S08]  /*08a0*/  DFMA R12, R16, R20, R12 ;  /* 0x00000014100c722b */ /* 0x008fd0000000000c */
[----:B--2---:R-:W-:Y:S01]  /*08b0*/  DFMA R12, R18, R10, R12 ;  /* 0x0000000a120c722b */ /* 0x004fe2000000000c */
[----:B------:R-:W-:-:S05]  /*08c0*/  IMAD.IADD R11, R7, 0x1, R27 ;  /* 0x00000001070b7824 */ /* 0x000fca00078e021b */
[----:B------:R-:W-:Y:S02]  /*08d0*/  ISETP.NE.AND P0, PT, R11, R26, PT ;  /* 0x0000001a0b00720c */ /* 0x000fe40003f05270 */
[----:B----4-:R-:W-:-:S11]  /*08e0*/  DFMA R12, R14, R28, R12 ;  /* 0x0000001c0e0c722b */ /* 0x010fd6000000000c */
[----:B------:R-:W-:Y:S05]  /*08f0*/  @P0 BRA `(.L_x_65) ;  /* 0xfffffffc00580947 */ /* 0x000fea000383ffff */
.L_x_64:
[----:B------:R-:W-:Y:S05]  /*0900*/  BSYNC.RECONVERGENT B2 ;  /* 0x0000000000027941 */ /* 0x000fea0003800200 */
.L_x_63:
        /* <DEDUP_REMOVED lines=15> */
[----:B0-----:R-:W-:-:S05]  /*0a00*/  IMAD.WIDE R24, R23, 0x8, R24 ;  /* 0x0000000817187825 */ /* 0x001fca00078e0218 */
[----:B------:R-:W3:Y:S01]  /*0a10*/  LDG.E.64.CONSTANT R16, desc[UR8][R24.64] ;  /* 0x0000000818107981 */ /* 0x000ee2000c1e9b00 */
[----:B------:R-:W-:-:S04]  /*0a20*/  IMAD.WIDE R18, R23, 0x8, R24 ;  /* 0x0000000817127825 */ /* 0x000fc800078e0218 */
[----:B------:R-:W-:-:S06]  /*0a30*/  IMAD.WIDE R28, R23, 0x8, R18 ;  /* 0x00000008171c7825 */ /* 0x000fcc00078e0212 */
[----:B------:R-:W4:Y:S01]  /*0a40*/  LDG.E.64.CONSTANT R28, desc[UR8][R28.64] ;  /* 0x000000081c1c7981 */ /* 0x000f22000c1e9b00 */
[----:B--2---:R-:W-:-:S03]  /*0a50*/  DFMA R20, R20, R8, R12 ;  /* 0x000000081414722b */ /* 0x004fc6000000000c */
[----:B------:R-:W2:Y:S04]  /*0a60*/  LDG.E.64.CONSTANT R8, desc[UR8][R10.64+0x10] ;  /* 0x000010080a087981 */ /* 0x000ea8000c1e9b00 */
[----:B------:R-:W2:Y:S04]  /*0a70*/  LDG.E.64.CONSTANT R12, desc[UR8][R18.64] ;  /* 0x00000008120c7981 */ /* 0x000ea8000c1e9b00 */
[----:B------:R-:W4:Y:S01]  /*0a80*/  LDG.E.64.CONSTANT R18, desc[UR8][R10.64+0x18] ;  /* 0x000018080a127981 */ /* 0x000f22000c1e9b00 */
[----:B---3--:R-:W-:Y:S01]  /*0a90*/  DFMA R14, R16, R14, R20 ;  /* 0x0000000e100e722b */ /* 0x008fe20000000014 */
[----:B------:R-:W-:Y:S01]  /*0aa0*/  IADD3 R27, PT, PT, R27, 0x4, RZ ;  /* 0x000000041b1b7810 */ /* 0x000fe20007ffe0ff */
[----:B------:R-:W-:-:S06]  /*0ab0*/  VIADD R6, R6, 0x4 ;  /* 0x0000000406067836 */ /* 0x000fcc0000000000 */
[----:B--2---:R-:W-:-:S08]  /*0ac0*/  DFMA R12, R12, R8, R14 ;  /* 0x000000080c0c722b */ /* 0x004fd0000000000e */
[----:B----4-:R-:W-:-:S11]  /*0ad0*/  DFMA R12, R28, R18, R12 ;  /* 0x000000121c0c722b */ /* 0x010fd6000000000c */
.L_x_67:
[----:B------:R-:W-:Y:S05]  /*0ae0*/  BSYNC.RECONVERGENT B2 ;  /* 0x0000000000027941 */ /* 0x000fea0003800200 */
.L_x_66:
[----:B------:R-:W-:Y:S05]  /*0af0*/  @!P1 BRA `(.L_x_62) ;  /* 0x00000000006c9947 */ /* 0x000fea0003800000 */
[----:B------:R-:W-:Y:S02]  /*0b00*/  ISETP.NE.AND P0, PT, R7, 0x1, PT ;  /* 0x000000010700780c */ /* 0x000fe40003f05270 */
[----:B------:R-:W-:-:S04]  /*0b10*/  LOP3.LUT R22, R22, 0x1, RZ, 0xc0, !PT ;  /* 0x0000000116167812 */ /* 0x000fc800078ec0ff */
[----:B------:R-:W-:-:S07]  /*0b20*/  ISETP.NE.U32.AND P1, PT, R22, 0x1, PT ;  /* 0x000000011600780c */ /* 0x000fce0003f25070 */
[----:B------:R-:W0:Y:S08]  /*0b30*/  @P0 LDC R21, c[0x0][0x388] ;  /* 0x0000e200ff150b82 */ /* 0x000e300000000800 */
[----:B------:R-:W1:Y:S08]  /*0b40*/  @P0 LDC.64 R14, c[0x0][0x390] ;  /* 0x0000e400ff0e0b82 */ /* 0x000e700000000a00 */
[----:B------:R-:W2:Y:S08]  /*0b50*/  @P0 LDC.64 R22, c[0x0][0x380] ;  /* 0x0000e000ff160b82 */ /* 0x000eb00000000a00 */
[----:B------:R-:W3:Y:S01]  /*0b60*/  @!P1 LDC R7, c[0x0][0x388] ;  /* 0x0000e200ff079b82 */ /* 0x000ee20000000800 */
[----:B0-----:R-:W-:-:S07]  /*0b70*/  @P0 IMAD R17, R27, R21, R4 ;  /* 0x000000151b110224 */ /* 0x001fce00078e0204 */
[----:B------:R-:W0:Y:S01]  /*0b80*/  @!P1 LDC.64 R10, c[0x0][0x390] ;  /* 0x0000e400ff0a9b82 */ /* 0x000e220000000a00 */
[----:B-1----:R-:W-:-:S07]  /*0b90*/  @P0 IMAD.WIDE R14, R6, 0x8, R14 ;  /* 0x00000008060e0825 */ /* 0x002fce00078e020e */
[----:B------:R-:W1:Y:S01]  /*0ba0*/  @!P1 LDC.64 R8, c[0x0][0x380] ;  /* 0x0000e000ff089b82 */ /* 0x000e620000000a00 */
[----:B--2---:R-:W-:Y:S01]  /*0bb0*/  @P0 IMAD.WIDE R22, R17, 0x8, R22 ;  /* 0x0000000811160825 */ /* 0x004fe200078e0216 */
[----:B------:R-:W-:Y:S01]  /*0bc0*/  @P0 IADD3 R6, PT, PT, R6, 0x2, RZ ;  /* 0x0000000206060810 */ /* 0x000fe20007ffe0ff */
[----:B------:R-:W2:Y:S02]  /*0bd0*/  @P0 LDG.E.64.CONSTANT R16, desc[UR8][R14.64] ;  /* 0x000000080e100981 */ /* 0x000ea4000c1e9b00 */
[----:B------:R-:W-:Y:S02]  /*0be0*/  @P0 VIADD R27, R27, 0x2 ;  /* 0x000000021b1b0836 */ /* 0x000fe40000000000 */
[----:B------:R-:W2:Y:S01]  /*0bf0*/  @P0 LDG.E.64.CONSTANT R18, desc[UR8][R22.64] ;  /* 0x0000000816120981 */ /* 0x000ea2000c1e9b00 */
[----:B------:R-:W-:-:S03]  /*0c00*/  @P0 IMAD.WIDE R20, R21, 0x8, R22 ;  /* 0x0000000815140825 */ /* 0x000fc600078e0216 */
[----:B------:R-:W4:Y:S01]  /*0c10*/  @P0 LDG.E.64.CONSTANT R24, desc[UR8][R14.64+0x8] ;  /* 0x000008080e180981 */ /* 0x000f22000c1e9b00 */
[----:B---3--:R-:W-:-:S03]  /*0c20*/  @!P1 IMAD R7, R27, R7, R4 ;  /* 0x000000071b079224 */ /* 0x008fc600078e0204 */
[----:B------:R-:W4:Y:S01]  /*0c30*/  @P0 LDG.E.64.CONSTANT R20, desc[UR8][R20.64] ;  /* 0x0000000814140981 */ /* 0x000f22000c1e9b00 */
[----:B0-----:R-:W-:-:S06]  /*0c40*/  @!P1 IMAD.WIDE R10, R6, 0x8, R10 ;  /* 0x00000008060a9825 */ /* 0x001fcc00078e020a */
[----:B------:R-:W3:Y:S01]  /*0c50*/  @!P1 LDG.E.64.CONSTANT R10, desc[UR8][R10.64] ;  /* 0x000000080a0a9981 */ /* 0x000ee2000c1e9b00 */
[----:B-1----:R-:W-:-:S06]  /*0c60*/  @!P1 IMAD.WIDE R8, R7, 0x8, R8 ;  /* 0x0000000807089825 */ /* 0x002fcc00078e0208 */
[----:B------:R-:W3:Y:S01]  /*0c70*/  @!P1 LDG.E.64.CONSTANT R8, desc[UR8][R8.64] ;  /* 0x0000000808089981 */ /* 0x000ee2000c1e9b00 */
[----:B--2---:R-:W-:-:S08]  /*0c80*/  @P0 DFMA R16, R18, R16, R12 ;  /* 0x000000101210022b */ /* 0x004fd0000000000c */
[----:B----4-:R-:W-:-:S08]  /*0c90*/  @P0 DFMA R12, R20, R24, R16 ;  /* 0x00000018140c022b */ /* 0x010fd00000000010 */
[----:B---3--:R-:W-:-:S11]  /*0ca0*/  @!P1 DFMA R12, R8, R10, R12 ;  /* 0x0000000a080c922b */ /* 0x008fd6000000000c */
.L_x_62:
[----:B------:R-:W-:Y:S05]  /*0cb0*/  BSYNC.RECONVERGENT B1 ;  /* 0x0000000000017941 */ /* 0x000fea0003800200 */
.L_x_61:
[----:B------:R-:W0:Y:S01]  /*0cc0*/  LDC.64 R6, c[0x0][0x3b0] ;  /* 0x0000ec00ff067b82 */ /* 0x000e220000000a00 */
[----:B------:R-:W1:Y:S02]  /*0cd0*/  LDCU.64 UR4, c[0x0][0x3b8] ;  /* 0x00007700ff0477ac */ /* 0x000e640008000a00 */
[----:B-1----:R-:W-:Y:S02]  /*0ce0*/  IMAD R9, R5, UR5, R4 ;  /* 0x0000000505097c24 */ /* 0x002fe4000f8e0204 */
[----:B------:R-:W-:Y:S02]  /*0cf0*/  IMAD.IADD R5, R2, 0x1, R5 ;  /* 0x0000000102057824 */ /* 0x000fe400078e0205 */
[----:B0-----:R-:W-:-:S03]  /*0d00*/  IMAD.WIDE R6, R9, 0x8, R6 ;  /* 0x0000000809067825 */ /* 0x001fc600078e0206 */
[----:B------:R-:W-:Y:S02]  /*0d10*/  ISETP.GE.AND P0, PT, R5, UR4, PT ;  /* 0x0000000405007c0c */ /* 0x000fe4000bf06270 */
[----:B------:R0:W-:Y:S11]  /*0d20*/  STG.E.64 desc[UR8][R6.64], R12 ;  /* 0x0000000c06007986 */ /* 0x0001f6000c101b08 */
[----:B------:R-:W-:Y:S05]  /*0d30*/  @!P0 BRA `(.L_x_68) ;  /* 0xfffffff400148947 */ /* 0x000fea000383ffff */
.L_x_60:
[----:B------:R-:W-:Y:S05]  /*0d40*/  BSYNC.RECONVERGENT B0 ;  /* 0x0000000000007941 */ /* 0x000fea0003800200 */
.L_x_59:
[----:B------:R-:W1:Y:S01]  /*0d50*/  LDCU UR4, c[0x0][0x3bc] ;  /* 0x00007780ff0477ac */ /* 0x000e620008000800 */
[----:B------:R-:W-:-:S05]  /*0d60*/  IMAD.IADD R4, R3, 0x1, R4 ;  /* 0x0000000103047824 */ /* 0x000fca00078e0204 */
[----:B-1----:R-:W-:-:S13]  /*0d70*/  ISETP.GE.AND P0, PT, R4, UR4, PT ;  /* 0x0000000404007c0c */ /* 0x002fda000bf06270 */
[----:B------:R-:W-:Y:S05]  /*0d80*/  @!P0 BRA `(.L_x_69) ;  /* 0xfffffff000ec8947 */ /* 0x000fea000383ffff */
[----:B------:R-:W-:Y:S05]  /*0d90*/  EXIT ;  /* 0x000000000000794d */ /* 0x000fea0003800000 */
.L_x_58:
[----:B------:R-:W0:Y:S01]  /*0da0*/  LDCU.64 UR6, c[0x0][0x390] ;  /* 0x00007200ff0677ac */ /* 0x000e220008000a00 */
[----:B------:R-:W1:Y:S01]  /*0db0*/  LDCU.64 UR4, c[0x0][0x380] ;  /* 0x00007000ff0477ac */ /* 0x000e620008000a00 */
[----:B0-----:R-:W-:Y:S02]  /*0dc0*/  UIADD3 UR6, UP0, UPT, UR6, 0x20, URZ ;  /* 0x0000002006067890 */ /* 0x001fe4000ff1e0ff */
[----:B-1----:R-:W-:Y:S02]  /*0dd0*/  UIADD3 UR4, UP1, UPT, UR4, 0x20, URZ ;  /* 0x0000002004047890 */ /* 0x002fe4000ff3e0ff */
[----:B------:R-:W-:Y:S02]  /*0de0*/  UIADD3.X UR7, UPT, UPT, URZ, UR7, URZ, UP0, !UPT ;  /* 0x00000007ff077290 */ /* 0x000fe400087fe4ff */
[----:B------:R-:W-:-:S12]  /*0df0*/  UIADD3.X UR5, UPT, UPT, URZ, UR5, URZ, UP1, !UPT ;  /* 0x00000005ff057290 */ /* 0x000fd80008ffe4ff */
.L_x_81:
[----:B0-----:R-:W0:Y:S01]  /*0e00*/  LDCU UR10, c[0x0][0x3b8] ;  /* 0x00007700ff0a77ac */ /* 0x001e220008000800 */
[----:B------:R-:W-:Y:S01]  /*0e10*/  BSSY.RECONVERGENT B1, `(.L_x_70) ;  /* 0x00000cb000017945 */ /* 0x000fe20003800200 */
[----:B0-----:R-:W-:-:S13]  /*0e20*/  ISETP.GE.AND P0, PT, R0, UR10, PT ;  /* 0x0000000a00007c0c */ /* 0x001fda000bf06270 */
[----:B------:R-:W-:Y:S05]  /*0e30*/  @P0 BRA `(.L_x_71) ;  /* 0x0000000c00200947 */ /* 0x000fea0003800000 */
[----:B------:R-:W0:Y:S01]  /*0e40*/  LDC.64 R6, c[0x0][0x398] ;  /* 0x0000e600ff067b82 */ /* 0x000e220000000a00 */
[----:B------:R-:W1:Y:S01]  /*0e50*/  LDCU UR10, c[0x0][0x3a8] ;  /* 0x00007500ff0a77ac */ /* 0x000e620008000800 */
[----:B------:R-:W-:-:S06]  /*0e60*/  MOV R23, R0 ;  /* 0x0000000000177202 */ /* 0x000fcc0000000f00 */
        /* <DEDUP_REMOVED lines=8> */
[----:B------:R-:W0:Y:S02]  /*0ef0*/  F2I.FTZ.U32.TRUNC.NTZ R11, R11 ;  /* 0x0000000b000b7305 */ /* 0x000e24000021f000 */
[----:B0-----:R-:W-:-:S04]  /*0f00*/  IMAD.MOV R10, RZ, RZ, -R11 ;  /* 0x000000ffff0a7224 */ /* 0x001fc800078e0a0b */
[----:B------:R-:W-:Y:S02]  /*0f10*/  IMAD R15, R10, R13, RZ ;  /* 0x0000000d0a0f7224 */ /* 0x000fe400078e02ff */
[----:B------:R-:W-:-:S04]  /*0f20*/  IMAD.MOV.U32 R10, RZ, RZ, RZ ;  /* 0x000000ffff0a7224 */ /* 0x000fc800078e00ff */
[----:B------:R-:W-:Y:S01]  /*0f30*/  IMAD.HI.U32 R15, R11, R15, R10 ;  /* 0x0000000f0b0f7227 */ /* 0x000fe200078e000a */
[----:B------:R-:W-:Y:S02]  /*0f40*/  MOV R10, R12 ;  /* 0x0000000c000a7202 */ /* 0x000fe40000000f00 */
[----:B------:R-:W0:Y:S03]  /*0f50*/  I2F.RP R12, R9 ;  /* 0x00000009000c7306 */ /* 0x000e260000209400 */
[----:B------:R-:W-:-:S04]  /*0f60*/  IMAD.HI.U32 R5, R15, R10, RZ ;  /* 0x0000000a0f057227 */ /* 0x000fc800078e00ff */
[----:B------:R-:W-:-:S04]  /*0f70*/  IMAD.MOV R11, RZ, RZ, -R5 ;  /* 0x000000ffff0b7224 */ /* 0x000fc800078e0a05 */
[C---:B------:R-:W-:Y:S01]  /*0f80*/  IMAD R10, R13.reuse, R11, R10 ;  /* 0x0000000b0d0a7224 */ /* 0x040fe200078e020a */
[----:B0-----:R-:W0:Y:S04]  /*0f90*/  MUFU.RCP R12, R12 ;  /* 0x0000000c000c7308 */ /* 0x001e280000001000 */
[----:B------:R-:W-:-:S13]  /*0fa0*/  ISETP.GT.U32.AND P2, PT, R13, R10, PT ;  /* 0x0000000a0d00720c */ /* 0x000fda0003f44070 */
[----:B------:R-:W-:Y:S02]  /*0fb0*/  @!P2 IMAD.IADD R10, R10, 0x1, -R13 ;  /* 0x000000010a0aa824 */ /* 0x000fe400078e0a0d */
[----:B------:R-:W-:Y:S01]  /*0fc0*/  @!P2 VIADD R5, R5, 0x1 ;  /* 0x000000010505a836 */ /* 0x000fe20000000000 */
[----:B0-----:R-:W-:Y:S02]  /*0fd0*/  IADD3 R11, PT, PT, R12, 0xffffffe, RZ ;  /* 0x0ffffffe0c0b7810 */ /* 0x001fe40007ffe0ff */
[----:B------:R-:W-:Y:S02]  /*0fe0*/  ISETP.GE.U32.AND P1, PT, R10, R13, PT ;  /* 0x0000000d0a00720c */ /* 0x000fe40003f26070 */
[----:B------:R-:W-:Y:S02]  /*0ff0*/  LOP3.LUT R10, R7, R6, RZ, 0x3c, !PT ;  /* 0x00000006070a7212 */ /* 0x000fe400078e3cff */
[----:B------:R-:W0:Y:S01]  /*1000*/  F2I.FTZ.U32.TRUNC.NTZ R11, R11 ;  /* 0x0000000b000b7305 */ /* 0x000e22000021f000 */
[----:B------:R-:W-:-:S02]  /*1010*/  ISETP.NE.AND P2, PT, R6, RZ, PT ;  /* 0x000000ff0600720c */ /* 0x000fc40003f45270 */
[----:B------:R-:W-:-:S06]  /*1020*/  ISETP.GE.AND P0, PT, R10, RZ, PT ;  /* 0x000000ff0a00720c */ /* 0x000fcc0003f06270 */
[----:B------:R-:W-:-:S05]  /*1030*/  @P1 VIADD R5, R5, 0x1 ;  /* 0x0000000105051836 */ /* 0x000fca0000000000 */
[----:B------:R-:W-:Y:S01]  /*1040*/  MOV R12, R5 ;  /* 0x00000005000c7202 */ /* 0x000fe20000000f00 */
[----:B0-----:R-:W-:-:S04]  /*1050*/  IMAD.MOV R10, RZ, RZ, -R11 ;  /* 0x000000ffff0a7224 */ /* 0x001fc800078e0a0b */
[----:B------:R-:W-:Y:S02]  /*1060*/  IMAD R5, R10, R9, RZ ;  /* 0x000000090a057224 */ /* 0x000fe400078e02ff */
[----:B------:R-:W-:Y:S02]  /*1070*/  HFMA2 R10, -RZ, RZ, 0, 0 ;  /* 0x00000000ff0a7431 */ /* 0x000fe400000001ff */
[----:B------:R-:W-:Y:S01]  /*1080*/  @!P0 IMAD.MOV R12, RZ, RZ, -R12 ;  /* 0x000000ffff0c8224 */ /* 0x000fe200078e0a0c */
[----:B------:R-:W-:Y:S02]  /*1090*/  @!P2 LOP3.LUT R12, RZ, R6, RZ, 0x33, !PT ;  /* 0x00000006ff0ca212 */ /* 0x000fe400078e33ff */
[----:B------:R-:W-:Y:S02]  /*10a0*/  ISETP.NE.AND P2, PT, R8, RZ, PT ;  /* 0x000000ff0800720c */ /* 0x000fe40003f45270 */
[----:B------:R-:W-:Y:S02]  /*10b0*/  IABS R13, R12 ;  /* 0x0000000c000d7213 */ /* 0x000fe40000000000 */
[----:B------:R-:W-:Y:S01]  /*10c0*/  ISETP.GE.AND P1, PT, R12, RZ, PT ;  /* 0x000000ff0c00720c */ /* 0x000fe20003f26270 */
[----:B------:R-:W-:-:S02]  /*10d0*/  IMAD.MOV R12, RZ, RZ, -R12 ;  /* 0x000000ffff0c7224 */ /* 0x000fc400078e0a0c */
[----:B------:R-:W-:-:S04]  /*10e0*/  IMAD.HI.U32 R5, R11, R5, R10 ;  /* 0x000000050b057227 */ /* 0x000fc800078e000a */
[----:B------:R-:W-:Y:S02]  /*10f0*/  IMAD.MOV.U32 R10, RZ, RZ, R13 ;  /* 0x000000ffff0a7224 */ /* 0x000fe400078e000d */
[----:B------:R-:W-:Y:S02]  /*1100*/  IMAD R12, R6, R12, R7 ;  /* 0x0000000c060c7224 */ /* 0x000fe400078e0207 */
[----:B------:R-:W-:-:S05]  /*1110*/  IMAD.HI.U32 R5, R5, R10, RZ ;  /* 0x0000000a05057227 */ /* 0x000fca00078e00ff */
[----:B------:R-:W-:-:S05]  /*1120*/  IADD3 R5, PT, PT, -R5, RZ, RZ ;  /* 0x000000ff05057210 */ /* 0x000fca0007ffe1ff */
[C---:B------:R-:W-:Y:S02]  /*1130*/  IMAD R10, R9.reuse, R5, R10 ;  /* 0x00000005090a7224 */ /* 0x040fe400078e020a */
[----:B------:R-:W0:Y:S03]  /*1140*/  LDC R5, c[0x0][0x3a4] ;  /* 0x0000e900ff057b82 */ /* 0x000e260000000800 */
[----:B------:R-:W-:-:S13]  /*1150*/  ISETP.GT.U32.AND P0, PT, R9, R10, PT ;  /* 0x0000000a0900720c */ /* 0x000fda0003f04070 */
[----:B------:R-:W-:-:S05]  /*1160*/  @!P0 IMAD.IADD R10, R10, 0x1, -R9 ;  /* 0x000000010a0a8824 */ /* 0x000fca00078e0a09 */
[----:B------:R-:W-:-:S13]  /*1170*/  ISETP.GT.U32.AND P0, PT, R9, R10, PT ;  /* 0x0000000a0900720c */ /* 0x000fda0003f04070 */
[----:B------:R-:W-:-:S05]  /*1180*/  @!P0 IADD3 R10, PT, PT, R10, -R9, RZ ;  /* 0x800000090a0a8210 */ /* 0x000fca0007ffe0ff */
[----:B------:R-:W-:Y:S01]  /*1190*/  @!P1 IMAD.MOV R10, RZ, RZ, -R10 ;  /* 0x000000ffff0a9224 */ /* 0x000fe200078e0a0a */
[----:B------:R-:W-:-:S04]  /*11a0*/  @!P2 LOP3.LUT R10, RZ, R8, RZ, 0x33, !PT ;  /* 0x00000008ff0aa212 */ /* 0x000fc800078e33ff */
[C---:B0-----:R-:W-:Y:S02]  /*11b0*/  ISETP.GE.AND P1, PT, R10.reuse, R5, PT ;  /* 0x000000050a00720c */ /* 0x041fe40003f26270 */
[----:B-1----:R-:W-:-:S04]  /*11c0*/  IADD3 R22, PT, PT, R10, -UR10, RZ ;  /* 0x8000000a0a167c10 */ /* 0x002fc8000fffe0ff */
[C---:B------:R-:W-:Y:S02]  /*11d0*/  ISETP.GE.AND P0, PT, R22.reuse, -0x1, PT ;  /* 0xffffffff1600780c */ /* 0x040fe40003f06270 */
[C---:B------:R-:W-:Y:S02]  /*11e0*/  IADD3 R24, PT, PT, R22.reuse, 0x1, RZ ;  /* 0x0000000116187810 */ /* 0x040fe40007ffe0ff */
[----:B------:R-:W-:Y:S02]  /*11f0*/  VIMNMX R6, PT, PT, R22, -0x1, PT ;  /* 0xffffffff16067848 */ /* 0x000fe40003fe0100 */
[----:B------:R-:W-:Y:S01]  /*1200*/  SEL R7, R24, RZ, !P0 ;  /* 0x000000ff18077207 */ /* 0x000fe20004000000 */
[----:B------:R-:W-:Y:S01]  /*1210*/  @!P1 VIADD R5, R10, 0x1 ;  /* 0x000000010a059836 */ /* 0x000fe20000000000 */
[----:B------:R-:W-:Y:S01]  /*1220*/  VIMNMX R22, PT, PT, R22, -0x1, !PT ;  /* 0xffffffff16167848 */ /* 0x000fe20007fe0100 */
[----:B------:R-:W-:Y:S01]  /*1230*/  IMAD R6, R12, UR10, -R6 ;  /* 0x0000000a0c067c24 */ /* 0x000fe2000f8e0a06 */
[----:B------:R-:W-:Y:S01]  /*1240*/  SEL R24, R24, RZ, P0 ;  /* 0x000000ff18187207 */ /* 0x000fe20000000000 */
[----:B------:R-:W-:-:S07]  /*1250*/  IMAD R7, R12, UR10, -R7 ;  /* 0x0000000a0c077c24 */ /* 0x000fce000f8e0a07 */
.L_x_80:
[----:B------:R-:W-:Y:S01]  /*1260*/  ISETP.GE.AND P0, PT, R24, R5, PT ;  /* 0x000000051800720c */ /* 0x000fe20003f06270 */
[----:B------:R-:W-:Y:S01]  /*1270*/  BSSY.RECONVERGENT B0, `(.L_x_72) ;  /* 0x000007c000007945 */ /* 0x000fe20003800200 */
[----:B0-----:R-:W-:-:S11]  /*1280*/  CS2R R18, SRZ ;  /* 0x0000000000127805 */ /* 0x001fd6000001ff00 */
[----:B------:R-:W-:Y:S05]  /*1290*/  @P0 BRA `(.L_x_73) ;  /* 0x0000000400e40947 */ /* 0x000fea0003800000 */
[----:B------:R-:W-:Y:S01]  /*12a0*/  IADD3 R8, PT, PT, R5, -0x2, -R22 ;  /* 0xfffffffe05087810 */ /* 0x000fe20007ffe816 */
[----:B------:R-:W-:Y:S01]  /*12b0*/  BSSY.RECONVERGENT B2, `(.L_x_74) ;  /* 0x000003a000027945 */ /* 0x000fe20003800200 */
[----:B------:R-:W-:Y:S01]  /*12c0*/  IMAD.MOV.U32 R14, RZ, RZ, R24 ;  /* 0x000000ffff0e7224 */ /* 0x000fe200078e0018 */
[----:B------:R-:W-:Y:S02]  /*12d0*/  MOV R25, R7 ;  /* 0x0000000700197202 */ /* 0x000fe40000000f00 */
[----:B------:R-:W-:Y:S02]  /*12e0*/  CS2R R18, SRZ ;  /* 0x0000000000127805 */ /* 0x000fe4000001ff00 */
[----:B------:R-:W-:-:S13]  /*12f0*/  ISETP.GE.U32.AND P0, PT, R8, 0x7, PT ;  /* 0x000000070800780c */ /* 0x000fda0003f06070 */
[----:B------:R-:W-:Y:S05]  /*1300*/  @!P0 BRA `(.L_x_75) ;  /* 0x0000000000d08947 */ /* 0x000fea0003800000 */
[----:B------:R-:W0:Y:S01]  /*1310*/  LDCU UR10, c[0x0][0x388] ;  /* 0x00007100ff0a77ac */ /* 0x000e220008000800 */
[----:B------:R-:W-:Y:S01]  /*1320*/  LOP3.LUT R8, RZ, R22, RZ, 0x33, !PT ;  /* 0x00000016ff087212 */ /* 0x000fe200078e33ff */
[----:B------:R-:W-:Y:S01]  /*1330*/  BSSY.RECONVERGENT B3, `(.L_x_76) ;  /* 0x000002f000037945 */ /* 0x000fe20003800200 */
[----:B------:R-:W-:Y:S01]  /*1340*/  MOV R27, R6 ;  /* 0x00000006001b7202 */ /* 0x000fe20000000f00 */
[----:B------:R-:W-:Y:S01]  /*1350*/  IMAD.MOV.U32 R25, RZ, RZ, R22 ;  /* 0x000000ffff197224 */ /* 0x000fe200078e0016 */
[----:B------:R-:W-:Y:S01]  /*1360*/  MOV R26, R7 ;  /* 0x00000007001a7202 */ /* 0x000fe20000000f00 */
[----:B------:R-:W-:Y:S01]  /*1370*/  IMAD.IADD R8, R5, 0x1, R8 ;  /* 0x0000000105087824 */ /* 0x000fe200078e0208 */
[----:B------:R-:W-:-:S04]  /*1380*/  CS2R R18, SRZ ;  /* 0x0000000000127805 */ /* 0x000fc8000001ff00 */
[----:B------:R-:W-:-:S04]  /*1390*/  LOP3.LUT R8, R8, 0xfffffff8, RZ, 0xc0, !PT ;  /* 0xfffffff808087812 */ /* 0x000fc800078ec0ff */
[----:B------:R-:W-:Y:S01]  /*13a0*/  IADD3 R29, PT, PT, -R8, RZ, RZ ;  /* 0x000000ff081d7210 */ /* 0x000fe20007ffe1ff */
[----:B0-----:R-:W-:-:S04]  /*13b0*/  IMAD R28, R23, UR10, R22 ;  /* 0x0000000a171c7c24 */ /* 0x001fc8000f8e0216 */
[----:B------:R-:W-:-:S07]  /*13c0*/  VIADD R28, R28, 0x1 ;  /* 0x000000011c1c7836 */ /* 0x000fce0000000000 */
.L_x_77:
[----:B------:R-:W-:Y:S01]  /*13d0*/  MOV R9, UR7 ;  /* 0x0000000700097c02 */ /* 0x000fe20008000f00 */
[----:B------:R-:W-:Y:S01]  /*13e0*/  IMAD.U32 R8, RZ, RZ, UR6 ;  /* 0x00000006ff087e24 */ /* 0x000fe2000f8e00ff */
[----:B------:R-:W-:Y:S01]  /*13f0*/  MOV R11, UR5 ;  /* 0x00000005000b7c02 */ /* 0x000fe20008000f00 */
[----:B------:R-:W-:Y:S02]  /*1400*/  IMAD.U32 R10, RZ, RZ, UR4 ;  /* 0x00000004ff0a7e24 */ /* 0x000fe4000f8e00ff */
[----:B------:R-:W-:-:S04]  /*1410*/  IMAD.WIDE R8, R26, 0x8, R8 ;  /* 0x000000081a087825 */ /* 0x000fc800078e0208 */
[----:B------:R-:W-:Y:S01]  /*1420*/  IMAD.WIDE R10, R28, 0x8, R10 ;  /* 0x000000081c0a7825 */ /* 0x000fe200078e020a */
[----:B------:R-:W2:Y:S04]  /*1430*/  LDG.E.64.CONSTANT R14, desc[UR8][R8.64+-0x20] ;  /* 0xffffe008080e7981 */ /* 0x000ea8000c1e9b00 */
[----:B------:R-:W2:Y:S04]  /*1440*/  LDG.E.64.CONSTANT R16, desc[UR8][R10.64+-0x20] ;  /* 0xffffe0080a107981 */ /* 0x000ea8000c1e9b00 */
[----:B------:R-:W3:Y:S04]  /*1450*/  LDG.E.64.CONSTANT R12, desc[UR8][R10.64+-0x18] ;  /* 0xffffe8080a0c7981 */ /* 0x000ee8000c1e9b00 */
[----:B------:R-:W3:Y:S01]  /*1460*/  LDG.E.64.CONSTANT R20, desc[UR8][R8.64+-0x18] ;  /* 0xffffe80808147981 */ /* 0x000ee2000c1e9b00 */
[----:B--2---:R-:W-:-:S03]  /*1470*/  DFMA R14, R16, R14, R18 ;  /* 0x0000000e100e722b */ /* 0x004fc60000000012 */
[----:B------:R-:W2:Y:S04]  /*1480*/  LDG.E.64.CONSTANT R18, desc[UR8][R10.64+-0x10] ;  /* 0xfffff0080a127981 */ /* 0x000ea8000c1e9b00 */
[----:B------:R-:W2:Y:S01]  /*1490*/  LDG.E.64.CONSTANT R16, desc[UR8][R8.64+-0x10] ;  /* 0xfffff00808107981 */ /* 0x000ea2000c1e9b00 */
[----:B---3--:R-:W-:-:S03]  /*14a0*/  DFMA R20, R12, R20, R14 ;  /* 0x000000140c14722b */ /* 0x008fc6000000000e */
[----:B------:R-:W3:Y:S04]  /*14b0*/  LDG.E.64.CONSTANT R14, desc[UR8][R10.64+-0x8] ;  /* 0xfffff8080a0e7981 */ /* 0x000ee8000c1e9b00 */
[----:B------:R-:W3:Y:S01]  /*14c0*/  LDG.E.64.CONSTANT R12, desc[UR8][R8.64+-0x8] ;  /* 0xfffff808080c7981 */ /* 0x000ee2000c1e9b00 */
[----:B--2---:R-:W-:-:S03]  /*14d0*/  DFMA R16, R18, R16, R20 ;  /* 0x000000101210722b */ /* 0x004fc60000000014 */
[----:B------:R-:W2:Y:S04]  /*14e0*/  LDG.E.64.CONSTANT R18, desc[UR8][R10.64+0x8] ;  /* 0x000008080a127981 */ /* 0x000ea8000c1e9b00 */
[----:B------:R-:W2:Y:S01]  /*14f0*/  LDG.E.64.CONSTANT R20, desc[UR8][R8.64+0x8] ;  /* 0x0000080808147981 */ /* 0x000ea2000c1e9b00 */
[----:B---3--:R-:W-:-:S03]  /*1500*/  DFMA R12, R14, R12, R16 ;  /* 0x0000000c0e0c722b */ /* 0x008fc60000000010 */
[----:B------:R-:W3:Y:S04]  /*1510*/  LDG.E.64.CONSTANT R14, desc[UR8][R10.64] ;  /* 0x000000080a0e7981 */ /* 0x000ee8000c1e9b00 */
[----:B------:R-:W3:Y:S02]  /*1520*/  LDG.E.64.CONSTANT R16, desc[UR8][R8.64] ;  /* 0x0000000808107981 */ /* 0x000ee4000c1e9b00 */
[----:B---3--:R-:W-:Y:S02]  /*1530*/  DFMA R12, R14, R16, R12 ;  /* 0x000000100e0c722b */ /* 0x008fe4000000000c */
[----:B------:R-:W3:Y:S04]  /*1540*/  LDG.E.64.CONSTANT R14, desc[UR8][R10.64+0x10] ;  /* 0x000010080a0e7981 */ /* 0x000ee8000c1e9b00 */
[----:B------:R-:W4:Y:S02]  /*1550*/  LDG.E.64.CONSTANT R16, desc[UR8][R10.64+0x18] ;  /* 0x000018080a107981 */ /* 0x000f24000c1e9b00 */
[----:B--2---:R-:W-:-:S02]  /*1560*/  DFMA R18, R18, R20, R12 ;  /* 0x000000141212722b */ /* 0x004fc4000000000c */
[----:B------:R-:W3:Y:S04]  /*1570*/  LDG.E.64.CONSTANT R12, desc[UR8][R8.64+0x10] ;  /* 0x00001008080c7981 */ /* 0x000ee8000c1e9b00 */
[----:B------:R-:W4:Y:S01]  /*1580*/  LDG.E.64.CONSTANT R20, desc[UR8][R8.64+0x18] ;  /* 0x0000180808147981 */ /* 0x000f22000c1e9b00 */
[----:B------:R-:W-:-:S05]  /*1590*/  VIADD R29, R29, 0x8 ;  /* 0x000000081d1d7836 */ /* 0x000fca0000000000 */
[----:B------:R-:W-:Y:S01]  /*15a0*/  ISETP.NE.AND P0, PT, R29, RZ, PT ;  /* 0x000000ff1d00720c */ /* 0x000fe20003f05270 */
[----:B------:R-:W-:Y:S01]  /*15b0*/  VIADD R27, R27, 0x8 ;  /* 0x000000081b1b7836 */ /* 0x000fe20000000000 */
[----:B------:R-:W-:Y:S01]  /*15c0*/  IADD3 R25, PT, PT, R25, 0x8, RZ ;  /* 0x0000000819197810 */ /* 0x000fe20007ffe0ff */
[----:B------:R-:W-:Y:S01]  /*15d0*/  VIADD R28, R28, 0x8 ;  /* 0x000000081c1c7836 */ /* 0x000fe20000000000 */
[----:B------:R-:W-:Y:S01]  /*15e0*/  IADD3 R26, PT, PT, R26, 0x8, RZ ;  /* 0x000000081a1a7810 */ /* 0x000fe20007ffe0ff */
[----:B---3--:R-:W-:-:S08]  /*15f0*/  DFMA R18, R14, R12, R18 ;  /* 0x0000000c0e12722b */ /* 0x008fd00000000012 */
[----:B----4-:R-:W-:Y:S01]  /*1600*/  DFMA R18, R16, R20, R18 ;  /* 0x000000141012722b */ /* 0x010fe20000000012 */
[----:B------:R-:W-:Y:S10]  /*1610*/  @P0 BRA `(.L_x_77) ;  /* 0xfffffffc006c0947 */ /* 0x000ff4000383ffff */
[----:B------:R-:W-:Y:S05]  /*1620*/  BSYNC.RECONVERGENT B3 ;  /* 0x0000000000037941 */ /* 0x000fea0003800200 */
.L_x_76:
[----:B------:R-:W-:Y:S01]  /*1630*/  IADD3 R14, PT, PT, R25, 0x1, RZ ;  /* 0x00000001190e7810 */ /* 0x000fe20007ffe0ff */
[----:B------:R-:W-:-:S07]  /*1640*/  VIADD R25, R27, 0xffffffff ;  /* 0xffffffff1b197836 */ /* 0x000fce0000000000 */
.L_x_75:
[----:B------:R-:W-:Y:S05]  /*1650*/  BSYNC.RECONVERGENT B2 ;  /* 0x0000000000027941 */ /* 0x000fea0003800200 */
.L_x_74:
        /* <DEDUP_REMOVED lines=16> */
[----:B------:R-:W3:Y:S04]  /*1760*/  LDG.E.64.CONSTANT R20, desc[UR8][R16.64] ;  /* 0x0000000810147981 */ /* 0x000ee8000c1e9b00 */
[----:B------:R-:W4:Y:S04]  /*1770*/  LDG.E.64.CONSTANT R8, desc[UR8][R12.64+0x8] ;  /* 0x000008080c087981 */ /* 0x000f28000c1e9b00 */
[----:B------:R-:W4:Y:S01]  /*1780*/  LDG.E.64.CONSTANT R10, desc[UR8][R16.64+0x8] ;  /* 0x00000808100a7981 */ /* 0x000f22000c1e9b00 */
[----:B---3--:R-:W-:-:S03]  /*1790*/  DFMA R26, R20, R26, R18 ;  /* 0x0000001a141a722b */ /* 0x008fc60000000012 */
[----:B------:R-:W3:Y:S04]  /*17a0*/  LDG.E.64.CONSTANT R18, desc[UR8][R12.64+0x10] ;  /* 0x000010080c127981 */ /* 0x000ee8000c1e9b00 */
[----:B------:R-:W3:Y:S04]  /*17b0*/  LDG.E.64.CONSTANT R20, desc[UR8][R16.64+0x10] ;  /* 0x0000100810147981 */ /* 0x000ee8000c1e9b00 */
[----:B------:R-:W2:Y:S01]  /*17c0*/  LDG.E.64.CONSTANT R16, desc[UR8][R16.64+0x18] ;  /* 0x0000180810107981 */ /* 0x000ea2000c1e9b00 */
[----:B----4-:R-:W-:Y:S01]  /*17d0*/  DFMA R8, R10, R8, R26 ;  /* 0x000000080a08722b */ /* 0x010fe2000000001a */
[----:B------:R-:W-:Y:S01]  /*17e0*/  VIADD R14, R14, 0x4 ;  /* 0x000000040e0e7836 */ /* 0x000fe20000000000 */
[----:B------:R-:W-:-:S06]  /*17f0*/  IADD3 R25, PT, PT, R25, 0x4, RZ ;  /* 0x0000000419197810 */ /* 0x000fcc0007ffe0ff */
[----:B---3--:R-:W-:-:S08]  /*1800*/  DFMA R18, R20, R18, R8 ;  /* 0x000000121412722b */ /* 0x008fd00000000008 */
[----:B--2---:R-:W-:-:S11]  /*1810*/  DFMA R18, R16, R28, R18 ;  /* 0x0000001c1012722b */ /* 0x004fd60000000012 */
.L_x_79:
[----:B------:R-:W-:Y:S05]  /*1820*/  BSYNC.RECONVERGENT B2 ;  /* 0x0000000000027941 */ /* 0x000fea0003800200 */
.L_x_78:
[----:B------:R-:W-:-:S05]  /*1830*/  LOP3.LUT R8, RZ, R22, RZ, 0x33, !PT ;  /* 0x00000016ff087212 */ /* 0x000fca00078e33ff */
[----:B------:R-:W-:-:S05]  /*1840*/  IMAD.IADD R8, R5, 0x1, R8 ;  /* 0x0000000105087824 */ /* 0x000fca00078e0208 */
[----:B------:R-:W-:-:S13]  /*1850*/  LOP3.LUT P0, R8, R8, 0x3, RZ, 0xc0, !PT ;  /* 0x0000000308087812 */ /* 0x000fda000780c0ff */
[----:B------:R-:W-:Y:S05]  /*1860*/  @!P0 BRA `(.L_x_73) ;  /* 0x0000000000708947 */ /* 0x000fea0003800000 */
[----:B------:R-:W-:Y:S02]  /*1870*/  ISETP.NE.AND P0, PT, R8, 0x1, PT ;  /* 0x000000010800780c */ /* 0x000fe40003f05270 */
[----:B------:R-:W-:-:S04]  /*1880*/  LOP3.LUT R10, RZ, R22, RZ, 0x33, !PT ;  /* 0x00000016ff0a7212 */ /* 0x000fc800078e33ff */
[----:B------:R-:W-:-:S04]  /*1890*/  IADD3 R10, PT, PT, R5, R10, RZ ;  /* 0x0000000a050a7210 */ /* 0x000fc80007ffe0ff */
[----:B------:R-:W-:-:S03]  /*18a0*/  LOP3.LUT R8, R10, 0x1, RZ, 0xc0, !PT ;  /* 0x000000010a087812 */ /* 0x000fc600078ec0ff */
[----:B------:R-:W0:Y:S01]  /*18b0*/  @P0 LDC R15, c[0x0][0x388] ;  /* 0x0000e200ff0f0b82 */ /* 0x000e220000000800 */
[----:B------:R-:W-:-:S07]  /*18c0*/  ISETP.NE.U32.AND P1, PT, R8, 0x1, PT ;  /* 0x000000010800780c */ /* 0x000fce0003f25070 */
[----:B------:R-:W1:Y:S08]  /*18d0*/  @P0 LDC.64 R10, c[0x0][0x390] ;  /* 0x0000e400ff0a0b82 */ /* 0x000e700000000a00 */
[----:B------:R-:W2:Y:S08]  /*18e0*/  @P0 LDC.64 R26, c[0x0][0x380] ;  /* 0x0000e000ff1a0b82 */ /* 0x000eb00000000a00 */
[----:B------:R-:W3:Y:S01]  /*18f0*/  @!P1 LDC R29, c[0x0][0x388] ;  /* 0x0000e200ff1d9b82 */ /* 0x000ee20000000800 */
[----:B0-----:R-:W-:-:S02]  /*1900*/  @P0 IMAD R15, R23, R15, R14 ;  /* 0x0000000f170f0224 */ /* 0x001fc400078e020e */
[----:B------:R-:W-:-:S05]  /*1910*/  @P0 VIADD R14, R14, 0x2 ;  /* 0x000000020e0e0836 */ /* 0x000fca0000000000 */
[----:B------:R-:W0:Y:S01]  /*1920*/  @!P1 LDC.64 R12, c[0x0][0x390] ;  /* 0x0000e400ff0c9b82 */ /* 0x000e220000000a00 */
[----:B-1----:R-:W-:-:S05]  /*1930*/  @P0 IMAD.WIDE R10, R25, 0x8, R10 ;  /* 0x00000008190a0825 */ /* 0x002fca00078e020a */
[----:B------:R-:W4:Y:S02]  /*1940*/  @P0 LDG.E.64.CONSTANT R16, desc[UR8][R10.64] ;  /* 0x000000080a100981 */ /* 0x000f24000c1e9b00 */
[----:B------:R-:W1:Y:S01]  /*1950*/  @!P1 LDC.64 R8, c[0x0][0x380] ;  /* 0x0000e000ff089b82 */ /* 0x000e620000000a00 */
[----:B--2---:R-:W-:-:S05]  /*1960*/  @P0 IMAD.WIDE R26, R15, 0x8, R26 ;  /* 0x000000080f1a0825 */ /* 0x004fca00078e021a */
[----:B------:R-:W4:Y:S01]  /*1970*/  @P0 LDG.E.64.CONSTANT R20, desc[UR8][R26.64] ;  /* 0x000000081a140981 */ /* 0x000f22000c1e9b00 */
[----:B------:R-:W-:Y:S01]  /*1980*/  @P0 IADD3 R25, PT, PT, R25, 0x2, RZ ;  /* 0x0000000219190810 */ /* 0x000fe20007ffe0ff */
[----:B---3--:R-:W-:Y:S02]  /*1990*/  @!P1 IMAD R29, R23, R29, R14 ;  /* 0x0000001d171d9224 */ /* 0x008fe400078e020e */
[----:B------:R-:W2:Y:S04]  /*19a0*/  @P0 LDG.E.64.CONSTANT R10, desc[UR8][R10.64+0x8] ;  /* 0x000008080a0a0981 */ /* 0x000ea8000c1e9b00 */
[----:B------:R-:W2:Y:S01]  /*19b0*/  @P0 LDG.E.64.CONSTANT R14, desc[UR8][R26.64+0x8] ;  /* 0x000008081a0e0981 */ /* 0x000ea2000c1e9b00 */
[----:B0-----:R-:W-:-:S06]  /*19c0*/  @!P1 IMAD.WIDE R12, R25, 0x8, R12 ;  /* 0x00000008190c9825 */ /* 0x001fcc00078e020c */
[----:B------:R-:W3:Y:S01]  /*19d0*/  @!P1 LDG.E.64.CONSTANT R12, desc[UR8][R12.64] ;  /* 0x000000080c0c9981 */ /* 0x000ee2000c1e9b00 */
[----:B-1----:R-:W-:-:S06]  /*19e0*/  @!P1 IMAD.WIDE R8, R29, 0x8, R8 ;  /* 0x000000081d089825 */ /* 0x002fcc00078e0208 */
[----:B------:R-:W3:Y:S01]  /*19f0*/  @!P1 LDG.E.64.CONSTANT R8, desc[UR8][R8.64] ;  /* 0x0000000808089981 */ /* 0x000ee2000c1e9b00 */
[----:B----4-:R-:W-:-:S08]  /*1a00*/  @P0 DFMA R16, R20, R16, R18 ;  /* 0x000000101410022b */ /* 0x010fd00000000012 */
[----:B--2---:R-:W-:-:S08]  /*1a10*/  @P0 DFMA R18, R14, R10, R16 ;  /* 0x0000000a0e12022b */ /* 0x004fd00000000010 */
[----:B---3--:R-:W-:-:S11]  /*1a20*/  @!P1 DFMA R18, R8, R12, R18 ;  /* 0x0000000c0812922b */ /* 0x008fd60000000012 */
.L_x_73:
[----:B------:R-:W-:Y:S05]  /*1a30*/  BSYNC.RECONVERGENT B0 ;  /* 0x0000000000007941 */ /* 0x000fea0003800200 */
.L_x_72:
        /* <DEDUP_REMOVED lines=8> */
.L_x_71:
[----:B------:R-:W-:Y:S05]  /*1ac0*/  BSYNC.RECONVERGENT B1 ;  /* 0x0000000000017941 */ /* 0x000fea0003800200 */
.L_x_70:
[----:B------:R-:W1:Y:S01]  /*1ad0*/  LDCU UR10, c[0x0][0x3bc] ;  /* 0x00007780ff0a77ac */ /* 0x000e620008000800 */
[----:B------:R-:W-:-:S04]  /*1ae0*/  IADD3 R4, PT, PT, R3, R4, RZ ;  /* 0x0000000403047210 */ /* 0x000fc80007ffe0ff */
[----:B-1----:R-:W-:-:S13]  /*1af0*/  ISETP.GE.AND P0, PT, R4, UR10, PT ;  /* 0x0000000a04007c0c */ /* 0x002fda000bf06270 */
[----:B------:R-:W-:Y:S05]  /*1b00*/  @!P0 BRA `(.L_x_81) ;  /* 0xfffffff000bc8947 */ /* 0x000fea000383ffff */
[----:B------:R-:W-:Y:S05]  /*1b10*/  EXIT ;  /* 0x000000000000794d */ /* 0x000fea0003800000 */
.L_x_82:
        /* <DEDUP_REMOVED lines=14> */
.L_x_169:


//--------------------- .text._cupy_upfirdn2D_float32 --------------------------
	.section	.text._cupy_upfirdn2D_float32,"ax",@progbits
	.align	128
        .global         _cupy_upfirdn2D_float32
        .type           _cupy_upfirdn2D_float32,@function
        .size           _cupy_upfirdn2D_float32,(.L_x_170 - _cupy_upfirdn2D_float32)
        .other          _cupy_upfirdn2D_float32,@"STO_CUDA_ENTRY STV_DEFAULT"
_cupy_upfirdn2D_float32:
.text._cupy_upfirdn2D_float32:
        /* <DEDUP_REMOVED lines=20> */
.L_x_94:
[----:B0-----:R-:W0:Y:S01]  /*0140*/  LDCU UR6, c[0x0][0x3b8] ;  /* 0x00007700ff0677ac */ /* 0x001e220008000800 */
[----:B------:R-:W-:Y:S01]  /*0150*/  BSSY.RECONVERGENT B0, `(.L_x_84) ;  /* 0x00000bf000007945 */ /* 0x000fe20003800200 */
[----:B0-----:R-:W-:-:S13]  /*0160*/  ISETP.GE.AND P0, PT, R0, UR6, PT ;  /* 0x0000000600007c0c */ /* 0x001fda000bf06270 */
[----:B------:R-:W-:Y:S05]  /*0170*/  @P0 BRA `(.L_x_85) ;  /* 0x0000000800f00947 */ /* 0x000fea0003800000 */
[----:B------:R-:W-:-:S07]  /*0180*/  MOV R5, R0 ;  /* 0x0000000000057202 */ /* 0x000fce0000000f00 */
.L_x_93:
[----:B0-----:R-:W0:Y:S01]  /*0190*/  LDC.64 R6, c[0x0][0x398] ;  /* 0x0000e600ff067b82 */ /* 0x001e220000000a00 */
[----:B------:R-:W1:Y:S01]  /*01a0*/  LDCU UR6, c[0x0][0x3a8] ;  /* 0x00007500ff0677ac */ /* 0x000e620008000800 */
[----:B------:R-:W-:Y:S01]  /*01b0*/  BSSY.RECONVERGENT B1, `(.L_x_86) ;  /* 0x00000b0000017945 */ /* 0x000fe20003800200 */
[----:B------:R-:W-:-:S05]  /*01c0*/  MOV R27, RZ ;  /* 0x000000ff001b7202 */ /* 0x000fca0000000f00 */
        /* <DEDUP_REMOVED lines=21> */
[----:B------:R-:W-:Y:S01]  /*0320*/  @!P2 IMAD.IADD R11, R11, 0x1, -R16 ;  /* 0x000000010b0ba824 */ /* 0x000fe200078e0a10 */
[----:B0-----:R-:W-:Y:S01]  /*0330*/  IADD3 R14, PT, PT, R13, 0xffffffe, RZ ;  /* 0x0ffffffe0d0e7810 */ /* 0x001fe20007ffe0ff */
[----:B------:R-:W-:Y:S01]  /*0340*/  @!P2 VIADD R10, R10, 0x1 ;  /* 0x000000010a0aa836 */ /* 0x000fe20000000000 */
[----:B------:R-:W-:Y:S02]  /*0350*/  ISETP.NE.AND P2, PT, R6, RZ, PT ;  /* 0x000000ff0600720c */ /* 0x000fe40003f45270 */
[----:B------:R-:W-:Y:S02]  /*0360*/  ISETP.GE.U32.AND P0, PT, R11, R16, PT ;  /* 0x000000100b00720c */ /* 0x000fe40003f06070 */
[----:B------:R-:W0:Y:S11]  /*0370*/  F2I.FTZ.U32.TRUNC.NTZ R11, R14 ;  /* 0x0000000e000b7305 */ /* 0x000e36000021f000 */
[----:B------:R-:W-:-:S05]  /*0380*/  @P0 IADD3 R10, PT, PT, R10, 0x1, RZ ;  /* 0x000000010a0a0810 */ /* 0x000fca0007ffe0ff */
[----:B------:R-:W-:Y:S01]  /*0390*/  IMAD.MOV.U32 R12, RZ, RZ, R10 ;  /* 0x000000ffff0c7224 */ /* 0x000fe200078e000a */
[----:B0-----:R-:W-:-:S03]  /*03a0*/  IADD3 R10, PT, PT, RZ, -R11, RZ ;  /* 0x8000000bff0a7210 */ /* 0x001fc60007ffe0ff */
[----:B------:R-:W-:Y:S01]  /*03b0*/  @!P1 IMAD.MOV R12, RZ, RZ, -R12 ;  /* 0x000000ffff0c9224 */ /* 0x000fe200078e0a0c */
[----:B------:R-:W-:Y:S01]  /*03c0*/  @!P2 LOP3.LUT R12, RZ, R6, RZ, 0x33, !PT ;  /* 0x00000006ff0ca212 */ /* 0x000fe200078e33ff */
[----:B------:R-:W-:Y:S02]  /*03d0*/  IMAD R13, R10, R9, RZ ;  /* 0x000000090a0d7224 */ /* 0x000fe400078e02ff */
[----:B------:R-:W-:Y:S01]  /*03e0*/  HFMA2 R10, -RZ, RZ, 0, 0 ;  /* 0x00000000ff0a7431 */ /* 0x000fe200000001ff */
[----:B------:R-:W-:Y:S02]  /*03f0*/  IABS R14, R12 ;  /* 0x0000000c000e7213 */ /* 0x000fe40000000000 */
[----:B------:R-:W-:Y:S01]  /*0400*/  ISETP.GE.AND P2, PT, R12, RZ, PT ;  /* 0x000000ff0c00720c */ /* 0x000fe20003f46270 */
[----:B------:R-:W-:-:S04]  /*0410*/  IMAD.MOV R12, RZ, RZ, -R12 ;  /* 0x000000ffff0c7224 */ /* 0x000fc800078e0a0c */
[----:B------:R-:W-:Y:S02]  /*0420*/  IMAD R7, R6, R12, R7 ;  /* 0x0000000c06077224 */ /* 0x000fe400078e0207 */
[----:B------:R-:W-:Y:S02]  /*0430*/  IMAD.HI.U32 R10, R11, R13, R10 ;  /* 0x0000000d0b0a7227 */ /* 0x000fe400078e000a */
[----:B------:R-:W0:Y:S02]  /*0440*/  LDC R13, c[0x0][0x3a4] ;  /* 0x0000e900ff0d7b82 */ /* 0x000e240000000800 */
[----:B------:R-:W-:-:S04]  /*0450*/  IMAD.MOV.U32 R11, RZ, RZ, R14 ;  /* 0x000000ffff0b7224 */ /* 0x000fc800078e000e */
[----:B------:R-:W-:-:S05]  /*0460*/  IMAD.HI.U32 R10, R10, R11, RZ ;  /* 0x0000000b0a0a7227 */ /* 0x000fca00078e00ff */
[----:B------:R-:W-:-:S05]  /*0470*/  IADD3 R10, PT, PT, -R10, RZ, RZ ;  /* 0x000000ff0a0a7210 */ /* 0x000fca0007ffe1ff */
[----:B------:R-:W-:-:S05]  /*0480*/  IMAD R10, R9, R10, R11 ;  /* 0x0000000a090a7224 */ /* 0x000fca00078e020b */
[----:B------:R-:W-:-:S13]  /*0490*/  ISETP.GT.U32.AND P0, PT, R9, R10, PT ;  /* 0x0000000a0900720c */ /* 0x000fda0003f04070 */
[----:B------:R-:W-:Y:S01]  /*04a0*/  @!P0 IMAD.IADD R10, R10, 0x1, -R9 ;  /* 0x000000010a0a8824 */ /* 0x000fe200078e0a09 */
[----:B------:R-:W-:-:S04]  /*04b0*/  ISETP.NE.AND P0, PT, R8, RZ, PT ;  /* 0x000000ff0800720c */ /* 0x000fc80003f05270 */
[----:B------:R-:W-:-:S13]  /*04c0*/  ISETP.GT.U32.AND P1, PT, R9, R10, PT ;  /* 0x0000000a0900720c */ /* 0x000fda0003f24070 */
[----:B------:R-:W-:-:S05]  /*04d0*/  @!P1 IADD3 R10, PT, PT, R10, -R9, RZ ;  /* 0x800000090a0a9210 */ /* 0x000fca0007ffe0ff */
[----:B------:R-:W-:Y:S01]  /*04e0*/  @!P2 IMAD.MOV R10, RZ, RZ, -R10 ;  /* 0x000000ffff0aa224 */ /* 0x000fe200078e0a0a */
[----:B------:R-:W-:-:S04]  /*04f0*/  @!P0 LOP3.LUT R10, RZ, R8, RZ, 0x33, !PT ;  /* 0x00000008ff0a8212 */ /* 0x000fc800078e33ff */
[C---:B0-----:R-:W-:Y:S02]  /*0500*/  ISETP.GE.AND P1, PT, R10.reuse, R13, PT ;  /* 0x0000000d0a00720c */ /* 0x041fe40003f26270 */
[----:B-1----:R-:W-:-:S04]  /*0510*/  IADD3 R9, PT, PT, R10, -UR6, RZ ;  /* 0x800000060a097c10 */ /* 0x002fc8000fffe0ff */
[C---:B------:R-:W-:Y:S01]  /*0520*/  ISETP.GE.AND P0, PT, R9.reuse, -0x1, PT ;  /* 0xffffffff0900780c */ /* 0x040fe20003f06270 */
[----:B------:R-:W-:-:S05]  /*0530*/  VIADD R8, R9, 0x1 ;  /* 0x0000000109087836 */ /* 0x000fca0000000000 */
[----:B------:R-:W-:Y:S02]  /*0540*/  SEL R11, R8, RZ, P0 ;  /* 0x000000ff080b7207 */ /* 0x000fe40000000000 */
[----:B------:R-:W-:Y:S02]  /*0550*/  @!P1 IADD3 R13, PT, PT, R10, 0x1, RZ ;  /* 0x000000010a0d9810 */ /* 0x000fe40007ffe0ff */
[----:B------:R-:W-:Y:S02]  /*0560*/  SEL R8, R8, RZ, !P0 ;  /* 0x000000ff08087207 */ /* 0x000fe40004000000 */
[----:B------:R-:W-:-:S03]  /*0570*/  ISETP.GE.AND P1, PT, R11, R13, PT ;  /* 0x0000000d0b00720c */ /* 0x000fc60003f26270 */
[----:B------:R-:W-:-:S10]  /*0580*/  IMAD R10, R7, UR6, -R8 ;  /* 0x00000006070a7c24 */ /* 0x000fd4000f8e0a08 */
[----:B------:R-:W-:Y:S05]  /*0590*/  @P1 BRA `(.L_x_87) ;  /* 0x0000000400c41947 */ /* 0x000fea0003800000 */
[----:B------:R-:W-:Y:S01]  /*05a0*/  VIMNMX R6, PT, PT, R9, -0x1, !PT ;  /* 0xffffffff09067848 */ /* 0x000fe20007fe0100 */
[----:B------:R-:W-:Y:S01]  /*05b0*/  BSSY.RECONVERGENT B2, `(.L_x_88) ;  /* 0x0000035000027945 */ /* 0x000fe20003800200 */
[----:B------:R-:W-:Y:S02]  /*05c0*/  MOV R27, RZ ;  /* 0x000000ff001b7202 */ /* 0x000fe40000000f00 */
[----:B------:R-:W-:Y:S02]  /*05d0*/  LOP3.LUT R7, RZ, R6, RZ, 0x33, !PT ;  /* 0x00000006ff077212 */ /* 0x000fe400078e33ff */
[----:B------:R-:W-:-:S03]  /*05e0*/  IADD3 R6, PT, PT, R13, -0x2, -R6 ;  /* 0xfffffffe0d067810 */ /* 0x000fc60007ffe806 */
[----:B------:R-:W-:Y:S01]  /*05f0*/  IMAD.IADD R8, R13, 0x1, R7 ;  /* 0x000000010d087824 */ /* 0x000fe200078e0207 */
[----:B------:R-:W-:-:S04]  /*0600*/  ISETP.GE.U32.AND P0, PT, R6, 0x7, PT ;  /* 0x000000070600780c */ /* 0x000fc80003f06070 */
[----:B------:R-:W-:-:S04]  /*0610*/  LOP3.LUT R9, R8, 0x7, RZ, 0xc0, !PT ;  /* 0x0000000708097812 */ /* 0x000fc800078ec0ff */
[----:B------:R-:W-:-:S05]  /*0620*/  ISETP.NE.AND P1, PT, R9, RZ, PT ;  /* 0x000000ff0900720c */ /* 0x000fca0003f25270 */
[----:B------:R-:W-:Y:S08]  /*0630*/  @!P0 BRA `(.L_x_89) ;  /* 0x0000000000b08947 */ /* 0x000ff00003800000 */
[----:B------:R-:W-:Y:S01]  /*0640*/  HFMA2 R27, -RZ, RZ, 0, 0 ;  /* 0x00000000ff1b7431 */ /* 0x000fe200000001ff */
[----:B------:R-:W-:-:S07]  /*0650*/  LOP3.LUT R6, R8, 0xfffffff8, RZ, 0xc0, !PT ;  /* 0xfffffff808067812 */ /* 0x000fce00078ec0ff */
.L_x_90:
[----:B------:R-:W0:Y:S08]  /*0660*/  LDC R25, c[0x0][0x388] ;  /* 0x0000e200ff197b82 */ /* 0x000e300000000800 */
[----:B------:R-:W1:Y:S08]  /*0670*/  LDC.64 R18, c[0x0][0x380] ;  /* 0x0000e000ff127b82 */ /* 0x000e700000000a00 */
[----:B------:R-:W2:Y:S01]  /*0680*/  LDC.64 R12, c[0x0][0x390] ;  /* 0x0000e400ff0c7b82 */ /* 0x000ea20000000a00 */
[----:B0-----:R-:W-:-:S04]  /*0690*/  IMAD R15, R11, R25, R4 ;  /* 0x000000190b0f7224 */ /* 0x001fc800078e0204 */
[----:B-1----:R-:W-:-:S05]  /*06a0*/  IMAD.WIDE R18, R15, 0x4, R18 ;  /* 0x000000040f127825 */ /* 0x002fca00078e0212 */
[----:B------:R0:W3:Y:S01]  /*06b0*/  LDG.E.CONSTANT R28, desc[UR4][R18.64] ;  /* 0x00000004121c7981 */ /* 0x0000e2000c1e9900 */
[----:B--2---:R-:W-:-:S04]  /*06c0*/  IMAD.WIDE R12, R10, 0x4, R12 ;  /* 0x000000040a0c7825 */ /* 0x004fc800078e020c */
[C---:B------:R-:W-:Y:S01]  /*06d0*/  IMAD.WIDE R22, R25.reuse, 0x4, R18 ;  /* 0x0000000419167825 */ /* 0x040fe200078e0212 */
[----:B------:R-:W3:Y:S04]  /*06e0*/  LDG.E.CONSTANT R24, desc[UR4][R12.64] ;  /* 0x000000040c187981 */ /* 0x000ee8000c1e9900 */
[----:B------:R-:W2:Y:S04]  /*06f0*/  LDG.E.CONSTANT R26, desc[UR4][R12.64+0x4] ;  /* 0x000004040c1a7981 */ /* 0x000ea8000c1e9900 */
[----:B------:R1:W2:Y:S01]  /*0700*/  LDG.E.CONSTANT R29, desc[UR4][R22.64] ;  /* 0x00000004161d7981 */ /* 0x0002a2000c1e9900 */
[----:B------:R-:W-:-:S04]  /*0710*/  IMAD.WIDE R20, R25, 0x4, R22 ;  /* 0x0000000419147825 */ /* 0x000fc800078e0216 */
[C---:B------:R-:W-:Y:S02]  /*0720*/  IMAD.WIDE R16, R25.reuse, 0x4, R20 ;  /* 0x0000000419107825 */ /* 0x040fe400078e0214 */
[----:B------:R-:W4:Y:S02]  /*0730*/  LDG.E.CONSTANT R20, desc[UR4][R20.64] ;  /* 0x0000000414147981 */ /* 0x000f24000c1e9900 */
[C---:B------:R-:W-:Y:S02]  /*0740*/  IMAD.WIDE R14, R25.reuse, 0x4, R16 ;  /* 0x00000004190e7825 */ /* 0x040fe400078e0210 */
[----:B------:R4:W5:Y:S04]  /*0750*/  LDG.E.CONSTANT R16, desc[UR4][R16.64] ;  /* 0x0000000410107981 */ /* 0x000968000c1e9900 */
[----:B------:R-:W5:Y:S04]  /*0760*/  LDG.E.CONSTANT R21, desc[UR4][R12.64+0x18] ;  /* 0x000018040c157981 */ /* 0x000f68000c1e9900 */
[----:B------:R-:W4:Y:S01]  /*0770*/  LDG.E.CONSTANT R17, desc[UR4][R12.64+0x8] ;  /* 0x000008040c117981 */ /* 0x000f22000c1e9900 */
[----:B0-----:R-:W-:-:S03]  /*0780*/  IMAD.WIDE R18, R25, 0x4, R14 ;  /* 0x0000000419127825 */ /* 0x001fc600078e020e */
[----:B------:R-:W5:Y:S01]  /*0790*/  LDG.E.CONSTANT R14, desc[UR4][R14.64] ;  /* 0x000000040e0e7981 */ /* 0x000f62000c1e9900 */
[----:B-1----:R-:W-:-:S03]  /*07a0*/  IMAD.WIDE R22, R25, 0x4, R18 ;  /* 0x0000000419167825 */ /* 0x002fc600078e0212 */
[----:B------:R-:W5:Y:S04]  /*07b0*/  LDG.E.CONSTANT R19, desc[UR4][R18.64] ;  /* 0x0000000412137981 */ /* 0x000f68000c1e9900 */
[----:B------:R-:W5:Y:S01]  /*07c0*/  LDG.E.CONSTANT R15, desc[UR4][R12.64+0x1c] ;  /* 0x00001c040c0f7981 */ /* 0x000f62000c1e9900 */
[----:B---3--:R-:W-:-:S03]  /*07d0*/  FFMA R24, R28, R24, R27 ;  /* 0x000000181c187223 */ /* 0x008fc6000000001b */
[----:B------:R-:W5:Y:S04]  /*07e0*/  LDG.E.CONSTANT R27, desc[UR4][R12.64+0xc] ;  /* 0x00000c040c1b7981 */ /* 0x000f68000c1e9900 */
[----:B------:R-:W3:Y:S01]  /*07f0*/  LDG.E.CONSTANT R28, desc[UR4][R12.64+0x14] ;  /* 0x000014040c1c7981 */ /* 0x000ee2000c1e9900 */
[----:B--2---:R-:W-:-:S03]  /*0800*/  FFMA R29, R29, R26, R24 ;  /* 0x0000001a1d1d7223 */ /* 0x004fc60000000018 */
[----:B------:R-:W2:Y:S01]  /*0810*/  LDG.E.CONSTANT R26, desc[UR4][R12.64+0x10] ;  /* 0x000010040c1a7981 */ /* 0x000ea2000c1e9900 */
[----:B------:R-:W-:-:S03]  /*0820*/  IMAD.WIDE R24, R25, 0x4, R22 ;  /* 0x0000000419187825 */ /* 0x000fc600078e0216 */
[----:B------:R-:W3:Y:S04]  /*0830*/  LDG.E.CONSTANT R22, desc[UR4][R22.64] ;  /* 0x0000000416167981 */ /* 0x000ee8000c1e9900 */
[----:B------:R-:W3:Y:S01]  /*0840*/  LDG.E.CONSTANT R24, desc[UR4][R24.64] ;  /* 0x0000000418187981 */ /* 0x000ee2000c1e9900 */
[----:B------:R-:W-:Y:S02]  /*0850*/  VIADD R11, R11, 0x8 ;  /* 0x000000080b0b7836 */ /* 0x000fe40000000000 */
[----:B----4-:R-:W-:Y:S01]  /*0860*/  FFMA R17, R20, R17, R29 ;  /* 0x0000001114117223 */ /* 0x010fe2000000001d */
[----:B------:R-:W-:-:S03]  /*0870*/  IADD3 R10, PT, PT, R10, 0x8, RZ ;  /* 0x000000080a0a7810 */ /* 0x000fc60007ffe0ff */
[----:B-----5:R-:W-:-:S04]  /*0880*/  FFMA R17, R16, R27, R17 ;  /* 0x0000001b10117223 */ /* 0x020fc80000000011 */
[----:B--2---:R-:W-:Y:S01]  /*0890*/  FFMA R14, R14, R26, R17 ;  /* 0x0000001a0e0e7223 */ /* 0x004fe20000000011 */
[----:B------:R-:W-:-:S04]  /*08a0*/  IADD3 R17, PT, PT, R7, R11, RZ ;  /* 0x0000000b07117210 */ /* 0x000fc80007ffe0ff */
[----:B------:R-:W-:Y:S01]  /*08b0*/  ISETP.NE.AND P0, PT, R17, R6, PT ;  /* 0x000000061100720c */ /* 0x000fe20003f05270 */
[----:B---3--:R-:W-:-:S04]  /*08c0*/  FFMA R19, R19, R28, R14 ;  /* 0x0000001c13137223 */ /* 0x008fc8000000000e */
[----:B------:R-:W-:-:S04]  /*08d0*/  FFMA R19, R22, R21, R19 ;  /* 0x0000001516137223 */ /* 0x000fc80000000013 */
[----:B------:R-:W-:-:S04]  /*08e0*/  FFMA R27, R24, R15, R19 ;  /* 0x0000000f181b7223 */ /* 0x000fc80000000013 */
[----:B------:R-:W-:Y:S05]  /*08f0*/  @P0 BRA `(.L_x_90) ;  /* 0xfffffffc00580947 */ /* 0x000fea000383ffff */
.L_x_89:
[----:B------:R-:W-:Y:S05]  /*0900*/  BSYNC.RECONVERGENT B2 ;  /* 0x0000000000027941 */ /* 0x000fea0003800200 */
.L_x_88:
        /* <DEDUP_REMOVED lines=9> */
[----:B0-----:R-:W-:-:S04]  /*09a0*/  IMAD R9, R11, R19, R4 ;  /* 0x000000130b097224 */ /* 0x001fc800078e0204 */
[----:B-1----:R-:W-:-:S04]  /*09b0*/  IMAD.WIDE R16, R9, 0x4, R16 ;  /* 0x0000000409107825 */ /* 0x002fc800078e0210 */
[----:B------:R-:W-:Y:S02]  /*09c0*/  IMAD.WIDE R12, R19, 0x4, R16 ;  /* 0x00000004130c7825 */ /* 0x000fe400078e0210 */
[----:B------:R-:W3:Y:S02]  /*09d0*/  LDG.E.CONSTANT R16, desc[UR4][R16.64] ;  /* 0x0000000410107981 */ /* 0x000ee4000c1e9900 */
[----:B--2---:R-:W-:-:S04]  /*09e0*/  IMAD.WIDE R6, R10, 0x4, R6 ;  /* 0x000000040a067825 */ /* 0x004fc800078e0206 */
[C---:B------:R-:W-:Y:S01]  /*09f0*/  IMAD.WIDE R14, R19.reuse, 0x4, R12 ;  /* 0x00000004130e7825 */ /* 0x040fe200078e020c */
[----:B------:R-:W3:Y:S04]  /*0a00*/  LDG.E.CONSTANT R9, desc[UR4][R6.64] ;  /* 0x0000000406097981 */ /* 0x000ee8000c1e9900 */
[----:B------:R-:W2:Y:S01]  /*0a10*/  LDG.E.CONSTANT R12, desc[UR4][R12.64] ;  /* 0x000000040c0c7981 */ /* 0x000ea2000c1e9900 */
[----:B------:R-:W-:-:S03]  /*0a20*/  IMAD.WIDE R18, R19, 0x4, R14 ;  /* 0x0000000413127825 */ /* 0x000fc600078e020e */
[----:B------:R-:W2:Y:S04]  /*0a30*/  LDG.E.CONSTANT R21, desc[UR4][R6.64+0x4] ;  /* 0x0000040406157981 */ /* 0x000ea8000c1e9900 */
[----:B------:R-:W4:Y:S04]  /*0a40*/  LDG.E.CONSTANT R14, desc[UR4][R14.64] ;  /* 0x000000040e0e7981 */ /* 0x000f28000c1e9900 */
[----:B------:R-:W4:Y:S04]  /*0a50*/  LDG.E.CONSTANT R22, desc[UR4][R6.64+0x8] ;  /* 0x0000080406167981 */ /* 0x000f28000c1e9900 */
[----:B------:R-:W5:Y:S04]  /*0a60*/  LDG.E.CONSTANT R18, desc[UR4][R18.64] ;  /* 0x0000000412127981 */ /* 0x000f68000c1e9900 */
[----:B------:R-:W5:Y:S01]  /*0a70*/  LDG.E.CONSTANT R23, desc[UR4][R6.64+0xc] ;  /* 0x00000c0406177981 */ /* 0x000f62000c1e9900 */
[----:B------:R-:W-:Y:S01]  /*0a80*/  VIADD R11, R11, 0x4 ;  /* 0x000000040b0b7836 */ /* 0x000fe20000000000 */
[----:B------:R-:W-:Y:S01]  /*0a90*/  IADD3 R10, PT, PT, R10, 0x4, RZ ;  /* 0x000000040a0a7810 */ /* 0x000fe20007ffe0ff */
[----:B---3--:R-:W-:-:S04]  /*0aa0*/  FFMA R9, R16, R9, R27 ;  /* 0x0000000910097223 */ /* 0x008fc8000000001b */
[----:B--2---:R-:W-:-:S04]  /*0ab0*/  FFMA R9, R12, R21, R9 ;  /* 0x000000150c097223 */ /* 0x004fc80000000009 */
[----:B----4-:R-:W-:-:S04]  /*0ac0*/  FFMA R9, R14, R22, R9 ;  /* 0x000000160e097223 */ /* 0x010fc80000000009 */
[----:B-----5:R-:W-:-:S07]  /*0ad0*/  FFMA R27, R18, R23, R9 ;  /* 0x00000017121b7223 */ /* 0x020fce0000000009 */
.L_x_92:
[----:B------:R-:W-:Y:S05]  /*0ae0*/  BSYNC.RECONVERGENT B2 ;  /* 0x0000000000027941 */ /* 0x000fea0003800200 */
.L_x_91:
        /* <DEDUP_REMOVED lines=8> */
[C---:B0-----:R-:W-:Y:S01]  /*0b70*/  @P0 IMAD R19, R11.reuse, R17, R4 ;  /* 0x000000110b130224 */ /* 0x041fe200078e0204 */
[----:B------:R-:W-:-:S06]  /*0b80*/  @P0 IADD3 R11, PT, PT, R11, 0x2, RZ ;  /* 0x000000020b0b0810 */ /* 0x000fcc0007ffe0ff */
[----:B------:R-:W0:Y:S01]  /*0b90*/  @!P1 LDC.64 R8, c[0x0][0x380] ;  /* 0x0000e000ff089b82 */ /* 0x000e220000000a00 */
[----:B-1----:R-:W-:-:S04]  /*0ba0*/  @P0 IMAD.WIDE R14, R19, 0x4, R14 ;  /* 0x00000004130e0825 */ /* 0x002fc800078e020e */
[----:B------:R-:W-:-:S03]  /*0bb0*/  @P0 IMAD.WIDE R16, R17, 0x4, R14 ;  /* 0x0000000411100825 */ /* 0x000fc600078e020e */
[----:B------:R-:W1:Y:S01]  /*0bc0*/  @!P1 LDC.64 R6, c[0x0][0x390] ;  /* 0x0000e400ff069b82 */ /* 0x000e620000000a00 */
[----:B------:R-:W4:Y:S01]  /*0bd0*/  @P0 LDG.E.CONSTANT R14, desc[UR4][R14.64] ;  /* 0x000000040e0e0981 */ /* 0x000f22000c1e9900 */
[----:B--2---:R-:W-:-:S03]  /*0be0*/  @P0 IMAD.WIDE R12, R10, 0x4, R12 ;  /* 0x000000040a0c0825 */ /* 0x004fc600078e020c */
[----:B------:R-:W2:Y:S01]  /*0bf0*/  @P0 LDG.E.CONSTANT R17, desc[UR4][R16.64] ;  /* 0x0000000410110981 */ /* 0x000ea2000c1e9900 */
[----:B------:R-:W-:Y:S02]  /*0c00*/  @P0 VIADD R10, R10, 0x2 ;  /* 0x000000020a0a0836 */ /* 0x000fe40000000000 */
[----:B---3--:R-:W-:Y:S02]  /*0c10*/  @!P1 IMAD R11, R11, R18, R4 ;  /* 0x000000120b0b9224 */ /* 0x008fe400078e0204 */
[----:B------:R-:W4:Y:S02]  /*0c20*/  @P0 LDG.E.CONSTANT R18, desc[UR4][R12.64] ;  /* 0x000000040c120981 */ /* 0x000f24000c1e9900 */
[----:B0-----:R-:W-:-:S06]  /*0c30*/  @!P1 IMAD.WIDE R8, R11, 0x4, R8 ;  /* 0x000000040b089825 */ /* 0x001fcc00078e0208 */
[----:B------:R-:W3:Y:S01]  /*0c40*/  @!P1 LDG.E.CONSTANT R8, desc[UR4][R8.64] ;  /* 0x0000000408089981 */ /* 0x000ee2000c1e9900 */
[----:B-1----:R-:W-:-:S03]  /*0c50*/  @!P1 IMAD.WIDE R6, R10, 0x4, R6 ;  /* 0x000000040a069825 */ /* 0x002fc600078e0206 */
[----:B------:R-:W2:Y:S04]  /*0c60*/  @P0 LDG.E.CONSTANT R10, desc[UR4][R12.64+0x4] ;  /* 0x000004040c0a0981 */ /* 0x000ea8000c1e9900 */
[----:B------:R-:W3:Y:S01]  /*0c70*/  @!P1 LDG.E.CONSTANT R6, desc[UR4][R6.64] ;  /* 0x0000000406069981 */ /* 0x000ee2000c1e9900 */
[----:B----4-:R-:W-:-:S04]  /*0c80*/  @P0 FFMA R18, R14, R18, R27 ;  /* 0x000000120e120223 */ /* 0x010fc8000000001b */
[----:B--2---:R-:W-:-:S04]  /*0c90*/  @P0 FFMA R27, R17, R10, R18 ;  /* 0x0000000a111b0223 */ /* 0x004fc80000000012 */
[----:B---3--:R-:W-:-:S07]  /*0ca0*/  @!P1 FFMA R27, R8, R6, R27 ;  /* 0x00000006081b9223 */ /* 0x008fce000000001b */
.L_x_87:
[----:B------:R-:W-:Y:S05]  /*0cb0*/  BSYNC.RECONVERGENT B1 ;  /* 0x0000000000017941 */ /* 0x000fea0003800200 */
.L_x_86:
[----:B------:R-:W0:Y:S01]  /*0cc0*/  LDC.64 R6, c[0x0][0x3b0] ;  /* 0x0000ec00ff067b82 */ /* 0x000e220000000a00 */
[----:B------:R-:W1:Y:S02]  /*0cd0*/  LDCU.64 UR6, c[0x0][0x3b8] ;  /* 0x00007700ff0677ac */ /* 0x000e640008000a00 */
[----:B-1----:R-:W-:Y:S01]  /*0ce0*/  IMAD R9, R5, UR7, R4 ;  /* 0x0000000705097c24 */ /* 0x002fe2000f8e0204 */
[----:B------:R-:W-:-:S03]  /*0cf0*/  IADD3 R5, PT, PT, R2, R5, RZ ;  /* 0x0000000502057210 */ /* 0x000fc60007ffe0ff */
[----:B0-----:R-:W-:Y:S01]  /*0d00*/  IMAD.WIDE R6, R9, 0x4, R6 ;  /* 0x0000000409067825 */ /* 0x001fe200078e0206 */
[----:B------:R-:W-:-:S04]  /*0d10*/  ISETP.GE.AND P0, PT, R5, UR6, PT ;  /* 0x0000000605007c0c */ /* 0x000fc8000bf06270 */
[----:B------:R0:W-:Y:S09]  /*0d20*/  STG.E desc[UR4][R6.64], R27 ;  /* 0x0000001b06007986 */ /* 0x0001f2000c101904 */
[----:B------:R-:W-:Y:S05]  /*0d30*/  @!P0 BRA `(.L_x_93) ;  /* 0xfffffff400148947 */ /* 0x000fea000383ffff */
.L_x_85:
[----:B------:R-:W-:Y:S05]  /*0d40*/  BSYNC.RECONVERGENT B0 ;  /* 0x0000000000007941 */ /* 0x000fea0003800200 */
.L_x_84:
[----:B------:R-:W1:Y:S01]  /*0d50*/  LDCU UR6, c[0x0][0x3bc] ;  /* 0x00007780ff0677ac */ /* 0x000e620008000800 */
[----:B------:R-:W-:-:S04]  /*0d60*/  IADD3 R4, PT, PT, R3, R4, RZ ;  /* 0x0000000403047210 */ /* 0x000fc80007ffe0ff */
[----:B-1----:R-:W-:-:S13]  /*0d70*/  ISETP.GE.AND P0, PT, R4, UR6, PT ;  /* 0x0000000604007c0c */ /* 0x002fda000bf06270 */
[----:B------:R-:W-:Y:S05]  /*0d80*/  @!P0 BRA `(.L_x_94) ;  /* 0xfffffff000ec8947 */ /* 0x000fea000383ffff */
[----:B------:R-:W-:Y:S05]  /*0d90*/  EXIT ;  /* 0x000000000000794d */ /* 0x000fea0003800000 */
.L_x_83:
[----:B0-----:R-:W0:Y:S01]  /*0da0*/  LDCU UR6, c[0x0][0x3b8] ;  /* 0x00007700ff0677ac */ /* 0x001e220008000800 */
[----:B------:R-:W-:Y:S01]  /*0db0*/  BSSY.RECONVERGENT B1, `(.L_x_95) ;  /* 0x00000c4000017945 */ /* 0x000fe20003800200 */
[----:B0-----:R-:W-:-:S13]  /*0dc0*/  ISETP.GE.AND P0, PT, R0, UR6, PT ;  /* 0x0000000600007c0c */ /* 0x001fda000bf06270 */
[----:B------:R-:W-:Y:S05]  /*0dd0*/  @P0 BRA `(.L_x_96) ;  /* 0x0000000c00040947 */ /* 0x000fea0003800000 */
[----:B------:R-:W0:Y:S01]  /*0de0*/  LDC.64 R6, c[0x0][0x398] ;  /* 0x0000e600ff067b82 */ /* 0x000e220000000a00 */
[----:B------:R-:W1:Y:S07]  /*0df0*/  LDCU UR6, c[0x0][0x3a8] ;  /* 0x00007500ff0677ac */ /* 0x000e6e0008000800 */
        /* <DEDUP_REMOVED lines=10> */
[----:B------:R-:W-:Y:S01]  /*0ea0*/  IMAD R15, R10, R13, RZ ;  /* 0x0000000d0a0f7224 */ /* 0x000fe200078e02ff */
[----:B------:R-:W-:-:S05]  /*0eb0*/  MOV R10, RZ ;  /* 0x000000ff000a7202 */ /* 0x000fca0000000f00 */
        /* <DEDUP_REMOVED lines=8> */
[-C--:B------:R-:W-:Y:S01]  /*0f40*/  @!P2 IADD3 R10, PT, PT, R10, -R13.reuse, RZ ;  /* 0x8000000d0a0aa210 */ /* 0x080fe20007ffe0ff */
[----:B0-----:R-:W-:Y:S01]  /*0f50*/  VIADD R11, R12, 0xffffffe ;  /* 0x0ffffffe0c0b7836 */ /* 0x001fe20000000000 */
[----:B------:R-:W-:Y:S02]  /*0f60*/  @!P2 IADD3 R5, PT, PT, R5, 0x1, RZ ;  /* 0x000000010505a810 */ /* 0x000fe40007ffe0ff */
[----:B------:R-:W-:Y:S02]  /*0f70*/  ISETP.GE.U32.AND P1, PT, R10, R13, PT ;  /* 0x0000000d0a00720c */ /* 0x000fe40003f26070 */
[----:B------:R-:W-:Y:S01]  /*0f80*/  LOP3.LUT R10, R7, R6, RZ, 0x3c, !PT ;  /* 0x00000006070a7212 */ /* 0x000fe200078e3cff */
[----:B------:R-:W0:Y:S01]  /*0f90*/  F2I.FTZ.U32.TRUNC.NTZ R11, R11 ;  /* 0x0000000b000b7305 */ /* 0x000e22000021f000 */
[----:B------:R-:W-:Y:S02]  /*0fa0*/  ISETP.NE.AND P2, PT, R6, RZ, PT ;  /* 0x000000ff0600720c */ /* 0x000fe40003f45270 */
[----:B------:R-:W-:-:S07]  /*0fb0*/  ISETP.GE.AND P0, PT, R10, RZ, PT ;  /* 0x000000ff0a00720c */ /* 0x000fce0003f06270 */
[----:B------:R-:W-:-:S05]  /*0fc0*/  @P1 IADD3 R5, PT, PT, R5, 0x1, RZ ;  /* 0x0000000105051810 */ /* 0x000fca0007ffe0ff */
[----:B------:R-:W-:Y:S01]  /*0fd0*/  IMAD.MOV.U32 R12, RZ, RZ, R5 ;  /* 0x000000ffff0c7224 */ /* 0x000fe200078e0005 */
[----:B0-----:R-:W-:-:S04]  /*0fe0*/  IADD3 R10, PT, PT, RZ, -R11, RZ ;  /* 0x8000000bff0a7210 */ /* 0x001fc80007ffe0ff */
[----:B------:R-:W-:Y:S01]  /*0ff0*/  @!P0 IADD3 R12, PT, PT, -R12, RZ, RZ ;  /* 0x000000ff0c0c8210 */ /* 0x000fe20007ffe1ff */
[----:B------:R-:W-:Y:S01]  /*1000*/  IMAD R5, R10, R9, RZ ;  /* 0x000000090a057224 */ /* 0x000fe200078e02ff */
[----:B------:R-:W-:Y:S01]  /*1010*/  @!P2 LOP3.LUT R12, RZ, R6, RZ, 0x33, !PT ;  /* 0x00000006ff0ca212 */ /* 0x000fe200078e33ff */
[----:B------:R-:W-:Y:S01]  /*1020*/  IMAD.MOV.U32 R10, RZ, RZ, RZ ;  /* 0x000000ffff0a7224 */ /* 0x000fe200078e00ff */
[----:B------:R-:W-:Y:S02]  /*1030*/  ISETP.NE.AND P2, PT, R8, RZ, PT ;  /* 0x000000ff0800720c */ /* 0x000fe40003f45270 */
[----:B------:R-:W-:Y:S01]  /*1040*/  IABS R13, R12 ;  /* 0x0000000c000d7213 */ /* 0x000fe20000000000 */
[----:B------:R-:W-:Y:S01]  /*1050*/  IMAD.HI.U32 R5, R11, R5, R10 ;  /* 0x000000050b057227 */ /* 0x000fe200078e000a */
[----:B------:R-:W-:Y:S02]  /*1060*/  ISETP.GE.AND P1, PT, R12, RZ, PT ;  /* 0x000000ff0c00720c */ /* 0x000fe40003f26270 */
[----:B------:R-:W-:-:S02]  /*1070*/  MOV R10, R13 ;  /* 0x0000000d000a7202 */ /* 0x000fc40000000f00 */
[----:B------:R-:W-:-:S03]  /*1080*/  IADD3 R12, PT, PT, -R12, RZ, RZ ;  /* 0x000000ff0c0c7210 */ /* 0x000fc60007ffe1ff */
[----:B------:R-:W-:-:S04]  /*1090*/  IMAD.HI.U32 R5, R5, R10, RZ ;  /* 0x0000000a05057227 */ /* 0x000fc800078e00ff */
[----:B------:R-:W-:Y:S01]  /*10a0*/  IMAD R12, R6, R12, R7 ;  /* 0x0000000c060c7224 */ /* 0x000fe200078e0207 */
[----:B------:R-:W-:-:S05]  /*10b0*/  IADD3 R5, PT, PT, -R5, RZ, RZ ;  /* 0x000000ff05057210 */ /* 0x000fca0007ffe1ff */
[C---:B------:R-:W-:Y:S02]  /*10c0*/  IMAD R10, R9.reuse, R5, R10 ;  /* 0x00000005090a7224 */ /* 0x040fe400078e020a */
[----:B------:R-:W0:Y:S03]  /*10d0*/  LDC R5, c[0x0][0x3a4] ;  /* 0x0000e900ff057b82 */ /* 0x000e260000000800 */
[----:B------:R-:W-:-:S13]  /*10e0*/  ISETP.GT.U32.AND P0, PT, R9, R10, PT ;  /* 0x0000000a0900720c */ /* 0x000fda0003f04070 */
[----:B------:R-:W-:-:S05]  /*10f0*/  @!P0 IMAD.IADD R10, R10, 0x1, -R9 ;  /* 0x000000010a0a8824 */ /* 0x000fca00078e0a09 */
[----:B------:R-:W-:-:S13]  /*1100*/  ISETP.GT.U32.AND P0, PT, R9, R10, PT ;  /* 0x0000000a0900720c */ /* 0x000fda0003f04070 */
[----:B------:R-:W-:Y:S02]  /*1110*/  @!P0 IADD3 R10, PT, PT, R10, -R9, RZ ;  /* 0x800000090a0a8210 */ /* 0x000fe40007ffe0ff */
[----:B------:R-:W-:Y:S02]  /*1120*/  MOV R9, R0 ;  /* 0x0000000000097202 */ /* 0x000fe40000000f00 */
[----:B------:R-:W-:Y:S02]  /*1130*/  @!P1 IADD3 R10, PT, PT, -R10, RZ, RZ ;  /* 0x000000ff0a0a9210 */ /* 0x000fe40007ffe1ff */
[----:B------:R-:W-:-:S04]  /*1140*/  @!P2 LOP3.LUT R10, RZ, R8, RZ, 0x33, !PT ;  /* 0x00000008ff0aa212 */ /* 0x000fc800078e33ff */
[C---:B0-----:R-:W-:Y:S01]  /*1150*/  ISETP.GE.AND P1, PT, R10.reuse, R5, PT ;  /* 0x000000050a00720c */ /* 0x041fe20003f26270 */
[----:B-1----:R-:W-:-:S05]  /*1160*/  VIADD R8, R10, -UR6 ;  /* 0x800000060a087c36 */ /* 0x002fca0008000000 */
[C---:B------:R-:W-:Y:S02]  /*1170*/  ISETP.GE.AND P0, PT, R8.reuse, -0x1, PT ;  /* 0xffffffff0800780c */ /* 0x040fe40003f06270 */
[C---:B------:R-:W-:Y:S02]  /*1180*/  IADD3 R11, PT, PT, R8.reuse, 0x1, RZ ;  /* 0x00000001080b7810 */ /* 0x040fe40007ffe0ff */
[----:B------:R-:W-:Y:S02]  /*1190*/  VIMNMX R6, PT, PT, R8, -0x1, PT ;  /* 0xffffffff08067848 */ /* 0x000fe40003fe0100 */
[C---:B------:R-:W-:Y:S01]  /*11a0*/  SEL R7, R11.reuse, RZ, !P0 ;  /* 0x000000ff0b077207 */ /* 0x040fe20004000000 */
[----:B------:R-:W-:Y:S01]  /*11b0*/  @!P1 VIADD R5, R10, 0x1 ;  /* 0x000000010a059836 */ /* 0x000fe20000000000 */
[----:B------:R-:W-:Y:S01]  /*11c0*/  VIMNMX R8, PT, PT, R8, -0x1, !PT ;  /* 0xffffffff08087848 */ /* 0x000fe20007fe0100 */
[C---:B------:R-:W-:Y:S01]  /*11d0*/  IMAD R6, R12.reuse, UR6, -R6 ;  /* 0x000000060c067c24 */ /* 0x040fe2000f8e0a06 */
[----:B------:R-:W-:Y:S01]  /*11e0*/  SEL R10, R11, RZ, P0 ;  /* 0x000000ff0b0a7207 */ /* 0x000fe20000000000 */
[----:B------:R-:W-:-:S07]  /*11f0*/  IMAD R7, R12, UR6, -R7 ;  /* 0x000000060c077c24 */ /* 0x000fce000f8e0a07 */
.L_x_105:
[----:B------:R-:W-:Y:S01]  /*1200*/  ISETP.GE.AND P0, PT, R10, R5, PT ;  /* 0x000000050a00720c */ /* 0x000fe20003f06270 */
[----:B------:R-:W-:Y:S01]  /*1210*/  BSSY.RECONVERGENT B0, `(.L_x_97) ;  /* 0x0000075000007945 */ /* 0x000fe20003800200 */
[----:B0-----:R-:W-:-:S11]  /*1220*/  HFMA2 R20, -RZ, RZ, 0, 0 ;  /* 0x00000000ff147431 */ /* 0x001fd600000001ff */
[----:B------:R-:W-:Y:S05]  /*1230*/  @P0 BRA `(.L_x_98) ;  /* 0x0000000400c80947 */ /* 0x000fea0003800000 */
[----:B------:R-:W-:Y:S01]  /*1240*/  IADD3 R11, PT, PT, R5, -0x2, -R8 ;  /* 0xfffffffe050b7810 */ /* 0x000fe20007ffe808 */
[----:B------:R-:W-:Y:S01]  /*1250*/  BSSY.RECONVERGENT B2, `(.L_x_99) ;  /* 0x0000038000027945 */ /* 0x000fe20003800200 */
[----:B------:R-:W-:Y:S01]  /*1260*/  IMAD.MOV.U32 R20, RZ, RZ, RZ ;  /* 0x000000ffff147224 */ /* 0x000fe200078e00ff */
[----:B------:R-:W-:Y:S02]  /*1270*/  MOV R22, R10 ;  /* 0x0000000a00167202 */ /* 0x000fe40000000f00 */
[----:B------:R-:W-:Y:S02]  /*1280*/  ISETP.GE.U32.AND P0, PT, R11, 0x7, PT ;  /* 0x000000070b00780c */ /* 0x000fe40003f06070 */
[----:B------:R-:W-:-:S11]  /*1290*/  MOV R11, R7 ;  /* 0x00000007000b7202 */ /* 0x000fd60000000f00 */
[----:B------:R-:W-:Y:S05]  /*12a0*/  @!P0 BRA `(.L_x_100) ;  /* 0x0000000000c88947 */ /* 0x000fea0003800000 */
[----:B------:R-:W0:Y:S01]  /*12b0*/  LDCU UR6, c[0x0][0x388] ;  /* 0x00007100ff0677ac */ /* 0x000e220008000800 */
[----:B------:R-:W-:Y:S01]  /*12c0*/  LOP3.LUT R12, RZ, R8, RZ, 0x33, !PT ;  /* 0x00000008ff0c7212 */ /* 0x000fe200078e33ff */
[----:B------:R-:W-:Y:S01]  /*12d0*/  BSSY.RECONVERGENT B3, `(.L_x_101) ;  /* 0x000002d000037945 */ /* 0x000fe20003800200 */
[----:B------:R-:W-:Y:S01]  /*12e0*/  MOV R20, RZ ;  /* 0x000000ff00147202 */ /* 0x000fe20000000f00 */
[----:B------:R-:W-:Y:S01]  /*12f0*/  IMAD.MOV.U32 R16, RZ, RZ, R8 ;  /* 0x000000ffff107224 */ /* 0x000fe200078e0008 */
[----:B------:R-:W-:Y:S01]  /*1300*/  MOV R11, R6 ;  /* 0x00000006000b7202 */ /* 0x000fe20000000f00 */
[----:B------:R-:W-:Y:S01]  /*1310*/  IMAD.IADD R12, R5, 0x1, R12 ;  /* 0x00000001050c7824 */ /* 0x000fe200078e020c */
[----:B------:R-:W-:-:S04]  /*1320*/  MOV R19, R7 ;  /* 0x0000000700137202 */ /* 0x000fc80000000f00 */
[----:B------:R-:W-:-:S05]  /*1330*/  LOP3.LUT R12, R12, 0xfffffff8, RZ, 0xc0, !PT ;  /* 0xfffffff80c0c7812 */ /* 0x000fca00078ec0ff */
[----:B------:R-:W-:Y:S02]  /*1340*/  IMAD.MOV R18, RZ, RZ, -R12 ;  /* 0x000000ffff127224 */ /* 0x000fe400078e0a0c */
[----:B0-----:R-:W-:-:S05]  /*1350*/  IMAD R17, R9, UR6, R8 ;  /* 0x0000000609117c24 */ /* 0x001fca000f8e0208 */
[----:B------:R-:W-:-:S07]  /*1360*/  IADD3 R17, PT, PT, R17, 0x1, RZ ;  /* 0x0000000111117810 */ /* 0x000fce0007ffe0ff */
.L_x_102:
[----:B------:R-:W0:Y:S08]  /*1370*/  LDC.64 R14, c[0x0][0x390] ;  /* 0x0000e400ff0e7b82 */ /* 0x000e300000000a00 */
[----:B------:R-:W1:Y:S01]  /*1380*/  LDC.64 R12, c[0x0][0x380] ;  /* 0x0000e000ff0c7b82 */ /* 0x000e620000000a00 */
[----:B0-----:R-:W-:-:S05]  /*1390*/  IMAD.WIDE R14, R19, 0x4, R14 ;  /* 0x00000004130e7825 */ /* 0x001fca00078e020e */
[----:B------:R-:W2:Y:S01]  /*13a0*/  LDG.E.CONSTANT R22, desc[UR4][R14.64] ;  /* 0x000000040e167981 */ /* 0x000ea2000c1e9900 */
[----:B-1----:R-:W-:-:S03]  /*13b0*/  IMAD.WIDE R12, R17, 0x4, R12 ;  /* 0x00000004110c7825 */ /* 0x002fc600078e020c */
[----:B------:R-:W3:Y:S04]  /*13c0*/  LDG.E.CONSTANT R24, desc[UR4][R14.64+0x4] ;  /* 0x000004040e187981 */ /* 0x000ee8000c1e9900 */
[----:B------:R-:W2:Y:S04]  /*13d0*/  LDG.E.CONSTANT R21, desc[UR4][R12.64] ;  /* 0x000000040c157981 */ /* 0x000ea8000c1e9900 */
[----:B------:R-:W3:Y:S04]  /*13e0*/  LDG.E.CONSTANT R23, desc[UR4][R12.64+0x4] ;  /* 0x000004040c177981 */ /* 0x000ee8000c1e9900 */
[----:B------:R-:W4:Y:S04]  /*13f0*/  LDG.E.CONSTANT R26, desc[UR4][R14.64+0x8] ;  /* 0x000008040e1a7981 */ /* 0x000f28000c1e9900 */
[----:B------:R-:W4:Y:S04]  /*1400*/  LDG.E.CONSTANT R25, desc[UR4][R12.64+0x8] ;  /* 0x000008040c197981 */ /* 0x000f28000c1e9900 */
[----:B------:R-:W5:Y:S04]  /*1410*/  LDG.E.CONSTANT R28, desc[UR4][R14.64+0x1c] ;  /* 0x00001c040e1c7981 */ /* 0x000f68000c1e9900 */
[----:B------:R-:W5:Y:S01]  /*1420*/  LDG.E.CONSTANT R27, desc[UR4][R12.64+0x1c] ;  /* 0x00001c040c1b7981 */ /* 0x000f62000c1e9900 */
[----:B--2---:R-:W-:-:S03]  /*1430*/  FFMA R22, R21, R22, R20 ;  /* 0x0000001615167223 */ /* 0x004fc60000000014 */
[----:B------:R-:W2:Y:S04]  /*1440*/  LDG.E.CONSTANT R20, desc[UR4][R14.64+0xc] ;  /* 0x00000c040e147981 */ /* 0x000ea8000c1e9900 */
[----:B------:R-:W2:Y:S01]  /*1450*/  LDG.E.CONSTANT R21, desc[UR4][R12.64+0xc] ;  /* 0x00000c040c157981 */ /* 0x000ea2000c1e9900 */
[----:B---3--:R-:W-:-:S03]  /*1460*/  FFMA R22, R23, R24, R22 ;  /* 0x0000001817167223 */ /* 0x008fc60000000016 */
[----:B------:R-:W3:Y:S01]  /*1470*/  LDG.E.CONSTANT R23, desc[UR4][R14.64+0x10] ;  /* 0x000010040e177981 */ /* 0x000ee2000c1e9900 */
[----:B----4-:R-:W-:-:S03]  /*1480*/  FFMA R26, R25, R26, R22 ;  /* 0x0000001a191a7223 */ /* 0x010fc60000000016 */
[----:B------:R-:W3:Y:S04]  /*1490*/  LDG.E.CONSTANT R22, desc[UR4][R12.64+0x10] ;  /* 0x000010040c167981 */ /* 0x000ee8000c1e9900 */
[----:B------:R-:W4:Y:S04]  /*14a0*/  LDG.E.CONSTANT R25, desc[UR4][R14.64+0x14] ;  /* 0x000014040e197981 */ /* 0x000f28000c1e9900 */
[----:B------:R-:W4:Y:S01]  /*14b0*/  LDG.E.CONSTANT R24, desc[UR4][R12.64+0x14] ;  /* 0x000014040c187981 */ /* 0x000f22000c1e9900 */
[----:B--2---:R-:W-:-:S03]  /*14c0*/  FFMA R21, R21, R20, R26 ;  /* 0x0000001415157223 */ /* 0x004fc6000000001a */
[----:B------:R-:W2:Y:S04]  /*14d0*/  LDG.E.CONSTANT R20, desc[UR4][R14.64+0x18] ;  /* 0x000018040e147981 */ /* 0x000ea8000c1e9900 */
[----:B------:R-:W2:Y:S01]  /*14e0*/  LDG.E.CONSTANT R26, desc[UR4][R12.64+0x18] ;  /* 0x000018040c1a7981 */ /* 0x000ea2000c1e9900 */
[----:B------:R-:W-:Y:S01]  /*14f0*/  IADD3 R18, PT, PT, R18, 0x8, RZ ;  /* 0x0000000812127810 */ /* 0x000fe20007ffe0ff */
[----:B---3--:R-:W-:-:S03]  /*1500*/  FFMA R21, R22, R23, R21 ;  /* 0x0000001716157223 */ /* 0x008fc60000000015 */
[----:B------:R-:W-:Y:S01]  /*1510*/  ISETP.NE.AND P0, PT, R18, RZ, PT ;  /* 0x000000ff1200720c */ /* 0x000fe20003f05270 */
[----:B----4-:R-:W-:Y:S01]  /*1520*/  FFMA R21, R24, R25, R21 ;  /* 0x0000001918157223 */ /* 0x010fe20000000015 */
[----:B------:R-:W-:Y:S01]  /*1530*/  IADD3 R16, PT, PT, R16, 0x8, RZ ;  /* 0x0000000810107810 */ /* 0x000fe20007ffe0ff */
[----:B------:R-:W-:Y:S01]  /*1540*/  VIADD R11, R11, 0x8 ;  /* 0x000000080b0b7836 */ /* 0x000fe20000000000 */
[----:B------:R-:W-:Y:S02]  /*1550*/  IADD3 R19, PT, PT, R19, 0x8, RZ ;  /* 0x0000000813137810 */ /* 0x000fe40007ffe0ff */
[----:B------:R-:W-:Y:S01]  /*1560*/  IADD3 R17, PT, PT, R17, 0x8, RZ ;  /* 0x0000000811117810 */ /* 0x000fe20007ffe0ff */
[----:B--2---:R-:W-:-:S04]  /*1570*/  FFMA R20, R26, R20, R21 ;  /* 0x000000141a147223 */ /* 0x004fc80000000015 */
[----:B-----5:R-:W-:Y:S02]  /*1580*/  FFMA R20, R27, R28, R20 ;  /* 0x0000001c1b147223 */ /* 0x020fe40000000014 */
[----:B------:R-:W-:Y:S05]  /*1590*/  @P0 BRA `(.L_x_102) ;  /* 0xfffffffc00740947 */ /* 0x000fea000383ffff */
[----:B------:R-:W-:Y:S05]  /*15a0*/  BSYNC.RECONVERGENT B3 ;  /* 0x0000000000037941 */ /* 0x000fea0003800200 */
.L_x_101:
[----:B------:R-:W-:Y:S01]  /*15b0*/  VIADD R22, R16, 0x1 ;  /* 0x0000000110167836 */ /* 0x000fe20000000000 */
[----:B------:R-:W-:-:S07]  /*15c0*/  IADD3 R11, PT, PT, R11, -0x1, RZ ;  /* 0xffffffff0b0b7810 */ /* 0x000fce0007ffe0ff */
.L_x_100:
[----:B------:R-:W-:Y:S05]  /*15d0*/  BSYNC.RECONVERGENT B2 ;  /* 0x0000000000027941 */ /* 0x000fea0003800200 */
.L_x_99:
[----:B------:R-:W-:-:S04]  /*15e0*/  LOP3.LUT R16, RZ, R8, RZ, 0x33, !PT ;  /* 0x00000008ff107212 */ /* 0x000fc800078e33ff */
[----:B------:R-:W-:-:S04]  /*15f0*/  IADD3 R16, PT, PT, R5, R16, RZ ;  /* 0x0000001005107210 */ /* 0x000fc80007ffe0ff */
[----:B------:R-:W-:-:S13]  /*1600*/  LOP3.LUT P0, R12, R16, 0x7, RZ, 0xc0, !PT ;  /* 0x00000007100c7812 */ /* 0x000fda000780c0ff */
[----:B------:R-:W-:Y:S05]  /*1610*/  @!P0 BRA `(.L_x_98) ;  /* 0x0000000000d08947 */ /* 0x000fea0003800000 */
[----:B------:R-:W-:Y:S01]  /*1620*/  ISETP.GE.U32.AND P0, PT, R12, 0x4, PT ;  /* 0x000000040c00780c */ /* 0x000fe20003f06070 */
[----:B------:R-:W-:Y:S01]  /*1630*/  BSSY.RECONVERGENT B2, `(.L_x_103) ;  /* 0x0000017000027945 */ /* 0x000fe20003800200 */
[----:B------:R-:W-:-:S11]  /*1640*/  LOP3.LUT P1, R21, R16, 0x3, RZ, 0xc0, !PT ;  /* 0x0000000310157812 */ /* 0x000fd6000782c0ff */
[----:B------:R-:W-:Y:S05]  /*1650*/  @!P0 BRA `(.L_x_104) ;  /* 0x0000000000508947 */ /* 0x000fea0003800000 */
[----:B------:R-:W0:Y:S01]  /*1660*/  LDC.64 R12, c[0x0][0x390] ;  /* 0x0000e400ff0c7b82 */ /* 0x000e220000000a00 */
[----:B------:R-:W1:Y:S07]  /*1670*/  LDCU UR6, c[0x0][0x388] ;  /* 0x00007100ff0677ac */ /* 0x000e6e0008000800 */
[----:B------:R-:W2:Y:S01]  /*1680*/  LDC.64 R14, c[0x0][0x380] ;  /* 0x0000e000ff0e7b82 */ /* 0x000ea20000000a00 */
[----:B-1----:R-:W-:Y:S02]  /*1690*/  IMAD R17, R9, UR6, R22 ;  /* 0x0000000609117c24 */ /* 0x002fe4000f8e0216 */
[----:B0-----:R-:W-:-:S05]  /*16a0*/  IMAD.WIDE R12, R11, 0x4, R12 ;  /* 0x000000040b0c7825 */ /* 0x001fca00078e020c */
[----:B------:R-:W3:Y:S01]  /*16b0*/  LDG.E.CONSTANT R18, desc[UR4][R12.64] ;  /* 0x000000040c127981 */ /* 0x000ee2000c1e9900 */
[----:B--2---:R-:W-:-:S03]  /*16c0*/  IMAD.WIDE R14, R17, 0x4, R14 ;  /* 0x00000004110e7825 */ /* 0x004fc600078e020e */
[----:B------:R-:W2:Y:S04]  /*16d0*/  LDG.E.CONSTANT R19, desc[UR4][R12.64+0x4] ;  /* 0x000004040c137981 */ /* 0x000ea8000c1e9900 */
[----:B------:R-:W3:Y:S04]  /*16e0*/  LDG.E.CONSTANT R17, desc[UR4][R14.64] ;  /* 0x000000040e117981 */ /* 0x000ee8000c1e9900 */
        /* <DEDUP_REMOVED lines=11> */
.L_x_104:
[----:B------:R-:W-:Y:S05]  /*17a0*/  BSYNC.RECONVERGENT B2 ;  /* 0x0000000000027941 */ /* 0x000fea0003800200 */
.L_x_103:
        /* <DEDUP_REMOVED lines=8> */
[----:B0-----:R-:W-:Y:S01]  /*1830*/  @P0 IMAD R21, R9, R21, R22 ;  /* 0x0000001509150224 */ /* 0x001fe200078e0216 */
[----:B------:R-:W-:-:S06]  /*1840*/  @P0 IADD3 R22, PT, PT, R22, 0x2, RZ ;  /* 0x0000000216160810 */ /* 0x000fcc0007ffe0ff */
[----:B------:R-:W0:Y:S01]  /*1850*/  @!P1 LDC.64 R14, c[0x0][0x380] ;  /* 0x0000e000ff0e9b82 */ /* 0x000e220000000a00 */
[----:B-1----:R-:W-:-:S04]  /*1860*/  @P0 IMAD.WIDE R18, R11, 0x4, R18 ;  /* 0x000000040b120825 */ /* 0x002fc800078e0212 */
[----:B------:R-:W-:-:S03]  /*1870*/  @P0 VIADD R11, R11, 0x2 ;  /* 0x000000020b0b0836 */ /* 0x000fc60000000000 */
[----:B------:R-:W1:Y:S01]  /*1880*/  @!P1 LDC.64 R16, c[0x0][0x390] ;  /* 0x0000e400ff109b82 */ /* 0x000e620000000a00 */
[----:B--2---:R-:W-:-:S05]  /*1890*/  @P0 IMAD.WIDE R12, R21, 0x4, R12 ;  /* 0x00000004150c0825 */ /* 0x004fca00078e020c */
[----:B------:R-:W2:Y:S01]  /*18a0*/  @P0 LDG.E.CONSTANT R21, desc[UR4][R12.64] ;  /* 0x000000040c150981 */ /* 0x000ea2000c1e9900 */
[----:B---3--:R-:W-:-:S03]  /*18b0*/  @!P1 IMAD R25, R9, R25, R22 ;  /* 0x0000001909199224 */ /* 0x008fc600078e0216 */
[----:B------:R-:W2:Y:S04]  /*18c0*/  @P0 LDG.E.CONSTANT R22, desc[UR4][R18.64] ;  /* 0x0000000412160981 */ /* 0x000ea8000c1e9900 */
[----:B------:R-:W3:Y:S01]  /*18d0*/  @P0 LDG.E.CONSTANT R23, desc[UR4][R12.64+0x4] ;  /* 0x000004040c170981 */ /* 0x000ee2000c1e9900 */
[----:B0-----:R-:W-:-:S06]  /*18e0*/  @!P1 IMAD.WIDE R14, R25, 0x4, R14 ;  /* 0x00000004190e9825 */ /* 0x001fcc00078e020e */
[----:B------:R-:W4:Y:S01]  /*18f0*/  @!P1 LDG.E.CONSTANT R15, desc[UR4][R14.64] ;  /* 0x000000040e0f9981 */ /* 0x000f22000c1e9900 */
[----:B-1----:R-:W-:-:S03]  /*1900*/  @!P1 IMAD.WIDE R16, R11, 0x4, R16 ;  /* 0x000000040b109825 */ /* 0x002fc600078e0210 */
[----:B------:R-:W3:Y:S04]  /*1910*/  @P0 LDG.E.CONSTANT R11, desc[UR4][R18.64+0x4] ;  /* 0x00000404120b0981 */ /* 0x000ee8000c1e9900 */
[----:B------:R-:W4:Y:S01]  /*1920*/  @!P1 LDG.E.CONSTANT R16, desc[UR4][R16.64] ;  /* 0x0000000410109981 */ /* 0x000f22000c1e9900 */
[----:B--2---:R-:W-:-:S04]  /*1930*/  @P0 FFMA R22, R21, R22, R20 ;  /* 0x0000001615160223 */ /* 0x004fc80000000014 */
[----:B---3--:R-:W-:-:S04]  /*1940*/  @P0 FFMA R20, R23, R11, R22 ;  /* 0x0000000b17140223 */ /* 0x008fc80000000016 */
[----:B----4-:R-:W-:-:S07]  /*1950*/  @!P1 FFMA R20, R15, R16, R20 ;  /* 0x000000100f149223 */ /* 0x010fce0000000014 */
.L_x_98:
[----:B------:R-:W-:Y:S05]  /*1960*/  BSYNC.RECONVERGENT B0 ;  /* 0x0000000000007941 */ /* 0x000fea0003800200 */
.L_x_97:
        /* <DEDUP_REMOVED lines=8> */
.L_x_96:
[----:B------:R-:W-:Y:S05]  /*19f0*/  BSYNC.RECONVERGENT B1 ;  /* 0x0000000000017941 */ /* 0x000fea0003800200 */
.L_x_95:
[----:B------:R-:W1:Y:S01]  /*1a00*/  LDCU UR6, c[0x0][0x3bc] ;  /* 0x00007780ff0677ac */ /* 0x000e620008000800 */
[----:B------:R-:W-:-:S04]  /*1a10*/  IADD3 R4, PT, PT, R3, R4, RZ ;  /* 0x0000000403047210 */ /* 0x000fc80007ffe0ff */
[----:B-1----:R-:W-:-:S13]  /*1a20*/  ISETP.GE.AND P0, PT, R4, UR6, PT ;  /* 0x0000000604007c0c */ /* 0x002fda000bf06270 */
[----:B------:R-:W-:Y:S05]  /*1a30*/  @!P0 BRA `(.L_x_83) ;  /* 0xfffffff000d88947 */ /* 0x000fea000383ffff */
[----:B------:R-:W-:Y:S05]  /*1a40*/  EXIT ;  /* 0x000000000000794d */ /* 0x000fea0003800000 */
.L_x_106:
        /* <DEDUP_REMOVED lines=11> */
.L_x_170:


//--------------------- .text._cupy_upfirdn1D_complex128 --------------------------
	.section	.text._cupy_upfirdn1D_complex128,"ax",@progbits
	.align	128
        .global         _cupy_upfirdn1D_complex128
        .type           _cupy_upfirdn1D_complex128,@function
        .size           _cupy_upfirdn1D_complex128,(.L_x_163 - _cupy_upfirdn1D_complex128)
        .other          _cupy_upfirdn1D_complex128,@"STO_CUDA_ENTRY STV_DEFAULT"
_cupy_upfirdn1D_complex128:
.text._cupy_upfirdn1D_complex128:
[----:B------:R-:W-:Y:S01]  /*0000*/  LDC R1, c[0x0][0x37c] ;  /* 0x0000df00ff017b82 */ /* 0x000fe20000000800 */
[----:B------:R-:W0:Y:S07]  /*0010*/  S2R R2, SR_TID.X ;  /* 0x0000000000027919 */ /* 0x000e2e0000002100 */
[----:B------:R-:W0:Y:S01]  /*0020*/  S2UR UR4, SR_CTAID.X ;  /* 0x00000000000479c3 */ /* 0x000e220000002500 */
[----:B------:R-:W1:Y:S07]  /*0030*/  LDCU UR5, c[0x0][0x3b0] ;  /* 0x00007600ff0577ac */ /* 0x000e6e0008000800 */
[----:B------:R-:W0:Y:S02]  /*0040*/  LDC R25, c[0x0][0x360] ;  /* 0x0000d800ff197b82 */ /* 0x000e240000000800 */
[----:B0-----:R-:W-:-:S05]  /*0050*/  IMAD R2, R25, UR4, R2 ;  /* 0x0000000419027c24 */ /* 0x001fca000f8e0202 */
[----:B-1----:R-:W-:-:S13]  /*0060*/  ISETP.GE.U32.AND P0, PT, R2, UR5, PT ;  /* 0x0000000502007c0c */ /* 0x002fda000bf06070 */
[----:B------:R-:W-:Y:S05]  /*0070*/  @P0 EXIT ;  /* 0x000000000000094d */ /* 0x000fea0003800000 */
[----:B------:R-:W0:Y:S01]  /*0080*/  LDCU UR7, c[0x0][0x370] ;  /* 0x00006e00ff0777ac */ /* 0x000e220008000800 */
[----:B------:R-:W-:Y:S01]  /*0090*/  SHF.R.S32.HI R0, RZ, 0x1f, R2 ;  /* 0x0000001fff007819 */ /* 0x000fe20000011402 */
[----:B------:R-:W1:Y:S01]  /*00a0*/  LDCU.64 UR4, c[0x0][0x390] ;  /* 0x00007200ff0477ac */ /* 0x000e620008000a00 */
[----:B------:R-:W2:Y:S01]  /*00b0*/  LDCU.64 UR8, c[0x0][0x358] ;  /* 0x00006b00ff0877ac */ /* 0x000ea20008000a00 */
[----:B0-----:R-:W-:Y:S01]  /*00c0*/  IMAD R25, R25, UR7, RZ ;  /* 0x0000000719197c24 */ /* 0x001fe2000f8e02ff */
[----:B-1----:R-:W-:Y:S02]  /*00d0*/  USHF.R.S32.HI UR6, URZ, 0x1f, UR5 ;  /* 0x0000001fff067899 */ /* 0x002fe40008011405 */
[----:B--2---:R-:W-:-:S12]  /*00e0*/  USHF.R.S32.HI UR5, URZ, 0x1f, UR4 ;  /* 0x0000001fff057899 */ /* 0x004fd80008011404 */
.L_x_120:
[----:B------:R-:W0:Y:S01]  /*00f0*/  LDCU UR4, c[0x0][0x394] ;  /* 0x00007280ff0477ac */ /* 0x000e220008000800 */
[----:B------:R-:W-:Y:S01]  /*0100*/  BSSY.RECONVERGENT B0, `(.L_x_107) ;  /* 0x0000024000007945 */ /* 0x000fe20003800200 */
[----:B0-----:R-:W-:Y:S02]  /*0110*/  IMAD R3, R0, UR4, RZ ;  /* 0x0000000400037c24 */ /* 0x001fe4000f8e02ff */
[----:B------:R-:W-:-:S04]  /*0120*/  IMAD.WIDE.U32 R4, R2, UR4, RZ ;  /* 0x0000000402047c25 */ /* 0x000fc8000f8e00ff */
[----:B------:R-:W-:-:S04]  /*0130*/  IMAD R3, R2, UR6, R3 ;  /* 0x0000000602037c24 */ /* 0x000fc8000f8e0203 */
[----:B------:R-:W-:-:S05]  /*0140*/  IMAD.IADD R3, R5, 0x1, R3 ;  /* 0x0000000105037824 */ /* 0x000fca00078e0203 */
[----:B------:R-:W-:-:S04]  /*0150*/  LOP3.LUT R6, R3, UR5, RZ, 0xfc, !PT ;  /* 0x0000000503067c12 */ /* 0x000fc8000f8efcff */
[----:B------:R-:W-:-:S13]  /*0160*/  ISETP.NE.U32.AND P0, PT, R6, RZ, PT ;  /* 0x000000ff0600720c */ /* 0x000fda0003f05070 */
[----:B------:R-:W-:Y:S05]  /*0170*/  @P0 BRA `(.L_x_108) ;  /* 0x0000000000580947 */ /* 0x000fea0003800000 */
[----:B------:R-:W0:Y:S02]  /*0180*/  LDCU UR4, c[0x0][0x390] ;  /* 0x00007200ff0477ac */ /* 0x000e240008000800 */
[----:B0-----:R-:W0:Y:S01]  /*0190*/  I2F.U32.RP R3, UR4 ;  /* 0x0000000400037d06 */ /* 0x001e220008209000 */
[----:B------:R-:W-:-:S07]  /*01a0*/  ISETP.NE.U32.AND P2, PT, RZ, UR4, PT ;  /* 0x00000004ff007c0c */ /* 0x000fce000bf45070 */
[----:B0-----:R-:W0:Y:S02]  /*01b0*/  MUFU.RCP R3, R3 ;  /* 0x0000000300037308 */ /* 0x001e240000001000 */
[----:B0-----:R-:W-:-:S06]  /*01c0*/  VIADD R6, R3, 0xffffffe ;  /* 0x0ffffffe03067836 */ /* 0x001fcc0000000000 */
[----:B------:R0:W1:Y:S02]  /*01d0*/  F2I.FTZ.U32.TRUNC.NTZ R7, R6 ;  /* 0x0000000600077305 */ /* 0x000064000021f000 */
[----:B0-----:R-:W-:Y:S01]  /*01e0*/  IMAD.MOV.U32 R6, RZ, RZ, RZ ;  /* 0x000000ffff067224 */ /* 0x001fe200078e00ff */
[----:B-1----:R-:W-:-:S05]  /*01f0*/  IADD3 R5, PT, PT, RZ, -R7, RZ ;  /* 0x80000007ff057210 */ /* 0x002fca0007ffe0ff */
[----:B------:R-:W-:-:S04]  /*0200*/  IMAD R5, R5, UR4, RZ ;  /* 0x0000000405057c24 */ /* 0x000fc8000f8e02ff */
[----:B------:R-:W-:-:S06]  /*0210*/  IMAD.HI.U32 R7, R7, R5, R6 ;  /* 0x0000000507077227 */ /* 0x000fcc00078e0006 */
[----:B------:R-:W-:-:S04]  /*0220*/  IMAD.HI.U32 R7, R7, R4, RZ ;  /* 0x0000000407077227 */ /* 0x000fc800078e00ff */
[----:B------:R-:W-:-:S04]  /*0230*/  IMAD.MOV R5, RZ, RZ, -R7 ;  /* 0x000000ffff057224 */ /* 0x000fc800078e0a07 */
[----:B------:R-:W-:-:S05]  /*0240*/  IMAD R5, R5, UR4, R4 ;  /* 0x0000000405057c24 */ /* 0x000fca000f8e0204 */
[----:B------:R-:W-:-:S13]  /*0250*/  ISETP.GE.U32.AND P0, PT, R5, UR4, PT ;  /* 0x0000000405007c0c */ /* 0x000fda000bf06070 */
[----:B------:R-:W-:Y:S01]  /*0260*/  @P0 IADD3 R5, PT, PT, R5, -UR4, RZ ;  /* 0x8000000405050c10 */ /* 0x000fe2000fffe0ff */
[----:B------:R-:W-:-:S03]  /*0270*/  @P0 VIADD R7, R7, 0x1 ;  /* 0x0000000107070836 */ /* 0x000fc60000000000 */
[----:B------:R-:W-:-:S13]  /*0280*/  ISETP.GE.U32.AND P1, PT, R5, UR4, PT ;  /* 0x0000000405007c0c */ /* 0x000fda000bf26070 */
[----:B------:R-:W-:Y:S01]  /*0290*/  @P1 VIADD R7, R7, 0x1 ;  /* 0x0000000107071836 */ /* 0x000fe20000000000 */
[----:B------:R-:W-:-:S04]  /*02a0*/  @!P2 LOP3.LUT R7, RZ, UR4, RZ, 0x33, !PT ;  /* 0x00000004ff07ac12 */ /* 0x000fc8000f8e33ff */
[----:B------:R-:W-:-:S05]  /*02b0*/  IADD3 R3, PT, PT, -R7, RZ, RZ ;  /* 0x000000ff07037210 */ /* 0x000fca0007ffe1ff */
[----:B------:R-:W-:Y:S01]  /*02c0*/  IMAD R24, R3, UR4, R4 ;  /* 0x0000000403187c24 */ /* 0x000fe2000f8e0204 */
[----:B------:R-:W-:Y:S06]  /*02d0*/  BRA `(.L_x_109) ;  /* 0x0000000000187947 */ /* 0x000fec0003800000 */
.L_x_108:
[----:B------:R-:W-:-:S07]  /*02e0*/  MOV R6, 0x300 ;  /* 0x0000030000067802 */ /* 0x000fce0000000f00 */
[----:B------:R-:W-:Y:S05]  /*02f0*/  CALL.REL.NOINC `($__internal_0_$__cuda_sm20_div_u64) ;  /* 0x0000000c00a47944 */ /* 0x000fea0003c00000 */
[----:B------:R-:W0:Y:S01]  /*0300*/  LDCU UR4, c[0x0][0x390] ;  /* 0x00007200ff0477ac */ /* 0x000e220008000800 */
[--C-:B------:R-:W-:Y:S02]  /*0310*/  IMAD.MOV R5, RZ, RZ, -R3.reuse ;  /* 0x000000ffff057224 */ /* 0x100fe400078e0a03 */
[----:B------:R-:W-:Y:S02]  /*0320*/  IMAD.MOV.U32 R7, RZ, RZ, R3 ;  /* 0x000000ffff077224 */ /* 0x000fe400078e0003 */
[----:B0-----:R-:W-:-:S07]  /*0330*/  IMAD R24, R5, UR4, R4 ;  /* 0x0000000405187c24 */ /* 0x001fce000f8e0204 */
.L_x_109:
[----:B------:R-:W-:Y:S05]  /*0340*/  BSYNC.RECONVERGENT B0 ;  /* 0x0000000000007941 */ /* 0x000fea0003800200 */
.L_x_107:
[----:B------:R-:W0:Y:S01]  /*0350*/  LDC R10, c[0x0][0x3a4] ;  /* 0x0000e900ff0a7b82 */ /* 0x000e220000000800 */
[----:B------:R-:W-:Y:S01]  /*0360*/  IABS R8, R7 ;  /* 0x0000000700087213 */ /* 0x000fe20000000000 */
[----:B------:R-:W1:Y:S01]  /*0370*/  LDCU UR4, c[0x0][0x3a0] ;  /* 0x00007400ff0477ac */ /* 0x000e620008000800 */
[----:B------:R-:W-:Y:S01]  /*0380*/  ISETP.GE.AND P2, PT, R7, RZ, PT ;  /* 0x000000ff0700720c */ /* 0x000fe20003f46270 */
[----:B------:R-:W-:Y:S01]  /*0390*/  BSSY.RECONVERGENT B0, `(.L_x_110) ;  /* 0x00000d3000007945 */ /* 0x000fe20003800200 */
[----:B0-----:R-:W-:-:S04]  /*03a0*/  IABS R6, R10 ;  /* 0x0000000a00067213 */ /* 0x001fc80000000000 */
[----:B------:R-:W0:Y:S08]  /*03b0*/  I2F.RP R3, R6 ;  /* 0x0000000600037306 */ /* 0x000e300000209400 */
[----:B0-----:R-:W0:Y:S02]  /*03c0*/  MUFU.RCP R3, R3 ;  /* 0x0000000300037308 */ /* 0x001e240000001000 */
[----:B0-----:R-:W-:-:S06]  /*03d0*/  IADD3 R4, PT, PT, R3, 0xffffffe, RZ ;  /* 0x0ffffffe03047810 */ /* 0x001fcc0007ffe0ff */
[----:B------:R0:W2:Y:S02]  /*03e0*/  F2I.FTZ.U32.TRUNC.NTZ R5, R4 ;  /* 0x0000000400057305 */ /* 0x0000a4000021f000 */
[----:B0-----:R-:W-:Y:S02]  /*03f0*/  IMAD.MOV.U32 R4, RZ, RZ, RZ ;  /* 0x000000ffff047224 */ /* 0x001fe400078e00ff */
[----:B--2---:R-:W-:-:S04]  /*0400*/  IMAD.MOV R9, RZ, RZ, -R5 ;  /* 0x000000ffff097224 */ /* 0x004fc800078e0a05 */
[----:B------:R-:W-:-:S04]  /*0410*/  IMAD R9, R9, R6, RZ ;  /* 0x0000000609097224 */ /* 0x000fc800078e02ff */
[----:B------:R-:W-:Y:S02]  /*0420*/  IMAD.HI.U32 R5, R5, R9, R4 ;  /* 0x0000000905057227 */ /* 0x000fe400078e0004 */
[----:B------:R-:W0:Y:S04]  /*0430*/  LDC R9, c[0x0][0x39c] ;  /* 0x0000e700ff097b82 */ /* 0x000e280000000800 */
[----:B------:R-:W-:-:S05]  /*0440*/  IMAD.HI.U32 R5, R5, R8, RZ ;  /* 0x0000000805057227 */ /* 0x000fca00078e00ff */
[----:B------:R-:W-:-:S05]  /*0450*/  IADD3 R5, PT, PT, -R5, RZ, RZ ;  /* 0x000000ff05057210 */ /* 0x000fca0007ffe1ff */
[----:B------:R-:W-:-:S05]  /*0460*/  IMAD R3, R6, R5, R8 ;  /* 0x0000000506037224 */ /* 0x000fca00078e0208 */
[----:B------:R-:W-:-:S13]  /*0470*/  ISETP.GT.U32.AND P0, PT, R6, R3, PT ;  /* 0x000000030600720c */ /* 0x000fda0003f04070 */
[----:B------:R-:W-:Y:S01]  /*0480*/  @!P0 IMAD.IADD R3, R3, 0x1, -R6 ;  /* 0x0000000103038824 */ /* 0x000fe200078e0a06 */
[----:B------:R-:W-:-:S04]  /*0490*/  ISETP.NE.AND P0, PT, R10, RZ, PT ;  /* 0x000000ff0a00720c */ /* 0x000fc80003f05270 */
[----:B------:R-:W-:-:S13]  /*04a0*/  ISETP.GT.U32.AND P1, PT, R6, R3, PT ;  /* 0x000000030600720c */ /* 0x000fda0003f24070 */
[----:B------:R-:W-:Y:S01]  /*04b0*/  @!P1 IMAD.IADD R3, R3, 0x1, -R6 ;  /* 0x0000000103039824 */ /* 0x000fe200078e0a06 */
[----:B------:R-:W-:-:S04]  /*04c0*/  CS2R R6, SRZ ;  /* 0x0000000000067805 */ /* 0x000fc8000001ff00 */
[----:B------:R-:W-:Y:S02]  /*04d0*/  @!P2 IADD3 R3, PT, PT, -R3, RZ, RZ ;  /* 0x000000ff0303a210 */ /* 0x000fe40007ffe1ff */
[----:B------:R-:W-:-:S04]  /*04e0*/  @!P0 LOP3.LUT R3, RZ, R10, RZ, 0x33, !PT ;  /* 0x0000000aff038212 */ /* 0x000fc800078e33ff */
[C---:B0-----:R-:W-:Y:S01]  /*04f0*/  ISETP.GE.AND P1, PT, R3.reuse, R9, PT ;  /* 0x000000090300720c */ /* 0x041fe20003f26270 */
[----:B-1----:R-:W-:-:S04]  /*0500*/  VIADD R28, R3, -UR4 ;  /* 0x80000004031c7c36 */ /* 0x002fc80008000000 */
[C---:B------:R-:W-:Y:S01]  /*0510*/  VIADD R4, R28.reuse, 0x1 ;  /* 0x000000011c047836 */ /* 0x040fe20000000000 */
[----:B------:R-:W-:-:S04]  /*0520*/  ISETP.GE.AND P0, PT, R28, -0x1, PT ;  /* 0xffffffff1c00780c */ /* 0x000fc80003f06270 */
[----:B------:R-:W-:-:S03]  /*0530*/  SEL R8, R4, RZ, P0 ;  /* 0x000000ff04087207 */ /* 0x000fc60000000000 */
[----:B------:R-:W-:Y:S02]  /*0540*/  @!P1 IADD3 R9, PT, PT, R3, 0x1, RZ ;  /* 0x0000000103099810 */ /* 0x000fe40007ffe0ff */
[----:B------:R-:W-:Y:S02]  /*0550*/  SEL R3, R4, RZ, !P0 ;  /* 0x000000ff04037207 */ /* 0x000fe40004000000 */
[----:B------:R-:W-:Y:S02]  /*0560*/  CS2R R4, SRZ ;  /* 0x0000000000047805 */ /* 0x000fe4000001ff00 */
[----:B------:R-:W-:Y:S01]  /*0570*/  ISETP.GE.AND P0, PT, R8, R9, PT ;  /* 0x000000090800720c */ /* 0x000fe20003f06270 */
[----:B------:R-:W-:-:S12]  /*0580*/  IMAD R24, R24, UR4, -R3 ;  /* 0x0000000418187c24 */ /* 0x000fd8000f8e0a03 */
[----:B------:R-:W-:Y:S05]  /*0590*/  @P0 BRA `(.L_x_111) ;  /* 0x0000000800c80947 */ /* 0x000fea0003800000 */
[----:B------:R-:W-:Y:S01]  /*05a0*/  VIMNMX R28, PT, PT, R28, -0x1, !PT ;  /* 0xffffffff1c1c7848 */ /* 0x000fe20007fe0100 */
[----:B------:R-:W-:Y:S01]  /*05b0*/  BSSY.RECONVERGENT B1, `(.L_x_112) ;  /* 0x0000059000017945 */ /* 0x000fe20003800200 */
[----:B------:R-:W-:Y:S02]  /*05c0*/  CS2R R6, SRZ ;  /* 0x0000000000067805 */ /* 0x000fe4000001ff00 */
[----:B------:R-:W-:Y:S02]  /*05d0*/  CS2R R4, SRZ ;  /* 0x0000000000047805 */ /* 0x000fe4000001ff00 */
[----:B------:R-:W-:Y:S02]  /*05e0*/  IADD3 R3, PT, PT, R9, -0x2, -R28 ;  /* 0xfffffffe09037810 */ /* 0x000fe40007ffe81c */
[----:B------:R-:W-:Y:S02]  /*05f0*/  LOP3.LUT R26, RZ, R28, RZ, 0x33, !PT ;  /* 0x0000001cff1a7212 */ /* 0x000fe400078e33ff */
[----:B------:R-:W-:Y:S01]  /*0600*/  ISETP.GE.U32.AND P0, PT, R3, 0x7, PT ;  /* 0x000000070300780c */ /* 0x000fe20003f06070 */
[----:B------:R-:W-:-:S02]  /*0610*/  IMAD.MOV.U32 R3, RZ, RZ, R8 ;  /* 0x000000ffff037224 */ /* 0x000fc400078e0008 */
[----:B------:R-:W-:-:S10]  /*0620*/  IMAD.IADD R26, R9, 0x1, R26 ;  /* 0x00000001091a7824 */ /* 0x000fd400078e021a */
[----:B------:R-:W-:Y:S05]  /*0630*/  @!P0 BRA `(.L_x_113) ;  /* 0x0000000400408947 */ /* 0x000fea0003800000 */
[----:B------:R-:W-:Y:S01]  /*0640*/  LOP3.LUT R27, R26, 0xfffffff8, RZ, 0xc0, !PT ;  /* 0xfffffff81a1b7812 */ /* 0x000fe200078ec0ff */
[----:B------:R-:W-:Y:S01]  /*0650*/  BSSY.RECONVERGENT B2, `(.L_x_114) ;  /* 0x000004d000027945 */ /* 0x000fe20003800200 */
[----:B------:R-:W-:Y:S02]  /*0660*/  CS2R R6, SRZ ;  /* 0x0000000000067805 */ /* 0x000fe4000001ff00 */
[----:B------:R-:W-:-:S07]  /*0670*/  IADD3 R27, PT, PT, -R27, RZ, RZ ;  /* 0x000000ff1b1b7210 */ /* 0x000fce0007ffe1ff */
.L_x_115:
[----:B------:R-:W0:Y:S08]  /*0680*/  LDC.64 R32, c[0x0][0x380] ;  /* 0x0000e000ff207b82 */ /* 0x000e300000000a00 */
[----:B------:R-:W1:Y:S01]  /*0690*/  LDC.64 R30, c[0x0][0x388] ;  /* 0x0000e200ff1e7b82 */ /* 0x000e620000000a00 */
[----:B0-----:R-:W-:-:S05]  /*06a0*/  IMAD.WIDE R32, R3, 0x10, R32 ;  /* 0x0000001003207825 */ /* 0x001fca00078e0220 */
[----:B------:R-:W2:Y:S01]  /*06b0*/  LDG.E.128.CONSTANT R16, desc[UR8][R32.64] ;  /* 0x0000000820107981 */ /* 0x000ea2000c1e9d00 */
[----:B-1----:R-:W-:-:S03]  /*06c0*/  IMAD.WIDE R30, R24, 0x10, R30 ;  /* 0x00000010181e7825 */ /* 0x002fc600078e021e */
[----:B------:R-:W3:Y:S04]  /*06d0*/  LDG.E.128.CONSTANT R12, desc[UR8][R32.64+0x10] ;  /* 0x00001008200c7981 */ /* 0x000ee8000c1e9d00 */
[----:B------:R-:W2:Y:S04]  /*06e0*/  LDG.E.128.CONSTANT R20, desc[UR8][R30.64] ;  /* 0x000000081e147981 */ /* 0x000ea8000c1e9d00 */
[----:B------:R-:W3:Y:S01]  /*06f0*/  LDG.E.128.CONSTANT R8, desc[UR8][R30.64+0x10] ;  /* 0x000010081e087981 */ /* 0x000ee2000c1e9d00 */
[C---:B--2---:R-:W-:Y:S02]  /*0700*/  DMUL R40, R18.reuse, R22 ;  /* 0x0000001612287228 */ /* 0x044fe40000000000 */
[----:B------:R-:W-:-:S06]  /*0710*/  DMUL R36, R18, R20 ;  /* 0x0000001412247228 */ /* 0x000fcc0000000000 */
[C---:B------:R-:W-:Y:S02]  /*0720*/  DFMA R40, R16.reuse, R20, -R40 ;  /* 0x000000141028722b */ /* 0x040fe40000000828 */
[----:B------:R-:W-:Y:S01]  /*0730*/  DFMA R36, R16, R22, R36 ;  /* 0x000000161024722b */ /* 0x000fe20000000024 */
[----:B------:R-:W2:Y:S04]  /*0740*/  LDG.E.128.CONSTANT R16, desc[UR8][R32.64+0x20] ;  /* 0x0000200820107981 */ /* 0x000ea8000c1e9d00 */
[----:B------:R-:W2:Y:S01]  /*0750*/  LDG.E.128.CONSTANT R20, desc[UR8][R30.64+0x20] ;  /* 0x000020081e147981 */ /* 0x000ea2000c1e9d00 */
[C---:B---3--:R-:W-:Y:S02]  /*0760*/  DMUL R38, R14.reuse, R10 ;  /* 0x0000000a0e267228 */ /* 0x048fe40000000000 */
[----:B------:R-:W-:-:S06]  /*0770*/  DMUL R34, R14, R8 ;  /* 0x000000080e227228 */ /* 0x000fcc0000000000 */
[C---:B------:R-:W-:Y:S02]  /*0780*/  DFMA R38, R12.reuse, R8, -R38 ;  /* 0x000000080c26722b */ /* 0x040fe40000000826 */
[----:B------:R-:W-:Y:S01]  /*0790*/  DFMA R34, R12, R10, R34 ;  /* 0x0000000a0c22722b */ /* 0x000fe20000000022 */
[----:B------:R-:W3:Y:S01]  /*07a0*/  LDG.E.128.CONSTANT R12, desc[UR8][R30.64+0x30] ;  /* 0x000030081e0c7981 */ /* 0x000ee2000c1e9d00 */
[C---:B--2---:R-:W-:Y:S02]  /*07b0*/  DMUL R8, R18.reuse, R22 ;  /* 0x0000001612087228 */ /* 0x044fe40000000000 */
[----:B------:R-:W-:-:S06]  /*07c0*/  DMUL R18, R18, R20 ;  /* 0x0000001412127228 */ /* 0x000fcc0000000000 */
[----:B------:R-:W-:Y:S02]  /*07d0*/  DFMA R20, R16, R20, -R8 ;  /* 0x000000141014722b */ /* 0x000fe40000000808 */
[----:B------:R-:W3:Y:S01]  /*07e0*/  LDG.E.128.CONSTANT R8, desc[UR8][R32.64+0x30] ;  /* 0x0000300820087981 */ /* 0x000ee2000c1e9d00 */
[----:B------:R-:W-:Y:S02]  /*07f0*/  DADD R40, R40, R4 ;  /* 0x0000000028287229 */ /* 0x000fe40000000004 */
[----:B------:R-:W-:Y:S02]  /*0800*/  DFMA R16, R16, R22, R18 ;  /* 0x000000161010722b */ /* 0x000fe40000000012 */
[----:B------:R-:W-:Y:S02]  /*0810*/  DADD R36, R36, R6 ;  /* 0x0000000024247229 */ /* 0x000fe40000000006 */
[C---:B---3--:R-:W-:Y:S02]  /*0820*/  DMUL R4, R10.reuse, R14 ;  /* 0x0000000e0a047228 */ /* 0x048fe40000000000 */
[----:B------:R-:W-:-:S06]  /*0830*/  DMUL R18, R10, R12 ;  /* 0x0000000c0a127228 */ /* 0x000fcc0000000000 */
[C---:B------:R-:W-:Y:S02]  /*0840*/  DFMA R12, R8.reuse, R12, -R4 ;  /* 0x0000000c080c722b */ /* 0x040fe40000000804 */
[----:B------:R-:W-:Y:S01]  /*0850*/  DFMA R18, R8, R14, R18 ;  /* 0x0000000e0812722b */ /* 0x000fe20000000012 */
[----:B------:R-:W2:Y:S04]  /*0860*/  LDG.E.128.CONSTANT R4, desc[UR8][R32.64+0x40] ;  /* 0x0000400820047981 */ /* 0x000ea8000c1e9d00 */
[----:B------:R-:W2:Y:S01]  /*0870*/  LDG.E.128.CONSTANT R8, desc[UR8][R30.64+0x40] ;  /* 0x000040081e087981 */ /* 0x000ea2000c1e9d00 */
[----:B------:R-:W-:-:S08]  /*0880*/  DADD R38, R40, R38 ;  /* 0x0000000028267229 */ /* 0x000fd00000000026 */
[----:B------:R-:W-:Y:S02]  /*0890*/  DADD R38, R38, R20 ;  /* 0x0000000026267229 */ /* 0x000fe40000000014 */
[C---:B--2---:R-:W-:Y:S02]  /*08a0*/  DMUL R14, R6.reuse, R10 ;  /* 0x0000000a060e7228 */ /* 0x044fe40000000000 */
[----:B------:R-:W-:-:S06]  /*08b0*/  DMUL R6, R6, R8 ;  /* 0x0000000806067228 */ /* 0x000fcc0000000000 */
[C---:B------:R-:W-:Y:S02]  /*08c0*/  DFMA R14, R4.reuse, R8, -R14 ;  /* 0x00000008040e722b */ /* 0x040fe4000000080e */
[----:B------:R-:W-:Y:S02]  /*08d0*/  DFMA R20, R4, R10, R6 ;  /* 0x0000000a0414722b */ /* 0x000fe40000000006 */
[----:B------:R-:W2:Y:S04]  /*08e0*/  LDG.E.128.CONSTANT R4, desc[UR8][R32.64+0x50] ;  /* 0x0000500820047981 */ /* 0x000ea8000c1e9d00 */
[----:B------:R-:W2:Y:S01]  /*08f0*/  LDG.E.128.CONSTANT R8, desc[UR8][R30.64+0x50] ;  /* 0x000050081e087981 */ /* 0x000ea2000c1e9d00 */
[----:B------:R-:W-:-:S08]  /*0900*/  DADD R34, R36, R34 ;  /* 0x0000000024227229 */ /* 0x000fd00000000022 */
[----:B------:R-:W-:Y:S02]  /*0910*/  DADD R16, R34, R16 ;  /* 0x0000000022107229 */ /* 0x000fe40000000010 */
[----:B------:R-:W-:-:S06]  /*0920*/  DADD R12, R38, R12 ;  /* 0x00000000260c7229 */ /* 0x000fcc000000000c */
[----:B------:R-:W-:Y:S02]  /*0930*/  DADD R22, R16, R18 ;  /* 0x0000000010167229 */ /* 0x000fe40000000012 */
[----:B------:R-:W-:Y:S01]  /*0940*/  DADD R38, R12, R14 ;  /* 0x000000000c267229 */ /* 0x000fe2000000000e */
[----:B------:R-:W3:Y:S04]  /*0950*/  LDG.E.128.CONSTANT R16, desc[UR8][R30.64+0x70] ;  /* 0x000070081e107981 */ /* 0x000ee8000c1e9d00 */
[----:B------:R-:W3:Y:S01]  /*0960*/  LDG.E.128.CONSTANT R12, desc[UR8][R32.64+0x70] ;  /* 0x00007008200c7981 */ /* 0x000ee2000c1e9d00 */
[C---:B--2---:R-:W-:Y:S02]  /*0970*/  DMUL R34, R6.reuse, R10 ;  /* 0x0000000a06227228 */ /* 0x044fe40000000000 */
[----:B------:R-:W-:-:S06]  /*0980*/  DMUL R36, R6, R8 ;  /* 0x0000000806247228 */ /* 0x000fcc0000000000 */
[C---:B------:R-:W-:Y:S02]  /*0990*/  DFMA R34, R4.reuse, R8, -R34 ;  /* 0x000000080422722b */ /* 0x040fe40000000822 */
[----:B------:R-:W-:Y:S01]  /*09a0*/  DFMA R36, R4, R10, R36 ;  /* 0x0000000a0424722b */ /* 0x000fe20000000024 */
[----:B------:R-:W2:Y:S04]  /*09b0*/  LDG.E.128.CONSTANT R4, desc[UR8][R32.64+0x60] ;  /* 0x0000600820047981 */ /* 0x000ea8000c1e9d00 */
[----:B------:R-:W2:Y:S01]  /*09c0*/  LDG.E.128.CONSTANT R8, desc[UR8][R30.64+0x60] ;  /* 0x000060081e087981 */ /* 0x000ea2000c1e9d00 */
[----:B------:R-:W-:Y:S01]  /*09d0*/  DADD R20, R22, R20 ;  /* 0x0000000016147229 */ /* 0x000fe20000000014 */
[----:B------:R-:W-:Y:S01]  /*09e0*/  VIADD R27, R27, 0x8 ;  /* 0x000000081b1b7836 */ /* 0x000fe20000000000 */
[----:B------:R-:W-:-:S06]  /*09f0*/  DADD R34, R38, R34 ;  /* 0x0000000026227229 */ /* 0x000fcc0000000022 */
[----:B------:R-:W-:Y:S01]  /*0a00*/  DADD R20, R20, R36 ;  /* 0x0000000014147229 */ /* 0x000fe20000000024 */
[----:B------:R-:W-:Y:S01]  /*0a10*/  ISETP.NE.AND P0, PT, R27, RZ, PT ;  /* 0x000000ff1b00720c */ /* 0x000fe20003f05270 */
[----:B------:R-:W-:Y:S01]  /*0a20*/  VIADD R28, R28, 0x8 ;  /* 0x000000081c1c7836 */ /* 0x000fe20000000000 */
[----:B------:R-:W-:Y:S01]  /*0a30*/  IADD3 R3, PT, PT, R3, 0x8, RZ ;  /* 0x0000000803037810 */ /* 0x000fe20007ffe0ff */
        /* <DEDUP_REMOVED lines=8> */
[----:B------:R-:W-:-:S02]  /*0ac0*/  DFMA R8, R12, R16, -R8 ;  /* 0x000000100c08722b */ /* 0x000fc40000000808 */
[----:B------:R-:W-:Y:S02]  /*0ad0*/  DADD R6, R20, R6 ;  /* 0x0000000014067229 */ /* 0x000fe40000000006 */
[----:B------:R-:W-:-:S04]  /*0ae0*/  DFMA R14, R12, R18, R14 ;  /* 0x000000120c0e722b */ /* 0x000fc8000000000e */
[----:B------:R-:W-:-:S04]  /*0af0*/  DADD R4, R22, R8 ;  /* 0x0000000016047229 */ /* 0x000fc80000000008 */
[----:B------:R-:W-:Y:S01]  /*0b00*/  DADD R6, R6, R14 ;  /* 0x0000000006067229 */ /* 0x000fe2000000000e */
[----:B------:R-:W-:Y:S10]  /*0b10*/  @P0 BRA `(.L_x_115) ;  /* 0xfffffff800d80947 */ /* 0x000ff4000383ffff */
[----:B------:R-:W-:Y:S05]  /*0b20*/  BSYNC.RECONVERGENT B2 ;  /* 0x0000000000027941 */ /* 0x000fea0003800200 */
.L_x_114:
[----:B------:R-:W-:-:S07]  /*0b30*/  VIADD R3, R28, 0x1 ;  /* 0x000000011c037836 */ /* 0x000fce0000000000 */
.L_x_113:
[----:B------:R-:W-:Y:S05]  /*0b40*/  BSYNC.RECONVERGENT B1 ;  /* 0x0000000000017941 */ /* 0x000fea0003800200 */
.L_x_112:
[----:B------:R-:W-:-:S13]  /*0b50*/  LOP3.LUT P0, R8, R26, 0x7, RZ, 0xc0, !PT ;  /* 0x000000071a087812 */ /* 0x000fda000780c0ff */
[----:B------:R-:W-:Y:S05]  /*0b60*/  @!P0 BRA `(.L_x_111) ;  /* 0x0000000400548947 */ /* 0x000fea0003800000 */
[----:B------:R-:W-:Y:S01]  /*0b70*/  ISETP.GE.U32.AND P0, PT, R8, 0x4, PT ;  /* 0x000000040800780c */ /* 0x000fe20003f06070 */
[----:B------:R-:W-:-:S12]  /*0b80*/  BSSY.RECONVERGENT B1, `(.L_x_116) ;  /* 0x0000028000017945 */ /* 0x000fd80003800200 */
[----:B------:R-:W-:Y:S05]  /*0b90*/  @!P0 BRA `(.L_x_117) ;  /* 0x0000000000988947 */ /* 0x000fea0003800000 */
        /* <DEDUP_REMOVED lines=9> */
[----:B------:R-:W-:-:S02]  /*0c30*/  DMUL R32, R18, R20 ;  /* 0x0000001412207228 */ /* 0x000fc40000000000 */
[C---:B---3--:R-:W-:Y:S02]  /*0c40*/  DMUL R36, R10.reuse, R14 ;  /* 0x0000000e0a247228 */ /* 0x048fe40000000000 */
[----:B------:R-:W-:Y:S02]  /*0c50*/  DMUL R38, R10, R12 ;  /* 0x0000000c0a267228 */ /* 0x000fe40000000000 */
[C---:B------:R-:W-:Y:S02]  /*0c60*/  DFMA R28, R16.reuse, R20, -R28 ;  /* 0x00000014101c722b */ /* 0x040fe4000000081c */
[----:B------:R-:W-:Y:S01]  /*0c70*/  DFMA R32, R16, R22, R32 ;  /* 0x000000161020722b */ /* 0x000fe20000000020 */
[----:B------:R-:W2:Y:S04]  /*0c80*/  LDG.E.128.CONSTANT R16, desc[UR8][R34.64+0x20] ;  /* 0x0000200822107981 */ /* 0x000ea8000c1e9d00 */
[----:B------:R-:W2:Y:S01]  /*0c90*/  LDG.E.128.CONSTANT R20, desc[UR8][R30.64+0x20] ;  /* 0x000020081e147981 */ /* 0x000ea2000c1e9d00 */
[----:B------:R-:W-:-:S02]  /*0ca0*/  DFMA R36, R8, R12, -R36 ;  /* 0x0000000c0824722b */ /* 0x000fc40000000824 */
[----:B------:R-:W-:Y:S01]  /*0cb0*/  DFMA R38, R8, R14, R38 ;  /* 0x0000000e0826722b */ /* 0x000fe20000000026 */
[----:B------:R-:W3:Y:S04]  /*0cc0*/  LDG.E.128.CONSTANT R8, desc[UR8][R34.64+0x30] ;  /* 0x0000300822087981 */ /* 0x000ee8000c1e9d00 */
[----:B------:R-:W3:Y:S01]  /*0cd0*/  LDG.E.128.CONSTANT R12, desc[UR8][R30.64+0x30] ;  /* 0x000030081e0c7981 */ /* 0x000ee2000c1e9d00 */
[----:B------:R-:W-:Y:S02]  /*0ce0*/  DADD R28, R4, R28 ;  /* 0x00000000041c7229 */ /* 0x000fe4000000001c */
[----:B------:R-:W-:-:S06]  /*0cf0*/  DADD R32, R6, R32 ;  /* 0x0000000006207229 */ /* 0x000fcc0000000020 */
[----:B------:R-:W-:Y:S02]  /*0d00*/  DADD R28, R28, R36 ;  /* 0x000000001c1c7229 */ /* 0x000fe40000000024 */
[----:B------:R-:W-:Y:S01]  /*0d10*/  DADD R32, R32, R38 ;  /* 0x0000000020207229 */ /* 0x000fe20000000026 */
        /* <DEDUP_REMOVED lines=13> */
[----:B------:R-:W-:-:S11]  /*0df0*/  DADD R6, R18, R10 ;  /* 0x0000000012067229 */ /* 0x000fd6000000000a */
.L_x_117:
[----:B------:R-:W-:Y:S05]  /*0e00*/  BSYNC.RECONVERGENT B1 ;  /* 0x0000000000017941 */ /* 0x000fea0003800200 */
.L_x_116:
[----:B------:R-:W-:-:S13]  /*0e10*/  LOP3.LUT P0, R8, R26, 0x3, RZ, 0xc0, !PT ;  /* 0x000000031a087812 */ /* 0x000fda000780c0ff */
[----:B------:R-:W-:Y:S05]  /*0e20*/  @!P0 BRA `(.L_x_111) ;  /* 0x0000000000a48947 */ /* 0x000fea0003800000 */
[----:B------:R-:W-:Y:S01]  /*0e30*/  ISETP.NE.AND P0, PT, R8, 0x1, PT ;  /* 0x000000010800780c */ /* 0x000fe20003f05270 */
[----:B------:R-:W-:Y:S01]  /*0e40*/  BSSY.RECONVERGENT B1, `(.L_x_118) ;  /* 0x000001a000017945 */ /* 0x000fe20003800200 */
[----:B------:R-:W-:-:S04]  /*0e50*/  LOP3.LUT R26, R26, 0x1, RZ, 0xc0, !PT ;  /* 0x000000011a1a7812 */ /* 0x000fc800078ec0ff */
[----:B------:R-:W-:-:S07]  /*0e60*/  ISETP.NE.U32.AND P1, PT, R26, 0x1, PT ;  /* 0x000000011a00780c */ /* 0x000fce0003f25070 */
[----:B------:R-:W-:Y:S06]  /*0e70*/  @!P0 BRA `(.L_x_119) ;  /* 0x0000000000588947 */ /* 0x000fec0003800000 */
[----:B------:R-:W0:Y:S08]  /*0e80*/  LDC.64 R8, c[0x0][0x380] ;  /* 0x0000e000ff087b82 */ /* 0x000e300000000a00 */
[----:B------:R-:W1:Y:S01]  /*0e90*/  LDC.64 R10, c[0x0][0x388] ;  /* 0x0000e200ff0a7b82 */ /* 0x000e620000000a00 */
[----:B0-----:R-:W-:-:S05]  /*0ea0*/  IMAD.WIDE R26, R3, 0x10, R8 ;  /* 0x00000010031a7825 */ /* 0x001fca00078e0208 */
[----:B------:R-:W2:Y:S01]  /*0eb0*/  LDG.E.128.CONSTANT R16, desc[UR8][R26.64+0x10] ;  /* 0x000010081a107981 */ /* 0x000ea2000c1e9d00 */
[----:B-1----:R-:W-:-:S03]  /*0ec0*/  IMAD.WIDE R28, R24, 0x10, R10 ;  /* 0x00000010181c7825 */ /* 0x002fc600078e020a */
[----:B------:R-:W3:Y:S04]  /*0ed0*/  LDG.E.128.CONSTANT R8, desc[UR8][R26.64] ;  /* 0x000000081a087981 */ /* 0x000ee8000c1e9d00 */
[----:B------:R-:W3:Y:S04]  /*0ee0*/  LDG.E.128.CONSTANT R12, desc[UR8][R28.64] ;  /* 0x000000081c0c7981 */ /* 0x000ee8000c1e9d00 */
[----:B------:R-:W2:Y:S01]  /*0ef0*/  LDG.E.128.CONSTANT R20, desc[UR8][R28.64+0x10] ;  /* 0x000010081c147981 */ /* 0x000ea2000c1e9d00 */
[----:B------:R-:W-:Y:S01]  /*0f00*/  VIADD R3, R3, 0x2 ;  /* 0x0000000203037836 */ /* 0x000fe20000000000 */
[----:B------:R-:W-:Y:S01]  /*0f10*/  IADD3 R24, PT, PT, R24, 0x2, RZ ;  /* 0x0000000218187810 */ /* 0x000fe20007ffe0ff */
[----:B---3--:R-:W-:-:S02]  /*0f20*/  DMUL R30, R10, R14 ;  /* 0x0000000e0a1e7228 */ /* 0x008fc40000000000 */
[----:B------:R-:W-:Y:S02]  /*0f30*/  DMUL R32, R10, R12 ;  /* 0x0000000c0a207228 */ /* 0x000fe40000000000 */
[C---:B--2---:R-:W-:Y:S02]  /*0f40*/  DMUL R10, R18.reuse, R22 ;  /* 0x00000016120a7228 */ /* 0x044fe40000000000 */
[----:B------:R-:W-:Y:S02]  /*0f50*/  DMUL R18, R18, R20 ;  /* 0x0000001412127228 */ /* 0x000fe40000000000 */
[C---:B------:R-:W-:Y:S02]  /*0f60*/  DFMA R30, R8.reuse, R12, -R30 ;  /* 0x0000000c081e722b */ /* 0x040fe4000000081e */
[----:B------:R-:W-:Y:S02]  /*0f70*/  DFMA R32, R8, R14, R32 ;  /* 0x0000000e0820722b */ /* 0x000fe40000000020 */
[----:B------:R-:W-:-:S02]  /*0f80*/  DFMA R10, R16, R20, -R10 ;  /* 0x00000014100a722b */ /* 0x000fc4000000080a */
[----:B------:R-:W-:Y:S02]  /*0f90*/  DFMA R18, R16, R22, R18 ;  /* 0x000000161012722b */ /* 0x000fe40000000012 */
[----:B------:R-:W-:Y:S02]  /*0fa0*/  DADD R4, R4, R30 ;  /* 0x0000000004047229 */ /* 0x000fe4000000001e */
[----:B------:R-:W-:-:S06]  /*0fb0*/  DADD R6, R6, R32 ;  /* 0x0000000006067229 */ /* 0x000fcc0000000020 */
[----:B------:R-:W-:Y:S02]  /*0fc0*/  DADD R4, R4, R10 ;  /* 0x0000000004047229 */ /* 0x000fe4000000000a */
[----:B------:R-:W-:-:S11]  /*0fd0*/  DADD R6, R6, R18 ;  /* 0x0000000006067229 */ /* 0x000fd60000000012 */
.L_x_119:
[----:B------:R-:W-:Y:S05]  /*0fe0*/  BSYNC.RECONVERGENT B1 ;  /* 0x0000000000017941 */ /* 0x000fea0003800200 */
.L_x_118:
[----:B------:R-:W-:Y:S05]  /*0ff0*/  @P1 BRA `(.L_x_111) ;  /* 0x0000000000301947 */ /* 0x000fea0003800000 */
[----:B------:R-:W0:Y:S08]  /*1000*/  LDC.64 R8, c[0x0][0x380] ;  /* 0x0000e000ff087b82 */ /* 0x000e300000000a00 */
[----:B------:R-:W1:Y:S01]  /*1010*/  LDC.64 R12, c[0x0][0x388] ;  /* 0x0000e200ff0c7b82 */ /* 0x000e620000000a00 */
[----:B0-----:R-:W-:-:S06]  /*1020*/  IMAD.WIDE R8, R3, 0x10, R8 ;  /* 0x0000001003087825 */ /* 0x001fcc00078e0208 */
[----:B------:R-:W2:Y:S01]  /*1030*/  LDG.E.128.CONSTANT R8, desc[UR8][R8.64] ;  /* 0x0000000808087981 */ /* 0x000ea2000c1e9d00 */
[----:B-1----:R-:W-:-:S06]  /*1040*/  IMAD.WIDE R12, R24, 0x10, R12 ;  /* 0x00000010180c7825 */ /* 0x002fcc00078e020c */
[----:B------:R-:W2:Y:S02]  /*1050*/  LDG.E.128.CONSTANT R12, desc[UR8][R12.64] ;  /* 0x000000080c0c7981 */ /* 0x000ea4000c1e9d00 */
[C---:B--2---:R-:W-:Y:S02]  /*1060*/  DMUL R16, R10.reuse, R14 ;  /* 0x0000000e0a107228 */ /* 0x044fe40000000000 */
[----:B------:R-:W-:-:S06]  /*1070*/  DMUL R10, R10, R12 ;  /* 0x0000000c0a0a7228 */ /* 0x000fcc0000000000 */
[C---:B------:R-:W-:Y:S02]  /*1080*/  DFMA R16, R8.reuse, R12, -R16 ;  /* 0x0000000c0810722b */ /* 0x040fe40000000810 */
[----:B------:R-:W-:-:S06]  /*1090*/  DFMA R10, R8, R14, R10 ;  /* 0x0000000e080a722b */ /* 0x000fcc000000000a */
[----:B------:R-:W-:Y:S02]  /*10a0*/  DADD R4, R4, R16 ;  /* 0x0000000004047229 */ /* 0x000fe40000000010 */
[----:B------:R-:W-:-:S11]  /*10b0*/  DADD R6, R6, R10 ;  /* 0x0000000006067229 */ /* 0x000fd6000000000a */
.L_x_111:
[----:B------:R-:W-:Y:S05]  /*10c0*/  BSYNC.RECONVERGENT B0 ;  /* 0x0000000000007941 */ /* 0x000fea0003800200 */
.L_x_110:
[----:B------:R-:W0:Y:S01]  /*10d0*/  LDCU.64 UR10, c[0x0][0x3a8] ;  /* 0x00007500ff0a77ac */ /* 0x000e220008000a00 */
[----:B------:R-:W1:Y:S01]  /*10e0*/  LDCU UR7, c[0x0][0x3b0] ;  /* 0x00007600ff0777ac */ /* 0x000e620008000800 */
[----:B0-----:R-:W-:-:S04]  /*10f0*/  LEA R8, P0, R2, UR10, 0x4 ;  /* 0x0000000a02087c11 */ /* 0x001fc8000f8020ff */
[----:B------:R-:W-:Y:S01]  /*1100*/  LEA.HI.X R9, R2, UR11, R0, 0x4, P0 ;  /* 0x0000000b02097c11 */ /* 0x000fe200080f2400 */
[----:B-1----:R-:W-:Y:S01]  /*1110*/  USHF.R.S32.HI UR4, URZ, 0x1f, UR7 ;  /* 0x0000001fff047899 */ /* 0x002fe20008011407 */
[----:B------:R-:W-:-:S03]  /*1120*/  IADD3 R2, P0, PT, R25, R2, RZ ;  /* 0x0000000219027210 */ /* 0x000fc60007f1e0ff */
[----:B------:R0:W-:Y:S01]  /*1130*/  STG.E.128 desc[UR8][R8.64], R4 ;  /* 0x0000000408007986 */ /* 0x0001e2000c101d08 */
[----:B------:R-:W-:Y:S02]  /*1140*/  LEA.HI.X.SX32 R0, R25, R0, 0x1, P0 ;  /* 0x0000000019007211 */ /* 0x000fe400000f0eff */
[----:B------:R-:W-:-:S04]  /*1150*/  ISETP.GE.U32.AND P0, PT, R2, UR7, PT ;  /* 0x0000000702007c0c */ /* 0x000fc8000bf06070 */
[----:B------:R-:W-:-:S13]  /*1160*/  ISETP.GE.U32.AND.EX P0, PT, R0, UR4, PT, P0 ;  /* 0x0000000400007c0c */ /* 0x000fda000bf06100 */
[----:B0-----:R-:W-:Y:S05]  /*1170*/  @!P0 BRA `(.L_x_120) ;  /* 0xffffffec00dc8947 */ /* 0x001fea000383ffff */
[----:B------:R-:W-:Y:S05]  /*1180*/  EXIT ;  /* 0x000000000000794d */ /* 0x000fea0003800000 */
        .weak           $__internal_0_$__cuda_sm20_div_u64
        .type           $__internal_0_$__cuda_sm20_div_u64,@function
        .size           $__internal_0_$__cuda_sm20_div_u64,(.L_x_163 - $__internal_0_$__cuda_sm20_div_u64)
$__internal_0_$__cuda_sm20_div_u64:
[----:B------:R-:W0:Y:S02]  /*1190*/  LDCU UR4, c[0x0][0x390] ;  /* 0x00007200ff0477ac */ /* 0x000e240008000800 */
[----:B0-----:R-:W0:Y:S08]  /*11a0*/  I2F.U64.RP R7, UR4 ;  /* 0x0000000400077d12 */ /* 0x001e300008309000 */
[----:B0-----:R-:W0:Y:S02]  /*11b0*/  MUFU.RCP R7, R7 ;  /* 0x0000000700077308 */ /* 0x001e240000001000 */
[----:B0-----:R-:W-:-:S06]  /*11c0*/  VIADD R8, R7, 0x1ffffffe ;  /* 0x1ffffffe07087836 */ /* 0x001fcc0000000000 */
[----:B------:R-:W0:Y:S02]  /*11d0*/  F2I.U64.TRUNC R8, R8 ;  /* 0x0000000800087311 */ /* 0x000e24000020d800 */
[----:B0-----:R-:W-:-:S04]  /*11e0*/  IMAD.WIDE.U32 R10, R8, UR4, RZ ;  /* 0x00000004080a7c25 */ /* 0x001fc8000f8e00ff */
[----:B------:R-:W-:Y:S01]  /*11f0*/  IMAD R11, R8, UR5, R11 ;  /* 0x00000005080b7c24 */ /* 0x000fe2000f8e020b */
[----:B------:R-:W-:-:S03]  /*1200*/  IADD3 R13, P0, PT, RZ, -R10, RZ ;  /* 0x8000000aff0d7210 */ /* 0x000fc60007f1e0ff */
[----:B------:R-:W-:Y:S02]  /*1210*/  IMAD R11, R9, UR4, R11 ;  /* 0x00000004090b7c24 */ /* 0x000fe4000f8e020b */
[----:B------:R-:W-:-:S04]  /*1220*/  IMAD.HI.U32 R10, R8, R13, RZ ;  /* 0x0000000d080a7227 */ /* 0x000fc800078e00ff */
[----:B------:R-:W-:Y:S01]  /*1230*/  IMAD.X R15, RZ, RZ, ~R11, P0 ;  /* 0x000000ffff0f7224 */ /* 0x000fe200000e0e0b */
[----:B------:R-:W-:-:S03]  /*1240*/  MOV R11, R8 ;  /* 0x00000008000b7202 */ /* 0x000fc60000000f00 */
[-C--:B------:R-:W-:Y:S02]  /*1250*/  IMAD R17, R9, R15.reuse, RZ ;  /* 0x0000000f09117224 */ /* 0x080fe400078e02ff */
[----:B------:R-:W-:-:S04]  /*1260*/  IMAD.WIDE.U32 R10, P0, R8, R15, R10 ;  /* 0x0000000f080a7225 */ /* 0x000fc8000780000a */
[----:B------:R-:W-:-:S04]  /*1270*/  IMAD.HI.U32 R7, R9, R15, RZ ;  /* 0x0000000f09077227 */ /* 0x000fc800078e00ff */
[----:B------:R-:W-:-:S04]  /*1280*/  IMAD.HI.U32 R10, P1, R9, R13, R10 ;  /* 0x0000000d090a7227 */ /* 0x000fc8000782000a */
[----:B------:R-:W-:Y:S01]  /*1290*/  IMAD.X R7, R7, 0x1, R9, P0 ;  /* 0x0000000107077824 */ /* 0x000fe200000e0609 */
[----:B------:R-:W-:-:S04]  /*12a0*/  IADD3 R11, P2, PT, R17, R10, RZ ;  /* 0x0000000a110b7210 */ /* 0x000fc80007f5e0ff */
[----:B------:R-:W-:Y:S01]  /*12b0*/  IADD3.X R7, PT, PT, RZ, RZ, R7, P2, P1 ;  /* 0x000000ffff077210 */ /* 0x000fe200017e2407 */
[----:B------:R-:W-:-:S04]  /*12c0*/  IMAD.WIDE.U32 R8, R11, UR4, RZ ;  /* 0x000000040b087c25 */ /* 0x000fc8000f8e00ff */
[----:B------:R-:W-:Y:S01]  /*12d0*/  IMAD R10, R11, UR5, R9 ;  /* 0x000000050b0a7c24 */ /* 0x000fe2000f8e0209 */
[----:B------:R-:W-:-:S03]  /*12e0*/  IADD3 R9, P0, PT, RZ, -R8, RZ ;  /* 0x80000008ff097210 */ /* 0x000fc60007f1e0ff */
[----:B------:R-:W-:Y:S02]  /*12f0*/  IMAD R8, R7, UR4, R10 ;  /* 0x0000000407087c24 */ /* 0x000fe4000f8e020a */
[----:B------:R-:W-:-:S04]  /*1300*/  IMAD.HI.U32 R10, R11, R9, RZ ;  /* 0x000000090b0a7227 */ /* 0x000fc800078e00ff */
[----:B------:R-:W-:-:S04]  /*1310*/  IMAD.X R8, RZ, RZ, ~R8, P0 ;  /* 0x000000ffff087224 */ /* 0x000fc800000e0e08 */
[----:B------:R-:W-:-:S04]  /*1320*/  IMAD.WIDE.U32 R10, P0, R11, R8, R10 ;  /* 0x000000080b0a7225 */ /* 0x000fc8000780000a */
[C---:B------:R-:W-:Y:S02]  /*1330*/  IMAD R12, R7.reuse, R8, RZ ;  /* 0x00000008070c7224 */ /* 0x040fe400078e02ff */
[----:B------:R-:W-:-:S04]  /*1340*/  IMAD.HI.U32 R11, P1, R7, R9, R10 ;  /* 0x00000009070b7227 */ /* 0x000fc8000782000a */
[----:B------:R-:W-:Y:S01]  /*1350*/  IMAD.HI.U32 R8, R7, R8, RZ ;  /* 0x0000000807087227 */ /* 0x000fe200078e00ff */
[----:B------:R-:W-:-:S03]  /*1360*/  IADD3 R11, P2, PT, R12, R11, RZ ;  /* 0x0000000b0c0b7210 */ /* 0x000fc60007f5e0ff */
[----:B------:R-:W-:Y:S01]  /*1370*/  IMAD.MOV.U32 R9, RZ, RZ, RZ ;  /* 0x000000ffff097224 */ /* 0x000fe200078e00ff */
[----:B------:R-:W-:Y:S01]  /*1380*/  IADD3.X R7, PT, PT, R8, R7, RZ, P0, !PT ;  /* 0x0000000708077210 */ /* 0x000fe200007fe4ff */
[----:B------:R-:W-:-:S03]  /*1390*/  IMAD.HI.U32 R8, R11, R4, RZ ;  /* 0x000000040b087227 */ /* 0x000fc600078e00ff */
[----:B------:R-:W-:Y:S01]  /*13a0*/  IADD3.X R7, PT, PT, RZ, RZ, R7, P2, P1 ;  /* 0x000000ffff077210 */ /* 0x000fe200017e2407 */
[----:B------:R-:W-:-:S04]  /*13b0*/  IMAD.WIDE.U32 R8, R11, R3, R8 ;  /* 0x000000030b087225 */ /* 0x000fc800078e0008 */
[C---:B------:R-:W-:Y:S02]  /*13c0*/  IMAD R11, R7.reuse, R3, RZ ;  /* 0x00000003070b7224 */ /* 0x040fe400078e02ff */
[----:B------:R-:W-:-:S04]  /*13d0*/  IMAD.HI.U32 R8, P0, R7, R4, R8 ;  /* 0x0000000407087227 */ /* 0x000fc80007800008 */
[----:B------:R-:W-:Y:S01]  /*13e0*/  IMAD.HI.U32 R7, R7, R3, RZ ;  /* 0x0000000307077227 */ /* 0x000fe200078e00ff */
[----:B------:R-:W-:-:S03]  /*13f0*/  IADD3 R11, P1, PT, R11, R8, RZ ;  /* 0x000000080b0b7210 */ /* 0x000fc60007f3e0ff */
[----:B------:R-:W-:Y:S02]  /*1400*/  IMAD.X R7, RZ, RZ, R7, P0 ;  /* 0x000000ffff077224 */ /* 0x000fe400000e0607 */
[----:B------:R-:W-:-:S03]  /*1410*/  IMAD.WIDE.U32 R8, R11, UR4, RZ ;  /* 0x000000040b087c25 */ /* 0x000fc6000f8e00ff */
[----:B------:R-:W-:Y:S01]  /*1420*/  IADD3.X R7, PT, PT, RZ, R7, RZ, P1, !PT ;  /* 0x00000007ff077210 */ /* 0x000fe20000ffe4ff */
[C---:B------:R-:W-:Y:S01]  /*1430*/  IMAD R10, R11.reuse, UR5, R9 ;  /* 0x000000050b0a7c24 */ /* 0x040fe2000f8e0209 */
[----:B------:R-:W-:Y:S02]  /*1440*/  IADD3 R12, P1, PT, -R8, R4, RZ ;  /* 0x00000004080c7210 */ /* 0x000fe40007f3e1ff */
[----:B------:R-:W-:Y:S01]  /*1450*/  IADD3 R8, PT, PT, R11, 0x1, RZ ;  /* 0x000000010b087810 */ /* 0x000fe20007ffe0ff */
[----:B------:R-:W-:Y:S01]  /*1460*/  IMAD R10, R7, UR4, R10 ;  /* 0x00000004070a7c24 */ /* 0x000fe2000f8e020a */
[----:B------:R-:W-:-:S03]  /*1470*/  ISETP.GE.U32.AND P0, PT, R12, UR4, PT ;  /* 0x000000040c007c0c */ /* 0x000fc6000bf06070 */
[----:B------:R-:W-:Y:S01]  /*1480*/  IMAD.X R10, R3, 0x1, ~R10, P1 ;  /* 0x00000001030a7824 */ /* 0x000fe200008e0e0a */
[----:B------:R-:W-:-:S04]  /*1490*/  IADD3 R3, P1, PT, R12, -UR4, RZ ;  /* 0x800000040c037c10 */ /* 0x000fc8000ff3e0ff */
[C---:B------:R-:W-:Y:S02]  /*14a0*/  ISETP.GE.U32.AND.EX P0, PT, R10.reuse, UR5, PT, P0 ;  /* 0x000000050a007c0c */ /* 0x040fe4000bf06100 */
[----:B------:R-:W-:Y:S02]  /*14b0*/  IADD3.X R7, PT, PT, R10, ~UR5, RZ, P1, !PT ;  /* 0x800000050a077c10 */ /* 0x000fe40008ffe4ff */
[----:B------:R-:W-:Y:S02]  /*14c0*/  SEL R3, R3, R12, P0 ;  /* 0x0000000c03037207 */ /* 0x000fe40000000000 */
[----:B------:R-:W-:Y:S02]  /*14d0*/  SEL R7, R7, R10, P0 ;  /* 0x0000000a07077207 */ /* 0x000fe40000000000 */
[----:B------:R-:W-:Y:S02]  /*14e0*/  SEL R8, R8, R11, P0 ;  /* 0x0000000b08087207 */ /* 0x000fe40000000000 */
[----:B------:R-:W-:-:S02]  /*14f0*/  ISETP.GE.U32.AND P0, PT, R3, UR4, PT ;  /* 0x0000000403007c0c */ /* 0x000fc4000bf06070 */
[----:B------:R-:W-:Y:S01]  /*1500*/  ISETP.NE.U32.AND P1, PT, RZ, UR4, PT ;  /* 0x00000004ff007c0c */ /* 0x000fe2000bf25070 */
[----:B------:R-:W-:Y:S01]  /*1510*/  VIADD R3, R8, 0x1 ;  /* 0x0000000108037836 */ /* 0x000fe20000000000 */
[----:B------:R-:W-:Y:S01]  /*1520*/  ISETP.GE.U32.AND.EX P0, PT, R7, UR5, PT, P0 ;  /* 0x0000000507007c0c */ /* 0x000fe2000bf06100 */
[----:B------:R-:W-:Y:S01]  /*1530*/  HFMA2 R7, -RZ, RZ, 0, 0 ;  /* 0x00000000ff077431 */ /* 0x000fe200000001ff */
[----:B------:R-:W-:Y:S02]  /*1540*/  ISETP.NE.AND.EX P1, PT, RZ, UR5, PT, P1 ;  /* 0x00000005ff007c0c */ /* 0x000fe4000bf25310 */
[----:B------:R-:W-:-:S04]  /*1550*/  SEL R3, R3, R8, P0 ;  /* 0x0000000803037207 */ /* 0x000fc80000000000 */
[----:B------:R-:W-:Y:S01]  /*1560*/  SEL R3, R3, 0xffffffff, P1 ;  /* 0xffffffff03037807 */ /* 0x000fe20000800000 */
[----:B------:R-:W-:Y:S06]  /*1570*/  RET.REL.NODEC R6 `(_cupy_upfirdn1D_complex128) ;  /* 0xffffffe806a07950 */ /* 0x000fec0003c3ffff */
.L_x_121:
        /* <DEDUP_REMOVED lines=16> */
.L_x_163:


//--------------------- .text._cupy_upfirdn1D_complex64 --------------------------
	.section	.text._cupy_upfirdn1D_complex64,"ax",@progbits
	.align	128
        .global         _cupy_upfirdn1D_complex64
        .type           _cupy_upfirdn1D_complex64,@function
        .size           _cupy_upfirdn1D_complex64,(.L_x_164 - _cupy_upfirdn1D_complex64)
        .other          _cupy_upfirdn1D_complex64,@"STO_CUDA_ENTRY STV_DEFAULT"
_cupy_upfirdn1D_complex64:
.text._cupy_upfirdn1D_complex64:
        /* <DEDUP_REMOVED lines=15> */
.L_x_135:
[----:B------:R-:W0:Y:S01]  /*00f0*/  LDCU UR4, c[0x0][0x394] ;  /* 0x00007280ff0477ac */ /* 0x000e220008000800 */
[----:B------:R-:W-:Y:S01]  /*0100*/  BSSY.RECONVERGENT B0, `(.L_x_122) ;  /* 0x0000024000007945 */ /* 0x000fe20003800200 */
[----:B0-----:R-:W-:Y:S02]  /*0110*/  IMAD R5, R24, UR4, RZ ;  /* 0x0000000418057c24 */ /* 0x001fe4000f8e02ff */
[----:B------:R-:W-:-:S04]  /*0120*/  IMAD.WIDE.U32 R2, R0, UR4, RZ ;  /* 0x0000000400027c25 */ /* 0x000fc8000f8e00ff */
[----:B------:R-:W-:-:S05]  /*0130*/  IMAD R5, R0, UR6, R5 ;  /* 0x0000000600057c24 */ /* 0x000fca000f8e0205 */
[----:B------:R-:W-:-:S04]  /*0140*/  IADD3 R5, PT, PT, R3, R5, RZ ;  /* 0x0000000503057210 */ /* 0x000fc80007ffe0ff */
[----:B------:R-:W-:-:S04]  /*0150*/  LOP3.LUT R4, R5, UR5, RZ, 0xfc, !PT ;  /* 0x0000000505047c12 */ /* 0x000fc8000f8efcff */
[----:B------:R-:W-:-:S13]  /*0160*/  ISETP.NE.U32.AND P0, PT, R4, RZ, PT ;  /* 0x000000ff0400720c */ /* 0x000fda0003f05070 */
[----:B------:R-:W-:Y:S05]  /*0170*/  @P0 BRA `(.L_x_123) ;  /* 0x0000000000580947 */ /* 0x000fea0003800000 */
[----:B------:R-:W0:Y:S02]  /*0180*/  LDCU UR4, c[0x0][0x390] ;  /* 0x00007200ff0477ac */ /* 0x000e240008000800 */
[----:B0-----:R-:W0:Y:S01]  /*0190*/  I2F.U32.RP R3, UR4 ;  /* 0x0000000400037d06 */ /* 0x001e220008209000 */
[----:B------:R-:W-:-:S07]  /*01a0*/  ISETP.NE.U32.AND P2, PT, RZ, UR4, PT ;  /* 0x00000004ff007c0c */ /* 0x000fce000bf45070 */
[----:B0-----:R-:W0:Y:S02]  /*01b0*/  MUFU.RCP R3, R3 ;  /* 0x0000000300037308 */ /* 0x001e240000001000 */
[----:B0-----:R-:W-:-:S06]  /*01c0*/  IADD3 R4, PT, PT, R3, 0xffffffe, RZ ;  /* 0x0ffffffe03047810 */ /* 0x001fcc0007ffe0ff */
[----:B------:R0:W1:Y:S02]  /*01d0*/  F2I.FTZ.U32.TRUNC.NTZ R5, R4 ;  /* 0x0000000400057305 */ /* 0x000064000021f000 */
[----:B0-----:R-:W-:Y:S01]  /*01e0*/  HFMA2 R4, -RZ, RZ, 0, 0 ;  /* 0x00000000ff047431 */ /* 0x001fe200000001ff */
[----:B-1----:R-:W-:-:S05]  /*01f0*/  IADD3 R7, PT, PT, RZ, -R5, RZ ;  /* 0x80000005ff077210 */ /* 0x002fca0007ffe0ff */
[----:B------:R-:W-:-:S04]  /*0200*/  IMAD R7, R7, UR4, RZ ;  /* 0x0000000407077c24 */ /* 0x000fc8000f8e02ff */
[----:B------:R-:W-:-:S06]  /*0210*/  IMAD.HI.U32 R5, R5, R7, R4 ;  /* 0x0000000705057227 */ /* 0x000fcc00078e0004 */
[----:B------:R-:W-:-:S05]  /*0220*/  IMAD.HI.U32 R5, R5, R2, RZ ;  /* 0x0000000205057227 */ /* 0x000fca00078e00ff */
[----:B------:R-:W-:-:S05]  /*0230*/  IADD3 R7, PT, PT, -R5, RZ, RZ ;  /* 0x000000ff05077210 */ /* 0x000fca0007ffe1ff */
[----:B------:R-:W-:-:S05]  /*0240*/  IMAD R6, R7, UR4, R2 ;  /* 0x0000000407067c24 */ /* 0x000fca000f8e0202 */
[----:B------:R-:W-:-:S13]  /*0250*/  ISETP.GE.U32.AND P0, PT, R6, UR4, PT ;  /* 0x0000000406007c0c */ /* 0x000fda000bf06070 */
[----:B------:R-:W-:Y:S02]  /*0260*/  @P0 IADD3 R6, PT, PT, R6, -UR4, RZ ;  /* 0x8000000406060c10 */ /* 0x000fe4000fffe0ff */
[----:B------:R-:W-:Y:S02]  /*0270*/  @P0 IADD3 R5, PT, PT, R5, 0x1, RZ ;  /* 0x0000000105050810 */ /* 0x000fe40007ffe0ff */
[----:B------:R-:W-:-:S13]  /*0280*/  ISETP.GE.U32.AND P1, PT, R6, UR4, PT ;  /* 0x0000000406007c0c */ /* 0x000fda000bf26070 */
[----:B------:R-:W-:Y:S02]  /*0290*/  @P1 IADD3 R5, PT, PT, R5, 0x1, RZ ;  /* 0x0000000105051810 */ /* 0x000fe40007ffe0ff */
[----:B------:R-:W-:-:S04]  /*02a0*/  @!P2 LOP3.LUT R5, RZ, UR4, RZ, 0x33, !PT ;  /* 0x00000004ff05ac12 */ /* 0x000fc8000f8e33ff */
[----:B------:R-:W-:-:S05]  /*02b0*/  IADD3 R7, PT, PT, -R5, RZ, RZ ;  /* 0x000000ff05077210 */ /* 0x000fca0007ffe1ff */
[----:B------:R-:W-:Y:S01]  /*02c0*/  IMAD R7, R7, UR4, R2 ;  /* 0x0000000407077c24 */ /* 0x000fe2000f8e0202 */
[----:B------:R-:W-:Y:S06]  /*02d0*/  BRA `(.L_x_124) ;  /* 0x0000000000187947 */ /* 0x000fec0003800000 */
.L_x_123:
[----:B------:R-:W-:-:S07]  /*02e0*/  MOV R4, 0x300 ;  /* 0x0000030000047802 */ /* 0x000fce0000000f00 */
[----:B------:R-:W-:Y:S05]  /*02f0*/  CALL.REL.NOINC `($__internal_1_$__cuda_sm20_div_u64) ;  /* 0x0000000c00987944 */ /* 0x000fea0003c00000 */
[----:B------:R-:W0:Y:S01]  /*0300*/  LDCU UR4, c[0x0][0x390] ;  /* 0x00007200ff0477ac */ /* 0x000e220008000800 */
[----:B------:R-:W-:Y:S02]  /*0310*/  IADD3 R7, PT, PT, -R6, RZ, RZ ;  /* 0x000000ff06077210 */ /* 0x000fe40007ffe1ff */
[----:B------:R-:W-:-:S03]  /*0320*/  MOV R5, R6 ;  /* 0x0000000600057202 */ /* 0x000fc60000000f00 */
[----:B0-----:R-:W-:-:S07]  /*0330*/  IMAD R7, R7, UR4, R2 ;  /* 0x0000000407077c24 */ /* 0x001fce000f8e0202 */
.L_x_124:
[----:B------:R-:W-:Y:S05]  /*0340*/  BSYNC.RECONVERGENT B0 ;  /* 0x0000000000007941 */ /* 0x000fea0003800200 */
.L_x_122:
[----:B------:R-:W0:Y:S01]  /*0350*/  LDC R11, c[0x0][0x3a4] ;  /* 0x0000e900ff0b7b82 */ /* 0x000e220000000800 */
[----:B------:R-:W-:Y:S01]  /*0360*/  IABS R8, R5 ;  /* 0x0000000500087213 */ /* 0x000fe20000000000 */
[----:B------:R-:W1:Y:S01]  /*0370*/  LDCU UR4, c[0x0][0x3a0] ;  /* 0x00007400ff0477ac */ /* 0x000e620008000800 */
[----:B------:R-:W-:Y:S01]  /*0380*/  ISETP.GE.AND P2, PT, R5, RZ, PT ;  /* 0x000000ff0500720c */ /* 0x000fe20003f46270 */
[----:B------:R-:W-:Y:S04]  /*0390*/  BSSY.RECONVERGENT B0, `(.L_x_125) ;  /* 0x00000d0000007945 */ /* 0x000fe80003800200 */
[----:B------:R-:W2:Y:S01]  /*03a0*/  LDC R10, c[0x0][0x39c] ;  /* 0x0000e700ff0a7b82 */ /* 0x000ea20000000800 */
[----:B0-----:R-:W-:-:S04]  /*03b0*/  IABS R6, R11 ;  /* 0x0000000b00067213 */ /* 0x001fc80000000000 */
[----:B------:R-:W0:Y:S08]  /*03c0*/  I2F.RP R4, R6 ;  /* 0x0000000600047306 */ /* 0x000e300000209400 */
[----:B0-----:R-:W0:Y:S02]  /*03d0*/  MUFU.RCP R4, R4 ;  /* 0x0000000400047308 */ /* 0x001e240000001000 */
[----:B0-----:R-:W-:-:S06]  /*03e0*/  IADD3 R2, PT, PT, R4, 0xffffffe, RZ ;  /* 0x0ffffffe04027810 */ /* 0x001fcc0007ffe0ff */
[----:B------:R0:W3:Y:S02]  /*03f0*/  F2I.FTZ.U32.TRUNC.NTZ R3, R2 ;  /* 0x0000000200037305 */ /* 0x0000e4000021f000 */
[----:B0-----:R-:W-:Y:S01]  /*0400*/  HFMA2 R2, -RZ, RZ, 0, 0 ;  /* 0x00000000ff027431 */ /* 0x001fe200000001ff */
[----:B---3--:R-:W-:-:S05]  /*0410*/  IADD3 R9, PT, PT, RZ, -R3, RZ ;  /* 0x80000003ff097210 */ /* 0x008fca0007ffe0ff */
[----:B------:R-:W-:-:S04]  /*0420*/  IMAD R9, R9, R6, RZ ;  /* 0x0000000609097224 */ /* 0x000fc800078e02ff */
[----:B------:R-:W-:-:S06]  /*0430*/  IMAD.HI.U32 R3, R3, R9, R2 ;  /* 0x0000000903037227 */ /* 0x000fcc00078e0002 */
[----:B------:R-:W-:-:S05]  /*0440*/  IMAD.HI.U32 R3, R3, R8, RZ ;  /* 0x0000000803037227 */ /* 0x000fca00078e00ff */
[----:B------:R-:W-:-:S05]  /*0450*/  IADD3 R3, PT, PT, -R3, RZ, RZ ;  /* 0x000000ff03037210 */ /* 0x000fca0007ffe1ff */
[----:B------:R-:W-:Y:S01]  /*0460*/  IMAD R3, R6, R3, R8 ;  /* 0x0000000306037224 */ /* 0x000fe200078e0208 */
[----:B------:R-:W-:-:S04]  /*0470*/  CS2R R8, SRZ ;  /* 0x0000000000087805 */ /* 0x000fc8000001ff00 */
[----:B------:R-:W-:-:S13]  /*0480*/  ISETP.GT.U32.AND P0, PT, R6, R3, PT ;  /* 0x000000030600720c */ /* 0x000fda0003f04070 */
[----:B------:R-:W-:Y:S02]  /*0490*/  @!P0 IADD3 R3, PT, PT, R3, -R6, RZ ;  /* 0x8000000603038210 */ /* 0x000fe40007ffe0ff */
[----:B------:R-:W-:Y:S02]  /*04a0*/  ISETP.NE.AND P0, PT, R11, RZ, PT ;  /* 0x000000ff0b00720c */ /* 0x000fe40003f05270 */
[----:B------:R-:W-:-:S13]  /*04b0*/  ISETP.GT.U32.AND P1, PT, R6, R3, PT ;  /* 0x000000030600720c */ /* 0x000fda0003f24070 */
[----:B------:R-:W-:-:S04]  /*04c0*/  @!P1 IADD3 R3, PT, PT, R3, -R6, RZ ;  /* 0x8000000603039210 */ /* 0x000fc80007ffe0ff */
[----:B------:R-:W-:Y:S02]  /*04d0*/  @!P2 IADD3 R3, PT, PT, -R3, RZ, RZ ;  /* 0x000000ff0303a210 */ /* 0x000fe40007ffe1ff */
[----:B------:R-:W-:-:S04]  /*04e0*/  @!P0 LOP3.LUT R3, RZ, R11, RZ, 0x33, !PT ;  /* 0x0000000bff038212 */ /* 0x000fc800078e33ff */
[C---:B--2---:R-:W-:Y:S02]  /*04f0*/  ISETP.GE.AND P1, PT, R3.reuse, R10, PT ;  /* 0x0000000a0300720c */ /* 0x044fe40003f26270 */
        /* <DEDUP_REMOVED lines=12> */
[----:B------:R-:W-:Y:S02]  /*05c0*/  IADD3 R2, PT, PT, R10, -0x2, -R3 ;  /* 0xfffffffe0a027810 */ /* 0x000fe40007ffe803 */
[----:B------:R-:W-:Y:S02]  /*05d0*/  LOP3.LUT R25, RZ, R3, RZ, 0x33, !PT ;  /* 0x00000003ff197212 */ /* 0x000fe400078e33ff */
[----:B------:R-:W-:Y:S02]  /*05e0*/  ISETP.GE.U32.AND P0, PT, R2, 0x7, PT ;  /* 0x000000070200780c */ /* 0x000fe40003f06070 */
[----:B------:R-:W-:-:S11]  /*05f0*/  IADD3 R25, PT, PT, R10, R25, RZ ;  /* 0x000000190a197210 */ /* 0x000fd60007ffe0ff */
[----:B------:R-:W-:Y:S05]  /*0600*/  @!P0 BRA `(.L_x_128) ;  /* 0x0000000400408947 */ /* 0x000fea0003800000 */
[----:B------:R-:W-:Y:S01]  /*0610*/  LOP3.LUT R2, R25, 0xfffffff8, RZ, 0xc0, !PT ;  /* 0xfffffff819027812 */ /* 0x000fe200078ec0ff */
[----:B------:R-:W-:Y:S01]  /*0620*/  BSSY.RECONVERGENT B2, `(.L_x_129) ;  /* 0x000004d000027945 */ /* 0x000fe20003800200 */
[----:B------:R-:W-:Y:S02]  /*0630*/  MOV R9, RZ ;  /* 0x000000ff00097202 */ /* 0x000fe40000000f00 */
[----:B------:R-:W-:-:S07]  /*0640*/  IADD3 R2, PT, PT, -R2, RZ, RZ ;  /* 0x000000ff02027210 */ /* 0x000fce0007ffe1ff */
.L_x_130:
[----:B------:R-:W0:Y:S08]  /*0650*/  LDC.64 R20, c[0x0][0x380] ;  /* 0x0000e000ff147b82 */ /* 0x000e300000000a00 */
[----:B------:R-:W1:Y:S01]  /*0660*/  LDC.64 R18, c[0x0][0x388] ;  /* 0x0000e200ff127b82 */ /* 0x000e620000000a00 */
[----:B0-----:R-:W-:-:S05]  /*0670*/  IMAD.WIDE R20, R5, 0x8, R20 ;  /* 0x0000000805147825 */ /* 0x001fca00078e0214 */
[----:B------:R-:W2:Y:S01]  /*0680*/  LDG.E.64.CONSTANT R12, desc[UR8][R20.64] ;  /* 0x00000008140c7981 */ /* 0x000ea2000c1e9b00 */
[----:B-1----:R-:W-:-:S03]  /*0690*/  IMAD.WIDE R18, R4, 0x8, R18 ;  /* 0x0000000804127825 */ /* 0x002fc600078e0212 */
[----:B------:R-:W3:Y:S04]  /*06a0*/  LDG.E.64.CONSTANT R16, desc[UR8][R20.64+0x8] ;  /* 0x0000080814107981 */ /* 0x000ee8000c1e9b00 */
[----:B------:R-:W2:Y:S04]  /*06b0*/  LDG.E.64.CONSTANT R14, desc[UR8][R18.64] ;  /* 0x00000008120e7981 */ /* 0x000ea8000c1e9b00 */
[----:B------:R-:W3:Y:S04]  /*06c0*/  LDG.E.64.CONSTANT R22, desc[UR8][R18.64+0x8] ;  /* 0x0000080812167981 */ /* 0x000ee8000c1e9b00 */
[----:B------:R-:W4:Y:S01]  /*06d0*/  LDG.E.64.CONSTANT R10, desc[UR8][R18.64+0x10] ;  /* 0x00001008120a7981 */ /* 0x000f22000c1e9b00 */
[C---:B--2---:R-:W-:Y:S01]  /*06e0*/  FMUL R7, R13.reuse, R15 ;  /* 0x0000000f0d077220 */ /* 0x044fe20000400000 */
[----:B------:R-:W-:-:S03]  /*06f0*/  FMUL R26, R13, R14 ;  /* 0x0000000e0d1a7220 */ /* 0x000fc60000400000 */
[C---:B------:R-:W-:Y:S02]  /*0700*/  FFMA R13, R12.reuse, R14, -R7 ;  /* 0x0000000e0c0d7223 */ /* 0x040fe40000000807 */
[----:B------:R-:W4:Y:S01]  /*0710*/  LDG.E.64.CONSTANT R6, desc[UR8][R20.64+0x10] ;  /* 0x0000100814067981 */ /* 0x000f22000c1e9b00 */
[----:B------:R-:W-:Y:S01]  /*0720*/  FFMA R12, R12, R15, R26 ;  /* 0x0000000f0c0c7223 */ /* 0x000fe2000000001a */
[----:B------:R-:W-:Y:S01]  /*0730*/  FADD R26, R13, R8 ;  /* 0x000000080d1a7221 */ /* 0x000fe20000000000 */
[CC--:B---3--:R-:W-:Y:S01]  /*0740*/  FMUL R29, R17.reuse, R23.reuse ;  /* 0x00000017111d7220 */ /* 0x0c8fe20000400000 */
[-C--:B------:R-:W-:Y:S01]  /*0750*/  FMUL R8, R17, R22.reuse ;  /* 0x0000001611087220 */ /* 0x080fe20000400000 */
[----:B------:R-:W-:Y:S01]  /*0760*/  FADD R17, R12, R9 ;  /* 0x000000090c117221 */ /* 0x000fe20000000000 */
[----:B------:R-:W2:Y:S01]  /*0770*/  LDG.E.64.CONSTANT R14, desc[UR8][R20.64+0x18] ;  /* 0x00001808140e7981 */ /* 0x000ea2000c1e9b00 */
[C---:B------:R-:W-:Y:S01]  /*0780*/  FFMA R29, R16.reuse, R22, -R29 ;  /* 0x00000016101d7223 */ /* 0x040fe2000000081d */
[----:B------:R-:W-:-:S02]  /*0790*/  FFMA R16, R16, R23, R8 ;  /* 0x0000001710107223 */ /* 0x000fc40000000008 */
[----:B------:R-:W2:Y:S01]  /*07a0*/  LDG.E.64.CONSTANT R8, desc[UR8][R18.64+0x18] ;  /* 0x0000180812087981 */ /* 0x000ea2000c1e9b00 */
[C---:B----4-:R-:W-:Y:S01]  /*07b0*/  FMUL R13, R7.reuse, R11 ;  /* 0x0000000b070d7220 */ /* 0x050fe20000400000 */
[----:B------:R-:W-:-:S03]  /*07c0*/  FMUL R22, R7, R10 ;  /* 0x0000000a07167220 */ /* 0x000fc60000400000 */
[C---:B------:R-:W-:Y:S01]  /*07d0*/  FFMA R7, R6.reuse, R10, -R13 ;  /* 0x0000000a06077223 */ /* 0x040fe2000000080d */
[----:B------:R-:W-:Y:S01]  /*07e0*/  FFMA R22, R6, R11, R22 ;  /* 0x0000000b06167223 */ /* 0x000fe20000000016 */
[----:B------:R-:W3:Y:S04]  /*07f0*/  LDG.E.64.CONSTANT R12, desc[UR8][R18.64+0x20] ;  /* 0x00002008120c7981 */ /* 0x000ee8000c1e9b00 */
[----:B------:R-:W3:Y:S01]  /*0800*/  LDG.E.64.CONSTANT R10, desc[UR8][R20.64+0x20] ;  /* 0x00002008140a7981 */ /* 0x000ee2000c1e9b00 */
[----:B------:R-:W-:Y:S01]  /*0810*/  FADD R17, R17, R16 ;  /* 0x0000001011117221 */ /* 0x000fe20000000000 */
[C---:B--2---:R-:W-:Y:S01]  /*0820*/  FMUL R23, R15.reuse, R9 ;  /* 0x000000090f177220 */ /* 0x044fe20000400000 */
[----:B------:R-:W-:Y:S01]  /*0830*/  FADD R6, R26, R29 ;  /* 0x0000001d1a067221 */ /* 0x000fe20000000000 */
[----:B------:R-:W-:-:S02]  /*0840*/  FMUL R16, R15, R8 ;  /* 0x000000080f107220 */ /* 0x000fc40000400000 */
[----:B------:R-:W-:Y:S01]  /*0850*/  FFMA R8, R14, R8, -R23 ;  /* 0x000000080e087223 */ /* 0x000fe20000000817 */
[----:B------:R-:W-:Y:S01]  /*0860*/  FADD R6, R6, R7 ;  /* 0x0000000706067221 */ /* 0x000fe20000000000 */
[----:B------:R-:W-:Y:S01]  /*0870*/  FADD R7, R17, R22 ;  /* 0x0000001611077221 */ /* 0x000fe20000000000 */
[----:B------:R-:W-:Y:S02]  /*0880*/  FFMA R9, R14, R9, R16 ;  /* 0x000000090e097223 */ /* 0x000fe40000000010 */
[----:B------:R-:W2:Y:S04]  /*0890*/  LDG.E.64.CONSTANT R14, desc[UR8][R20.64+0x28] ;  /* 0x00002808140e7981 */ /* 0x000ea8000c1e9b00 */
[----:B------:R-:W2:Y:S01]  /*08a0*/  LDG.E.64.CONSTANT R16, desc[UR8][R18.64+0x28] ;  /* 0x0000280812107981 */ /* 0x000ea2000c1e9b00 */
[C---:B---3--:R-:W-:Y:S01]  /*08b0*/  FMUL R23, R11.reuse, R13 ;  /* 0x0000000d0b177220 */ /* 0x048fe20000400000 */
[----:B------:R-:W-:-:S03]  /*08c0*/  FMUL R26, R11, R12 ;  /* 0x0000000c0b1a7220 */ /* 0x000fc60000400000 */
[C---:B------:R-:W-:Y:S01]  /*08d0*/  FFMA R22, R10.reuse, R12, -R23 ;  /* 0x0000000c0a167223 */ /* 0x040fe20000000817 */
[----:B------:R-:W-:Y:S02]  /*08e0*/  FFMA R23, R10, R13, R26 ;  /* 0x0000000d0a177223 */ /* 0x000fe4000000001a */
[----:B------:R-:W3:Y:S04]  /*08f0*/  LDG.E.64.CONSTANT R10, desc[UR8][R20.64+0x30] ;  /* 0x00003008140a7981 */ /* 0x000ee8000c1e9b00 */
[----:B------:R-:W3:Y:S04]  /*0900*/  LDG.E.64.CONSTANT R12, desc[UR8][R18.64+0x30] ;  /* 0x00003008120c7981 */ /* 0x000ee8000c1e9b00 */
[----:B------:R-:W4:Y:S04]  /*0910*/  LDG.E.64.CONSTANT R20, desc[UR8][R20.64+0x38] ;  /* 0x0000380814147981 */ /* 0x000f28000c1e9b00 */
[----:B------:R-:W4:Y:S01]  /*0920*/  LDG.E.64.CONSTANT R18, desc[UR8][R18.64+0x38] ;  /* 0x0000380812127981 */ /* 0x000f22000c1e9b00 */
[----:B------:R-:W-:Y:S01]  /*0930*/  FADD R29, R6, R8 ;  /* 0x00000008061d7221 */ /* 0x000fe20000000000 */
[----:B------:R-:W-:Y:S01]  /*0940*/  IADD3 R2, PT, PT, R2, 0x8, RZ ;  /* 0x0000000802027810 */ /* 0x000fe20007ffe0ff */
[-C--:B--2---:R-:W-:Y:S01]  /*0950*/  FMUL R8, R15, R16.reuse ;  /* 0x000000100f087220 */ /* 0x084fe20000400000 */
[----:B------:R-:W-:Y:S01]  /*0960*/  FADD R6, R7, R9 ;  /* 0x0000000907067221 */ /* 0x000fe20000000000 */
[-C--:B------:R-:W-:Y:S01]  /*0970*/  FMUL R7, R15, R17.reuse ;  /* 0x000000110f077220 */ /* 0x080fe20000400000 */
[----:B------:R-:W-:Y:S01]  /*0980*/  ISETP.NE.AND P0, PT, R2, RZ, PT ;  /* 0x000000ff0200720c */ /* 0x000fe20003f05270 */
[C---:B------:R-:W-:Y:S01]  /*0990*/  FFMA R17, R14.reuse, R17, R8 ;  /* 0x000000110e117223 */ /* 0x040fe20000000008 */
[----:B------:R-:W-:Y:S01]  /*09a0*/  FADD R22, R29, R22 ;  /* 0x000000161d167221 */ /* 0x000fe20000000000 */
[----:B------:R-:W-:Y:S01]  /*09b0*/  FFMA R7, R14, R16, -R7 ;  /* 0x000000100e077223 */ /* 0x000fe20000000807 */
[----:B------:R-:W-:-:S03]  /*09c0*/  FADD R6, R6, R23 ;  /* 0x0000001706067221 */ /* 0x000fc60000000000 */
[----:B------:R-:W-:Y:S01]  /*09d0*/  FADD R7, R22, R7 ;  /* 0x0000000716077221 */ /* 0x000fe20000000000 */
[----:B------:R-:W-:Y:S01]  /*09e0*/  FADD R6, R6, R17 ;  /* 0x0000001106067221 */ /* 0x000fe20000000000 */
[----:B------:R-:W-:Y:S02]  /*09f0*/  IADD3 R3, PT, PT, R3, 0x8, RZ ;  /* 0x0000000803037810 */ /* 0x000fe40007ffe0ff */
[----:B------:R-:W-:Y:S02]  /*0a00*/  IADD3 R5, PT, PT, R5, 0x8, RZ ;  /* 0x0000000805057810 */ /* 0x000fe40007ffe0ff */
[----:B------:R-:W-:Y:S01]  /*0a10*/  IADD3 R4, PT, PT, R4, 0x8, RZ ;  /* 0x0000000804047810 */ /* 0x000fe20007ffe0ff */
[C---:B---3--:R-:W-:Y:S01]  /*0a20*/  FMUL R9, R11.reuse, R13 ;  /* 0x0000000d0b097220 */ /* 0x048fe20000400000 */
[----:B------:R-:W-:-:S03]  /*0a30*/  FMUL R8, R11, R12 ;  /* 0x0000000c0b087220 */ /* 0x000fc60000400000 */
[C---:B------:R-:W-:Y:S01]  /*0a40*/  FFMA R12, R10.reuse, R12, -R9 ;  /* 0x0000000c0a0c7223 */ /* 0x040fe20000000809 */
[----:B------:R-:W-:Y:S01]  /*0a50*/  FFMA R13, R10, R13, R8 ;  /* 0x0000000d0a0d7223 */ /* 0x000fe20000000008 */
[CC--:B----4-:R-:W-:Y:S01]  /*0a60*/  FMUL R9, R21.reuse, R19.reuse ;  /* 0x0000001315097220 */ /* 0x0d0fe20000400000 */
[-C--:B------:R-:W-:Y:S01]  /*0a70*/  FMUL R10, R21, R18.reuse ;  /* 0x00000012150a7220 */ /* 0x080fe20000400000 */
[----:B------:R-:W-:Y:S01]  /*0a80*/  FADD R7, R7, R12 ;  /* 0x0000000c07077221 */ /* 0x000fe20000000000 */
[----:B------:R-:W-:Y:S01]  /*0a90*/  FADD R6, R6, R13 ;  /* 0x0000000d06067221 */ /* 0x000fe20000000000 */
[C---:B------:R-:W-:Y:S01]  /*0aa0*/  FFMA R8, R20.reuse, R18, -R9 ;  /* 0x0000001214087223 */ /* 0x040fe20000000809 */
[----:B------:R-:W-:-:S03]  /*0ab0*/  FFMA R9, R20, R19, R10 ;  /* 0x0000001314097223 */ /* 0x000fc6000000000a */
[----:B------:R-:W-:Y:S01]  /*0ac0*/  FADD R8, R7, R8 ;  /* 0x0000000807087221 */ /* 0x000fe20000000000 */
[----:B------:R-:W-:Y:S01]  /*0ad0*/  FADD R9, R6, R9 ;  /* 0x0000000906097221 */ /* 0x000fe20000000000 */
[----:B------:R-:W-:Y:S06]  /*0ae0*/  @P0 BRA `(.L_x_130) ;  /* 0xfffffff800d80947 */ /* 0x000fec000383ffff */
[----:B------:R-:W-:Y:S05]  /*0af0*/  BSYNC.RECONVERGENT B2 ;  /* 0x0000000000027941 */ /* 0x000fea0003800200 */
.L_x_129:
[----:B------:R-:W-:-:S07]  /*0b00*/  IADD3 R5, PT, PT, R3, 0x1, RZ ;  /* 0x0000000103057810 */ /* 0x000fce0007ffe0ff */
.L_x_128:
[----:B------:R-:W-:Y:S05]  /*0b10*/  BSYNC.RECONVERGENT B1 ;  /* 0x0000000000017941 */ /* 0x000fea0003800200 */
.L_x_127:
[----:B------:R-:W-:-:S13]  /*0b20*/  LOP3.LUT P0, R2, R25, 0x7, RZ, 0xc0, !PT ;  /* 0x0000000719027812 */ /* 0x000fda000780c0ff */
[----:B------:R-:W-:Y:S05]  /*0b30*/  @!P0 BRA `(.L_x_126) ;  /* 0x0000000400548947 */ /* 0x000fea0003800000 */
[----:B------:R-:W-:Y:S01]  /*0b40*/  ISETP.GE.U32.AND P0, PT, R2, 0x4, PT ;  /* 0x000000040200780c */ /* 0x000fe20003f06070 */
[----:B------:R-:W-:Y:S01]  /*0b50*/  BSSY.RECONVERGENT B1, `(.L_x_131) ;  /* 0x0000029000017945 */ /* 0x000fe20003800200 */
[----:B------:R-:W-:-:S11]  /*0b60*/  LOP3.LUT P1, R22, R25, 0x3, RZ, 0xc0, !PT ;  /* 0x0000000319167812 */ /* 0x000fd6000782c0ff */
[----:B------:R-:W-:Y:S05]  /*0b70*/  @!P0 BRA `(.L_x_132) ;  /* 0x0000000000988947 */ /* 0x000fea0003800000 */
        /* <DEDUP_REMOVED lines=8> */
[----:B------:R-:W4:Y:S04]  /*0c00*/  LDG.E.64.CONSTANT R10, desc[UR8][R2.64+0x10] ;  /* 0x00001008020a7981 */ /* 0x000f28000c1e9b00 */
[----:B------:R-:W4:Y:S04]  /*0c10*/  LDG.E.64.CONSTANT R12, desc[UR8][R20.64+0x10] ;  /* 0x00001008140c7981 */ /* 0x000f28000c1e9b00 */
[----:B------:R-:W5:Y:S04]  /*0c20*/  LDG.E.64.CONSTANT R2, desc[UR8][R2.64+0x18] ;  /* 0x0000180802027981 */ /* 0x000f68000c1e9b00 */
[----:B------:R-:W5:Y:S01]  /*0c30*/  LDG.E.64.CONSTANT R20, desc[UR8][R20.64+0x18] ;  /* 0x0000180814147981 */ /* 0x000f62000c1e9b00 */
[----:B------:R-:W-:-:S02]  /*0c40*/  IADD3 R5, PT, PT, R5, 0x4, RZ ;  /* 0x0000000405057810 */ /* 0x000fc40007ffe0ff */
[----:B------:R-:W-:Y:S01]  /*0c50*/  IADD3 R4, PT, PT, R4, 0x4, RZ ;  /* 0x0000000404047810 */ /* 0x000fe20007ffe0ff */
[C---:B--2---:R-:W-:Y:S01]  /*0c60*/  FMUL R23, R19.reuse, R7 ;  /* 0x0000000713177220 */ /* 0x044fe20000400000 */
[----:B------:R-:W-:-:S03]  /*0c70*/  FMUL R26, R19, R6 ;  /* 0x00000006131a7220 */ /* 0x000fc60000400000 */
[C---:B------:R-:W-:Y:S01]  /*0c80*/  FFMA R23, R18.reuse, R6, -R23 ;  /* 0x0000000612177223 */ /* 0x040fe20000000817 */
[----:B------:R-:W-:Y:S01]  /*0c90*/  FFMA R26, R18, R7, R26 ;  /* 0x00000007121a7223 */ /* 0x000fe2000000001a */
[CC--:B---3--:R-:W-:Y:S01]  /*0ca0*/  FMUL R7, R15.reuse, R17.reuse ;  /* 0x000000110f077220 */ /* 0x0c8fe20000400000 */
[-C--:B------:R-:W-:Y:S01]  /*0cb0*/  FMUL R6, R15, R16.reuse ;  /* 0x000000100f067220 */ /* 0x080fe20000400000 */
[----:B------:R-:W-:Y:S02]  /*0cc0*/  FADD R23, R8, R23 ;  /* 0x0000001708177221 */ /* 0x000fe40000000000 */
[C---:B------:R-:W-:Y:S01]  /*0cd0*/  FFMA R16, R14.reuse, R16, -R7 ;  /* 0x000000100e107223 */ /* 0x040fe20000000807 */
[----:B------:R-:W-:Y:S01]  /*0ce0*/  FFMA R17, R14, R17, R6 ;  /* 0x000000110e117223 */ /* 0x000fe20000000006 */
[CC--:B----4-:R-:W-:Y:S01]  /*0cf0*/  FMUL R7, R11.reuse, R13.reuse ;  /* 0x0000000d0b077220 */ /* 0x0d0fe20000400000 */
[-C--:B------:R-:W-:Y:S01]  /*0d00*/  FMUL R6, R11, R12.reuse ;  /* 0x0000000c0b067220 */ /* 0x080fe20000400000 */
[----:B------:R-:W-:Y:S01]  /*0d10*/  FADD R26, R9, R26 ;  /* 0x0000001a091a7221 */ /* 0x000fe20000000000 */
[----:B------:R-:W-:Y:S01]  /*0d20*/  FADD R16, R23, R16 ;  /* 0x0000001017107221 */ /* 0x000fe20000000000 */
[C---:B------:R-:W-:Y:S01]  /*0d30*/  FFMA R7, R10.reuse, R12, -R7 ;  /* 0x0000000c0a077223 */ /* 0x040fe20000000807 */
[----:B------:R-:W-:Y:S01]  /*0d40*/  FFMA R6, R10, R13, R6 ;  /* 0x0000000d0a067223 */ /* 0x000fe20000000006 */
[----:B------:R-:W-:Y:S01]  /*0d50*/  FADD R17, R26, R17 ;  /* 0x000000111a117221 */ /* 0x000fe20000000000 */
[CC--:B-----5:R-:W-:Y:S01]  /*0d60*/  FMUL R9, R3.reuse, R21.reuse ;  /* 0x0000001503097220 */ /* 0x0e0fe20000400000 */
[-C--:B------:R-:W-:Y:S01]  /*0d70*/  FMUL R10, R3, R20.reuse ;  /* 0x00000014030a7220 */ /* 0x080fe20000400000 */
[----:B------:R-:W-:Y:S01]  /*0d80*/  FADD R7, R16, R7 ;  /* 0x0000000710077221 */ /* 0x000fe20000000000 */
[----:B------:R-:W-:Y:S01]  /*0d90*/  FADD R6, R17, R6 ;  /* 0x0000000611067221 */ /* 0x000fe20000000000 */
[C---:B------:R-:W-:Y:S01]  /*0da0*/  FFMA R8, R2.reuse, R20, -R9 ;  /* 0x0000001402087223 */ /* 0x040fe20000000809 */
[----:B------:R-:W-:-:S03]  /*0db0*/  FFMA R9, R2, R21, R10 ;  /* 0x0000001502097223 */ /* 0x000fc6000000000a */
[----:B------:R-:W-:Y:S01]  /*0dc0*/  FADD R8, R7, R8 ;  /* 0x0000000807087221 */ /* 0x000fe20000000000 */
[----:B------:R-:W-:-:S07]  /*0dd0*/  FADD R9, R6, R9 ;  /* 0x0000000906097221 */ /* 0x000fce0000000000 */
.L_x_132:
[----:B------:R-:W-:Y:S05]  /*0de0*/  BSYNC.RECONVERGENT B1 ;  /* 0x0000000000017941 */ /* 0x000fea0003800200 */
.L_x_131:
        /* <DEDUP_REMOVED lines=9> */
[----:B------:R-:W2:Y:S01]  /*0e80*/  LDG.E.64.CONSTANT R2, desc[UR8][R14.64] ;  /* 0x000000080e027981 */ /* 0x000ea2000c1e9b00 */
[----:B-1----:R-:W-:-:S03]  /*0e90*/  IMAD.WIDE R16, R4, 0x8, R6 ;  /* 0x0000000804107825 */ /* 0x002fc600078e0206 */
[----:B------:R-:W3:Y:S04]  /*0ea0*/  LDG.E.64.CONSTANT R10, desc[UR8][R14.64+0x8] ;  /* 0x000008080e0a7981 */ /* 0x000ee8000c1e9b00 */
[----:B------:R-:W2:Y:S04]  /*0eb0*/  LDG.E.64.CONSTANT R6, desc[UR8][R16.64] ;  /* 0x0000000810067981 */ /* 0x000ea8000c1e9b00 */
[----:B------:R-:W3:Y:S01]  /*0ec0*/  LDG.E.64.CONSTANT R12, desc[UR8][R16.64+0x8] ;  /* 0x00000808100c7981 */ /* 0x000ee2000c1e9b00 */
[----:B------:R-:W-:Y:S02]  /*0ed0*/  IADD3 R5, PT, PT, R5, 0x2, RZ ;  /* 0x0000000205057810 */ /* 0x000fe40007ffe0ff */
        /* <DEDUP_REMOVED lines=9> */
[C---:B------:R-:W-:Y:S01]  /*0f70*/  FFMA R3, R10.reuse, R12, -R3 ;  /* 0x0000000c0a037223 */ /* 0x040fe20000000803 */
[----:B------:R-:W-:-:S03]  /*0f80*/  FFMA R2, R10, R13, R2 ;  /* 0x0000000d0a027223 */ /* 0x000fc60000000002 */
[----:B------:R-:W-:Y:S01]  /*0f90*/  FADD R8, R8, R3 ;  /* 0x0000000308087221 */ /* 0x000fe20000000000 */
[----:B------:R-:W-:-:S07]  /*0fa0*/  FADD R9, R9, R2 ;  /* 0x0000000209097221 */ /* 0x000fce0000000000 */
.L_x_134:
[----:B------:R-:W-:Y:S05]  /*0fb0*/  BSYNC.RECONVERGENT B1 ;  /* 0x0000000000017941 */ /* 0x000fea0003800200 */
.L_x_133:
[----:B------:R-:W-:Y:S05]  /*0fc0*/  @P1 BRA `(.L_x_126) ;  /* 0x0000000000301947 */ /* 0x000fea0003800000 */
[----:B------:R-:W0:Y:S08]  /*0fd0*/  LDC.64 R2, c[0x0][0x380] ;  /* 0x0000e000ff027b82 */ /* 0x000e300000000a00 */
[----:B------:R-:W1:Y:S01]  /*0fe0*/  LDC.64 R6, c[0x0][0x388] ;  /* 0x0000e200ff067b82 */ /* 0x000e620000000a00 */
[----:B0-----:R-:W-:-:S06]  /*0ff0*/  IMAD.WIDE R2, R5, 0x8, R2 ;  /* 0x0000000805027825 */ /* 0x001fcc00078e0202 */
[----:B------:R-:W2:Y:S01]  /*1000*/  LDG.E.64.CONSTANT R2, desc[UR8][R2.64] ;  /* 0x0000000802027981 */ /* 0x000ea2000c1e9b00 */
[----:B-1----:R-:W-:-:S06]  /*1010*/  IMAD.WIDE R4, R4, 0x8, R6 ;  /* 0x0000000804047825 */ /* 0x002fcc00078e0206 */
[----:B------:R-:W2:Y:S02]  /*1020*/  LDG.E.64.CONSTANT R4, desc[UR8][R4.64] ;  /* 0x0000000804047981 */ /* 0x000ea4000c1e9b00 */
[C---:B--2---:R-:W-:Y:S01]  /*1030*/  FMUL R7, R3.reuse, R5 ;  /* 0x0000000503077220 */ /* 0x044fe20000400000 */
[----:B------:R-:W-:-:S03]  /*1040*/  FMUL R6, R3, R4 ;  /* 0x0000000403067220 */ /* 0x000fc60000400000 */
[C---:B------:R-:W-:Y:S01]  /*1050*/  FFMA R7, R2.reuse, R4, -R7 ;  /* 0x0000000402077223 */ /* 0x040fe20000000807 */
[----:B------:R-:W-:-:S03]  /*1060*/  FFMA R6, R2, R5, R6 ;  /* 0x0000000502067223 */ /* 0x000fc60000000006 */
[----:B------:R-:W-:Y:S01]  /*1070*/  FADD R8, R8, R7 ;  /* 0x0000000708087221 */ /* 0x000fe20000000000 */
[----:B------:R-:W-:-:S07]  /*1080*/  FADD R9, R9, R6 ;  /* 0x0000000609097221 */ /* 0x000fce0000000000 */
.L_x_126:
[----:B------:R-:W-:Y:S05]  /*1090*/  BSYNC.RECONVERGENT B0 ;  /* 0x0000000000007941 */ /* 0x000fea0003800200 */
.L_x_125:
[----:B------:R-:W0:Y:S01]  /*10a0*/  LDCU.64 UR10, c[0x0][0x3a8] ;  /* 0x00007500ff0a77ac */ /* 0x000e220008000a00 */
[----:B------:R-:W1:Y:S01]  /*10b0*/  LDCU UR7, c[0x0][0x3b0] ;  /* 0x00007600ff0777ac */ /* 0x000e620008000800 */
[----:B0-----:R-:W-:-:S04]  /*10c0*/  LEA R2, P0, R0, UR10, 0x3 ;  /* 0x0000000a00027c11 */ /* 0x001fc8000f8018ff */
[----:B------:R-:W-:Y:S01]  /*10d0*/  LEA.HI.X R3, R0, UR11, R24, 0x3, P0 ;  /* 0x0000000b00037c11 */ /* 0x000fe200080f1c18 */
[----:B-1----:R-:W-:Y:S01]  /*10e0*/  USHF.R.S32.HI UR4, URZ, 0x1f, UR7 ;  /* 0x0000001fff047899 */ /* 0x002fe20008011407 */
[----:B------:R-:W-:-:S03]  /*10f0*/  IADD3 R0, P0, PT, R27, R0, RZ ;  /* 0x000000001b007210 */ /* 0x000fc60007f1e0ff */
[----:B------:R0:W-:Y:S01]  /*1100*/  STG.E.64 desc[UR8][R2.64], R8 ;  /* 0x0000000802007986 */ /* 0x0001e2000c101b08 */
[----:B------:R-:W-:Y:S02]  /*1110*/  LEA.HI.X.SX32 R24, R27, R24, 0x1, P0 ;  /* 0x000000181b187211 */ /* 0x000fe400000f0eff */
[----:B------:R-:W-:-:S04]  /*1120*/  ISETP.GE.U32.AND P0, PT, R0, UR7, PT ;  /* 0x0000000700007c0c */ /* 0x000fc8000bf06070 */
[----:B------:R-:W-:-:S13]  /*1130*/  ISETP.GE.U32.AND.EX P0, PT, R24, UR4, PT, P0 ;  /* 0x0000000418007c0c */ /* 0x000fda000bf06100 */
[----:B0-----:R-:W-:Y:S05]  /*1140*/  @!P0 BRA `(.L_x_135) ;  /* 0xffffffec00e88947 */ /* 0x001fea000383ffff */
[----:B------:R-:W-:Y:S05]  /*1150*/  EXIT ;  /* 0x000000000000794d */ /* 0x000fea0003800000 */
        .weak           $__internal_1_$__cuda_sm20_div_u64
        .type           $__internal_1_$__cuda_sm20_div_u64,@function
        .size           $__internal_1_$__cuda_sm20_div_u64,(.L_x_164 - $__internal_1_$__cuda_sm20_div_u64)
$__internal_1_$__cuda_sm20_div_u64:
[----:B------:R-:W0:Y:S02]  /*1160*/  LDCU UR4, c[0x0][0x390] ;  /* 0x00007200ff0477ac */ /* 0x000e240008000800 */
[----:B0-----:R-:W0:Y:S08]  /*1170*/  I2F.U64.RP R10, UR4 ;  /* 0x00000004000a7d12 */ /* 0x001e300008309000 */
[----:B0-----:R-:W0:Y:S02]  /*1180*/  MUFU.RCP R10, R10 ;  /* 0x0000000a000a7308 */ /* 0x001e240000001000 */
[----:B0-----:R-:W-:-:S06]  /*1190*/  IADD3 R6, PT, PT, R10, 0x1ffffffe, RZ ;  /* 0x1ffffffe0a067810 */ /* 0x001fcc0007ffe0ff */
[----:B------:R-:W0:Y:S02]  /*11a0*/  F2I.U64.TRUNC R6, R6 ;  /* 0x0000000600067311 */ /* 0x000e24000020d800 */
[----:B0-----:R-:W-:-:S04]  /*11b0*/  IMAD.WIDE.U32 R8, R6, UR4, RZ ;  /* 0x0000000406087c25 */ /* 0x001fc8000f8e00ff */
[----:B------:R-:W-:Y:S01]  /*11c0*/  IMAD R9, R6, UR5, R9 ;  /* 0x0000000506097c24 */ /* 0x000fe2000f8e0209 */
[----:B------:R-:W-:-:S03]  /*11d0*/  IADD3 R11, P0, PT, RZ, -R8, RZ ;  /* 0x80000008ff0b7210 */ /* 0x000fc60007f1e0ff */
[----:B------:R-:W-:Y:S02]  /*11e0*/  IMAD R9, R7, UR4, R9 ;  /* 0x0000000407097c24 */ /* 0x000fe4000f8e0209 */
[----:B------:R-:W-:-:S03]  /*11f0*/  IMAD.HI.U32 R8, R6, R11, RZ ;  /* 0x0000000b06087227 */ /* 0x000fc600078e00ff */
[----:B------:R-:W-:Y:S02]  /*1200*/  IADD3.X R13, PT, PT, RZ, ~R9, RZ, P0, !PT ;  /* 0x80000009ff0d7210 */ /* 0x000fe400007fe4ff */
[----:B------:R-:W-:-:S03]  /*1210*/  MOV R9, R6 ;  /* 0x0000000600097202 */ /* 0x000fc60000000f00 */
[-C--:B------:R-:W-:Y:S02]  /*1220*/  IMAD R15, R7, R13.reuse, RZ ;  /* 0x0000000d070f7224 */ /* 0x080fe400078e02ff */
[----:B------:R-:W-:-:S04]  /*1230*/  IMAD.WIDE.U32 R8, P0, R6, R13, R8 ;  /* 0x0000000d06087225 */ /* 0x000fc80007800008 */
[----:B------:R-:W-:-:S04]  /*1240*/  IMAD.HI.U32 R13, R7, R13, RZ ;  /* 0x0000000d070d7227 */ /* 0x000fc800078e00ff */
[----:B------:R-:W-:-:S05]  /*1250*/  IMAD.HI.U32 R8, P1, R7, R11, R8 ;  /* 0x0000000b07087227 */ /* 0x000fca0007820008 */
[----:B------:R-:W-:Y:S02]  /*1260*/  IADD3 R9, P2, PT, R15, R8, RZ ;  /* 0x000000080f097210 */ /* 0x000fe40007f5e0ff */
[----:B------:R-:W-:-:S03]  /*1270*/  IADD3.X R8, PT, PT, R13, R7, RZ, P0, !PT ;  /* 0x000000070d087210 */ /* 0x000fc600007fe4ff */
[----:B------:R-:W-:Y:S01]  /*1280*/  IMAD.WIDE.U32 R6, R9, UR4, RZ ;  /* 0x0000000409067c25 */ /* 0x000fe2000f8e00ff */
[----:B------:R-:W-:-:S03]  /*1290*/  IADD3.X R11, PT, PT, RZ, RZ, R8, P2, P1 ;  /* 0x000000ffff0b7210 */ /* 0x000fc600017e2408 */
[----:B------:R-:W-:Y:S01]  /*12a0*/  IMAD R8, R9, UR5, R7 ;  /* 0x0000000509087c24 */ /* 0x000fe2000f8e0207 */
[----:B------:R-:W-:-:S03]  /*12b0*/  IADD3 R7, P0, PT, RZ, -R6, RZ ;  /* 0x80000006ff077210 */ /* 0x000fc60007f1e0ff */
[----:B------:R-:W-:Y:S02]  /*12c0*/  IMAD R6, R11, UR4, R8 ;  /* 0x000000040b067c24 */ /* 0x000fe4000f8e0208 */
[----:B------:R-:W-:-:S03]  /*12d0*/  IMAD.HI.U32 R8, R9, R7, RZ ;  /* 0x0000000709087227 */ /* 0x000fc600078e00ff */
[----:B------:R-:W-:-:S05]  /*12e0*/  IADD3.X R6, PT, PT, RZ, ~R6, RZ, P0, !PT ;  /* 0x80000006ff067210 */ /* 0x000fca00007fe4ff */
[----:B------:R-:W-:-:S04]  /*12f0*/  IMAD.WIDE.U32 R8, P0, R9, R6, R8 ;  /* 0x0000000609087225 */ /* 0x000fc80007800008 */
[C---:B------:R-:W-:Y:S02]  /*1300*/  IMAD R10, R11.reuse, R6, RZ ;  /* 0x000000060b0a7224 */ /* 0x040fe400078e02ff */
[----:B------:R-:W-:-:S04]  /*1310*/  IMAD.HI.U32 R9, P1, R11, R7, R8 ;  /* 0x000000070b097227 */ /* 0x000fc80007820008 */
[----:B------:R-:W-:Y:S02]  /*1320*/  HFMA2 R7, -RZ, RZ, 0, 0 ;  /* 0x00000000ff077431 */ /* 0x000fe400000001ff */
[----:B------:R-:W-:Y:S01]  /*1330*/  IMAD.HI.U32 R6, R11, R6, RZ ;  /* 0x000000060b067227 */ /* 0x000fe200078e00ff */
[----:B------:R-:W-:-:S04]  /*1340*/  IADD3 R9, P2, PT, R10, R9, RZ ;  /* 0x000000090a097210 */ /* 0x000fc80007f5e0ff */
[----:B------:R-:W-:Y:S01]  /*1350*/  IADD3.X R11, PT, PT, R6, R11, RZ, P0, !PT ;  /* 0x0000000b060b7210 */ /* 0x000fe200007fe4ff */
[----:B------:R-:W-:-:S03]  /*1360*/  IMAD.HI.U32 R6, R9, R2, RZ ;  /* 0x0000000209067227 */ /* 0x000fc600078e00ff */
[----:B------:R-:W-:Y:S01]  /*1370*/  IADD3.X R11, PT, PT, RZ, RZ, R11, P2, P1 ;  /* 0x000000ffff0b7210 */ /* 0x000fe200017e240b */
[----:B------:R-:W-:-:S04]  /*1380*/  IMAD.WIDE.U32 R6, R9, R5, R6 ;  /* 0x0000000509067225 */ /* 0x000fc800078e0006 */
[C---:B------:R-:W-:Y:S02]  /*1390*/  IMAD R9, R11.reuse, R5, RZ ;  /* 0x000000050b097224 */ /* 0x040fe400078e02ff */
[----:B------:R-:W-:-:S04]  /*13a0*/  IMAD.HI.U32 R6, P0, R11, R2, R6 ;  /* 0x000000020b067227 */ /* 0x000fc80007800006 */
[----:B------:R-:W-:Y:S01]  /*13b0*/  IMAD.HI.U32 R8, R11, R5, RZ ;  /* 0x000000050b087227 */ /* 0x000fe200078e00ff */
[----:B------:R-:W-:-:S04]  /*13c0*/  IADD3 R9, P1, PT, R9, R6, RZ ;  /* 0x0000000609097210 */ /* 0x000fc80007f3e0ff */
[----:B------:R-:W-:Y:S01]  /*13d0*/  IADD3.X R8, PT, PT, R8, RZ, RZ, P0, !PT ;  /* 0x000000ff08087210 */ /* 0x000fe200007fe4ff */
[----:B------:R-:W-:-:S03]  /*13e0*/  IMAD.WIDE.U32 R6, R9, UR4, RZ ;  /* 0x0000000409067c25 */ /* 0x000fc6000f8e00ff */
[----:B------:R-:W-:Y:S01]  /*13f0*/  IADD3.X R8, PT, PT, RZ, R8, RZ, P1, !PT ;  /* 0x00000008ff087210 */ /* 0x000fe20000ffe4ff */
[C---:B------:R-:W-:Y:S01]  /*1400*/  IMAD R7, R9.reuse, UR5, R7 ;  /* 0x0000000509077c24 */ /* 0x040fe2000f8e0207 */
[----:B------:R-:W-:Y:S02]  /*1410*/  IADD3 R10, P1, PT, -R6, R2, RZ ;  /* 0x00000002060a7210 */ /* 0x000fe40007f3e1ff */
[----:B------:R-:W-:Y:S01]  /*1420*/  IADD3 R6, PT, PT, R9, 0x1, RZ ;  /* 0x0000000109067810 */ /* 0x000fe20007ffe0ff */
[----:B------:R-:W-:Y:S01]  /*1430*/  IMAD R8, R8, UR4, R7 ;  /* 0x0000000408087c24 */ /* 0x000fe2000f8e0207 */
[----:B------:R-:W-:-:S04]  /*1440*/  ISETP.GE.U32.AND P0, PT, R10, UR4, PT ;  /* 0x000000040a007c0c */ /* 0x000fc8000bf06070 */
[----:B------:R-:W-:Y:S02]  /*1450*/  IADD3.X R8, PT, PT, ~R8, R5, RZ, P1, !PT ;  /* 0x0000000508087210 */ /* 0x000fe40000ffe5ff */
[----:B------:R-:W-:Y:S02]  /*1460*/  IADD3 R5, P1, PT, R10, -UR4, RZ ;  /* 0x800000040a057c10 */ /* 0x000fe4000ff3e0ff */
[C---:B------:R-:W-:Y:S02]  /*1470*/  ISETP.GE.U32.AND.EX P0, PT, R8.reuse, UR5, PT, P0 ;  /* 0x0000000508007c0c */ /* 0x040fe4000bf06100 */
[----:B------:R-:W-:Y:S02]  /*1480*/  IADD3.X R7, PT, PT, R8, ~UR5, RZ, P1, !PT ;  /* 0x8000000508077c10 */ /* 0x000fe40008ffe4ff */
[----:B------:R-:W-:Y:S02]  /*1490*/  SEL R5, R5, R10, P0 ;  /* 0x0000000a05057207 */ /* 0x000fe40000000000 */
[----:B------:R-:W-:-:S02]  /*14a0*/  SEL R7, R7, R8, P0 ;  /* 0x0000000807077207 */ /* 0x000fc40000000000 */
[----:B------:R-:W-:Y:S02]  /*14b0*/  SEL R9, R6, R9, P0 ;  /* 0x0000000906097207 */ /* 0x000fe40000000000 */
[----:B------:R-:W-:Y:S02]  /*14c0*/  ISETP.GE.U32.AND P0, PT, R5, UR4, PT ;  /* 0x0000000405007c0c */ /* 0x000fe4000bf06070 */
[----:B------:R-:W-:Y:S02]  /*14d0*/  ISETP.NE.U32.AND P1, PT, RZ, UR4, PT ;  /* 0x00000004ff007c0c */ /* 0x000fe4000bf25070 */
[----:B------:R-:W-:Y:S02]  /*14e0*/  IADD3 R6, PT, PT, R9, 0x1, RZ ;  /* 0x0000000109067810 */ /* 0x000fe40007ffe0ff */
[----:B------:R-:W-:Y:S02]  /*14f0*/  ISETP.GE.U32.AND.EX P0, PT, R7, UR5, PT, P0 ;  /* 0x0000000507007c0c */ /* 0x000fe4000bf06100 */
[----:B------:R-:W-:-:S02]  /*1500*/  MOV R5, 0x0 ;  /* 0x0000000000057802 */ /* 0x000fc40000000f00 */
[----:B------:R-:W-:Y:S02]  /*1510*/  ISETP.NE.AND.EX P1, PT, RZ, UR5, PT, P1 ;  /* 0x00000005ff007c0c */ /* 0x000fe4000bf25310 */
[----:B------:R-:W-:-:S04]  /*1520*/  SEL R6, R6, R9, P0 ;  /* 0x0000000906067207 */ /* 0x000fc80000000000 */
[----:B------:R-:W-:Y:S01]  /*1530*/  SEL R6, R6, 0xffffffff, P1 ;  /* 0xffffffff06067807 */ /* 0x000fe20000800000 */
[----:B------:R-:W-:Y:S06]  /*1540*/  RET.REL.NODEC R4 `(_cupy_upfirdn1D_complex64) ;  /* 0xffffffe804ac7950 */ /* 0x000fec0003c3ffff */
.L_x_136:
        /* <DEDUP_REMOVED lines=11> */
.L_x_164:


//--------------------- .text._cupy_upfirdn1D_float64 --------------------------
	.section	.text._cupy_upfirdn1D_float64,"ax",@progbits
	.align	128
        .global         _cupy_upfirdn1D_float64
        .type           _cupy_upfirdn1D_float64,@function
        .size           _cupy_upfirdn1D_float64,(.L_x_165 - _cupy_upfirdn1D_float64)
        .other          _cupy_upfirdn1D_float64,@"STO_CUDA_ENTRY STV_DEFAULT"
_cupy_upfirdn1D_float64:
.text._cupy_upfirdn1D_float64:
        /* <DEDUP_REMOVED lines=15> */
.L_x_148:
        /* <DEDUP_REMOVED lines=28> */
[----:B------:R-:W-:Y:S01]  /*02b0*/  IADD3 R9, PT, PT, -R7, RZ, RZ ;  /* 0x000000ff07097210 */ /* 0x000fe20007ffe1ff */
[----:B------:R-:W-:-:S04]  /*02c0*/  IMAD.MOV.U32 R5, RZ, RZ, R7 ;  /* 0x000000ffff057224 */ /* 0x000fc800078e0007 */
[----:B------:R-:W-:Y:S01]  /*02d0*/  IMAD R4, R9, UR4, R4 ;  /* 0x0000000409047c24 */ /* 0x000fe2000f8e0204 */
[----:B------:R-:W-:Y:S06]  /*02e0*/  BRA `(.L_x_139) ;  /* 0x0000000000187947 */ /* 0x000fec0003800000 */
.L_x_138:
[----:B------:R-:W-:-:S07]  /*02f0*/  MOV R6, 0x310 ;  /* 0x0000031000067802 */ /* 0x000fce0000000f00 */
[----:B------:R-:W-:Y:S05]  /*0300*/  CALL.REL.NOINC `($__internal_2_$__cuda_sm20_div_u64) ;  /* 0x0000000c00307944 */ /* 0x000fea0003c00000 */
[----:B------:R-:W0:Y:S01]  /*0310*/  LDCU UR4, c[0x0][0x390] ;  /* 0x00007200ff0477ac */ /* 0x000e220008000800 */
[----:B------:R-:W-:Y:S01]  /*0320*/  IMAD.MOV R7, RZ, RZ, -R8 ;  /* 0x000000ffff077224 */ /* 0x000fe200078e0a08 */
[----:B------:R-:W-:-:S03]  /*0330*/  MOV R5, R8 ;  /* 0x0000000800057202 */ /* 0x000fc60000000f00 */
[----:B0-----:R-:W-:-:S07]  /*0340*/  IMAD R4, R7, UR4, R4 ;  /* 0x0000000407047c24 */ /* 0x001fce000f8e0204 */
.L_x_139:
[----:B------:R-:W-:Y:S05]  /*0350*/  BSYNC.RECONVERGENT B0 ;  /* 0x0000000000007941 */ /* 0x000fea0003800200 */
.L_x_137:
[----:B------:R-:W0:Y:S01]  /*0360*/  LDC R12, c[0x0][0x3a4] ;  /* 0x0000e900ff0c7b82 */ /* 0x000e220000000800 */
[----:B------:R-:W-:Y:S01]  /*0370*/  IABS R11, R5 ;  /* 0x00000005000b7213 */ /* 0x000fe20000000000 */
[----:B------:R-:W1:Y:S01]  /*0380*/  LDCU UR4, c[0x0][0x3a0] ;  /* 0x00007400ff0477ac */ /* 0x000e620008000800 */
[----:B------:R-:W-:Y:S01]  /*0390*/  ISETP.GE.AND P2, PT, R5, RZ, PT ;  /* 0x000000ff0500720c */ /* 0x000fe20003f46270 */
[----:B------:R-:W-:Y:S01]  /*03a0*/  BSSY.RECONVERGENT B0, `(.L_x_140) ;  /* 0x00000b6000007945 */ /* 0x000fe20003800200 */
[----:B------:R-:W-:Y:S02]  /*03b0*/  CS2R R24, SRZ ;  /* 0x0000000000187805 */ /* 0x000fe4000001ff00 */
[----:B0-----:R-:W-:-:S04]  /*03c0*/  IABS R10, R12 ;  /* 0x0000000c000a7213 */ /* 0x001fc80000000000 */
[----:B------:R-:W0:Y:S08]  /*03d0*/  I2F.RP R8, R10 ;  /* 0x0000000a00087306 */ /* 0x000e300000209400 */
[----:B0-----:R-:W0:Y:S02]  /*03e0*/  MUFU.RCP R8, R8 ;  /* 0x0000000800087308 */ /* 0x001e240000001000 */
[----:B0-----:R-:W-:-:S06]  /*03f0*/  VIADD R6, R8, 0xffffffe ;  /* 0x0ffffffe08067836 */ /* 0x001fcc0000000000 */
[----:B------:R0:W2:Y:S02]  /*0400*/  F2I.FTZ.U32.TRUNC.NTZ R7, R6 ;  /* 0x0000000600077305 */ /* 0x0000a4000021f000 */
[----:B0-----:R-:W-:Y:S02]  /*0410*/  HFMA2 R6, -RZ, RZ, 0, 0 ;  /* 0x00000000ff067431 */ /* 0x001fe400000001ff */
[----:B--2---:R-:W-:-:S04]  /*0420*/  IMAD.MOV R9, RZ, RZ, -R7 ;  /* 0x000000ffff097224 */ /* 0x004fc800078e0a07 */
[----:B------:R-:W-:-:S04]  /*0430*/  IMAD R9, R9, R10, RZ ;  /* 0x0000000a09097224 */ /* 0x000fc800078e02ff */
[----:B------:R-:W-:-:S04]  /*0440*/  IMAD.HI.U32 R7, R7, R9, R6 ;  /* 0x0000000907077227 */ /* 0x000fc800078e0006 */
[----:B------:R-:W-:-:S04]  /*0450*/  IMAD.MOV.U32 R9, RZ, RZ, R11 ;  /* 0x000000ffff097224 */ /* 0x000fc800078e000b */
        /* <DEDUP_REMOVED lines=19> */
[----:B------:R-:W-:-:S12]  /*0590*/  IMAD R27, R4, UR4, -R5 ;  /* 0x00000004041b7c24 */ /* 0x000fd8000f8e0a05 */
        /* <DEDUP_REMOVED lines=11> */
[----:B------:R-:W-:-:S03]  /*0650*/  CS2R R24, SRZ ;  /* 0x0000000000187805 */ /* 0x000fc6000001ff00 */
[----:B------:R-:W-:-:S07]  /*0660*/  IMAD.MOV R5, RZ, RZ, -R5 ;  /* 0x000000ffff057224 */ /* 0x000fce00078e0a05 */
.L_x_145:
        /* <DEDUP_REMOVED lines=10> */
[----:B------:R-:W5:Y:S01]  /*0710*/  LDG.E.64.CONSTANT R20, desc[UR8][R22.64+0x18] ;  /* 0x0000180816147981 */ /* 0x000f62000c1e9b00 */
[----:B--2---:R-:W-:-:S03]  /*0720*/  DFMA R18, R12, R18, R24 ;  /* 0x000000120c12722b */ /* 0x004fc60000000018 */
[----:B------:R-:W5:Y:S04]  /*0730*/  LDG.E.64.CONSTANT R12, desc[UR8][R6.64+0x18] ;  /* 0x00001808060c7981 */ /* 0x000f68000c1e9b00 */
[----:B------:R-:W2:Y:S01]  /*0740*/  LDG.E.64.CONSTANT R24, desc[UR8][R22.64+0x78] ;  /* 0x0000780816187981 */ /* 0x000ea2000c1e9b00 */
[----:B---3--:R-:W-:-:S03]  /*0750*/  DFMA R16, R10, R16, R18 ;  /* 0x000000100a10722b */ /* 0x008fc60000000012 */
[----:B------:R-:W3:Y:S04]  /*0760*/  LDG.E.64.CONSTANT R10, desc[UR8][R6.64+0x20] ;  /* 0x00002008060a7981 */ /* 0x000ee8000c1e9b00 */
[----:B------:R-:W3:Y:S01]  /*0770*/  LDG.E.64.CONSTANT R18, desc[UR8][R22.64+0x20] ;  /* 0x0000200816127981 */ /* 0x000ee2000c1e9b00 */
[----:B----4-:R-:W-:-:S03]  /*0780*/  DFMA R14, R8, R14, R16 ;  /* 0x0000000e080e722b */ /* 0x010fc60000000010 */
[----:B------:R-:W4:Y:S04]  /*0790*/  LDG.E.64.CONSTANT R8, desc[UR8][R6.64+0x28] ;  /* 0x0000280806087981 */ /* 0x000f28000c1e9b00 */
[----:B------:R-:W4:Y:S01]  /*07a0*/  LDG.E.64.CONSTANT R16, desc[UR8][R22.64+0x28] ;  /* 0x0000280816107981 */ /* 0x000f22000c1e9b00 */
[----:B-----5:R-:W-:-:S03]  /*07b0*/  DFMA R20, R12, R20, R14 ;  /* 0x000000140c14722b */ /* 0x020fc6000000000e */
[----:B------:R-:W5:Y:S04]  /*07c0*/  LDG.E.64.CONSTANT R14, desc[UR8][R6.64+0x30] ;  /* 0x00003008060e7981 */ /* 0x000f68000c1e9b00 */
[----:B------:R-:W5:Y:S01]  /*07d0*/  LDG.E.64.CONSTANT R12, desc[UR8][R22.64+0x30] ;  /* 0x00003008160c7981 */ /* 0x000f62000c1e9b00 */
        /* <DEDUP_REMOVED lines=23> */
[----:B------:R-:W4:Y:S04]  /*0950*/  LDG.E.64.CONSTANT R10, desc[UR8][R22.64+0x70] ;  /* 0x00007008160a7981 */ /* 0x000f28000c1e9b00 */
[----:B------:R-:W2:Y:S01]  /*0960*/  LDG.E.64.CONSTANT R6, desc[UR8][R6.64+0x78] ;  /* 0x0000780806067981 */ /* 0x000ea2000c1e9b00 */
[----:B------:R-:W-:-:S05]  /*0970*/  VIADD R5, R5, 0x10 ;  /* 0x0000001005057836 */ /* 0x000fca0000000000 */
[----:B------:R-:W-:Y:S01]  /*0980*/  ISETP.NE.AND P0, PT, R5, RZ, PT ;  /* 0x000000ff0500720c */ /* 0x000fe20003f05270 */
[----:B------:R-:W-:Y:S01]  /*0990*/  VIADD R28, R28, 0x10 ;  /* 0x000000101c1c7836 */ /* 0x000fe20000000000 */
[----:B------:R-:W-:Y:S01]  /*09a0*/  IADD3 R4, PT, PT, R4, 0x10, RZ ;  /* 0x0000001004047810 */ /* 0x000fe20007ffe0ff */
[----:B------:R-:W-:Y:S01]  /*09b0*/  VIADD R27, R27, 0x10 ;  /* 0x000000101b1b7836 */ /* 0x000fe20000000000 */
[----:B-----5:R-:W-:-:S08]  /*09c0*/  DFMA R16, R16, R18, R20 ;  /* 0x000000121010722b */ /* 0x020fd00000000014 */
[----:B---3--:R-:W-:-:S08]  /*09d0*/  DFMA R12, R12, R14, R16 ;  /* 0x0000000e0c0c722b */ /* 0x008fd00000000010 */
[----:B----4-:R-:W-:-:S08]  /*09e0*/  DFMA R8, R8, R10, R12 ;  /* 0x0000000a0808722b */ /* 0x010fd0000000000c */
[----:B--2---:R-:W-:Y:S01]  /*09f0*/  DFMA R24, R6, R24, R8 ;  /* 0x000000180618722b */ /* 0x004fe20000000008 */
[----:B------:R-:W-:Y:S10]  /*0a00*/  @P0 BRA `(.L_x_145) ;  /* 0xfffffffc00180947 */ /* 0x000ff4000383ffff */
[----:B------:R-:W-:Y:S05]  /*0a10*/  BSYNC.RECONVERGENT B2 ;  /* 0x0000000000027941 */ /* 0x000fea0003800200 */
.L_x_144:
[----:B------:R-:W-:-:S07]  /*0a20*/  IADD3 R28, PT, PT, R4, 0x1, RZ ;  /* 0x00000001041c7810 */ /* 0x000fce0007ffe0ff */
.L_x_143:
[----:B------:R-:W-:Y:S05]  /*0a30*/  BSYNC.RECONVERGENT B1 ;  /* 0x0000000000017941 */ /* 0x000fea0003800200 */
.L_x_142:
        /* <DEDUP_REMOVED lines=17> */
[----:B--2---:R-:W-:-:S03]  /*0b50*/  DFMA R24, R16, R14, R24 ;  /* 0x0000000e1018722b */ /* 0x004fc60000000018 */
[----:B------:R-:W5:Y:S04]  /*0b60*/  LDG.E.64.CONSTANT R16, desc[UR8][R6.64+0x18] ;  /* 0x0000180806107981 */ /* 0x000f68000c1e9b00 */
[----:B------:R-:W2:Y:S01]  /*0b70*/  LDG.E.64.CONSTANT R14, desc[UR8][R6.64+0x20] ;  /* 0x00002008060e7981 */ /* 0x000ea2000c1e9b00 */
[----:B---3--:R-:W-:-:S03]  /*0b80*/  DFMA R12, R8, R12, R24 ;  /* 0x0000000c080c722b */ /* 0x008fc60000000018 */
[----:B------:R-:W2:Y:S04]  /*0b90*/  LDG.E.64.CONSTANT R8, desc[UR8][R4.64+0x20] ;  /* 0x0000200804087981 */ /* 0x000ea8000c1e9b00 */
[----:B------:R-:W3:Y:S01]  /*0ba0*/  LDG.E.64.CONSTANT R24, desc[UR8][R6.64+0x38] ;  /* 0x0000380806187981 */ /* 0x000ee2000c1e9b00 */
[----:B----4-:R-:W-:-:S03]  /*0bb0*/  DFMA R18, R10, R18, R12 ;  /* 0x000000120a12722b */ /* 0x010fc6000000000c */
[----:B------:R-:W4:Y:S04]  /*0bc0*/  LDG.E.64.CONSTANT R10, desc[UR8][R6.64+0x28] ;  /* 0x00002808060a7981 */ /* 0x000f28000c1e9b00 */
[----:B------:R-:W4:Y:S01]  /*0bd0*/  LDG.E.64.CONSTANT R12, desc[UR8][R4.64+0x28] ;  /* 0x00002808040c7981 */ /* 0x000f22000c1e9b00 */
[----:B-----5:R-:W-:-:S03]  /*0be0*/  DFMA R20, R16, R20, R18 ;  /* 0x000000141014722b */ /* 0x020fc60000000012 */
[----:B------:R-:W5:Y:S04]  /*0bf0*/  LDG.E.64.CONSTANT R16, desc[UR8][R6.64+0x30] ;  /* 0x0000300806107981 */ /* 0x000f68000c1e9b00 */
[----:B------:R-:W5:Y:S01]  /*0c00*/  LDG.E.64.CONSTANT R18, desc[UR8][R4.64+0x30] ;  /* 0x0000300804127981 */ /* 0x000f62000c1e9b00 */
[----:B--2---:R-:W-:-:S08]  /*0c10*/  DFMA R8, R14, R8, R20 ;  /* 0x000000080e08722b */ /* 0x004fd00000000014 */
[----:B----4-:R-:W-:Y:S01]  /*0c20*/  DFMA R8, R10, R12, R8 ;  /* 0x0000000c0a08722b */ /* 0x010fe20000000008 */
[----:B------:R-:W-:Y:S02]  /*0c30*/  VIADD R28, R28, 0x8 ;  /* 0x000000081c1c7836 */ /* 0x000fe40000000000 */
[----:B------:R-:W-:-:S05]  /*0c40*/  VIADD R27, R27, 0x8 ;  /* 0x000000081b1b7836 */ /* 0x000fca0000000000 */
[----:B-----5:R-:W-:-:S08]  /*0c50*/  DFMA R8, R16, R18, R8 ;  /* 0x000000121008722b */ /* 0x020fd00000000008 */
[----:B---3--:R-:W-:-:S11]  /*0c60*/  DFMA R24, R24, R22, R8 ;  /* 0x000000161818722b */ /* 0x008fd60000000008 */
.L_x_147:
[----:B------:R-:W-:Y:S05]  /*0c70*/  BSYNC.RECONVERGENT B1 ;  /* 0x0000000000017941 */ /* 0x000fea0003800200 */
.L_x_146:
[----:B------:R-:W-:-:S13]  /*0c80*/  LOP3.LUT P0, R4, R26, 0x7, RZ, 0xc0, !PT ;  /* 0x000000071a047812 */ /* 0x000fda000780c0ff */
[----:B------:R-:W-:Y:S05]  /*0c90*/  @!P0 BRA `(.L_x_141) ;  /* 0x0000000000988947 */ /* 0x000fea0003800000 */
[----:B------:R-:W0:Y:S01]  /*0ca0*/  LDC.64 R22, c[0x0][0x380] ;  /* 0x0000e000ff167b82 */ /* 0x000e220000000a00 */
[----:B------:R-:W-:-:S07]  /*0cb0*/  ISETP.GE.U32.AND P0, PT, R4, 0x4, PT ;  /* 0x000000040400780c */ /* 0x000fce0003f06070 */
[----:B------:R-:W1:Y:S06]  /*0cc0*/  LDC.64 R20, c[0x0][0x388] ;  /* 0x0000e200ff147b82 */ /* 0x000e6c0000000a00 */
[----:B0-----:R-:W-:-:S05]  /*0cd0*/  @P0 IMAD.WIDE R22, R28, 0x8, R22 ;  /* 0x000000081c160825 */ /* 0x001fca00078e0216 */
[----:B------:R-:W2:Y:S01]  /*0ce0*/  @P0 LDG.E.64.CONSTANT R18, desc[UR8][R22.64] ;  /* 0x0000000816120981 */ /* 0x000ea2000c1e9b00 */
[----:B-1----:R-:W-:-:S03]  /*0cf0*/  @P0 IMAD.WIDE R20, R27, 0x8, R20 ;  /* 0x000000081b140825 */ /* 0x002fc600078e0214 */
[----:B------:R-:W3:Y:S04]  /*0d00*/  @P0 LDG.E.64.CONSTANT R6, desc[UR8][R22.64+0x8] ;  /* 0x0000080816060981 */ /* 0x000ee8000c1e9b00 */
[----:B------:R-:W2:Y:S04]  /*0d10*/  @P0 LDG.E.64.CONSTANT R4, desc[UR8][R20.64] ;  /* 0x0000000814040981 */ /* 0x000ea8000c1e9b00 */
[----:B------:R-:W3:Y:S04]  /*0d20*/  @P0 LDG.E.64.CONSTANT R8, desc[UR8][R20.64+0x8] ;  /* 0x0000080814080981 */ /* 0x000ee8000c1e9b00 */
[----:B------:R-:W4:Y:S04]  /*0d30*/  @P0 LDG.E.64.CONSTANT R10, desc[UR8][R22.64+0x10] ;  /* 0x00001008160a0981 */ /* 0x000f28000c1e9b00 */
[----:B------:R-:W4:Y:S04]  /*0d40*/  @P0 LDG.E.64.CONSTANT R12, desc[UR8][R20.64+0x10] ;  /* 0x00001008140c0981 */ /* 0x000f28000c1e9b00 */
[----:B------:R-:W5:Y:S04]  /*0d50*/  @P0 LDG.E.64.CONSTANT R14, desc[UR8][R22.64+0x18] ;  /* 0x00001808160e0981 */ /* 0x000f68000c1e9b00 */
[----:B------:R-:W5:Y:S01]  /*0d60*/  @P0 LDG.E.64.CONSTANT R16, desc[UR8][R20.64+0x18] ;  /* 0x0000180814100981 */ /* 0x000f62000c1e9b00 */
[----:B------:R-:W-:-:S04]  /*0d70*/  LOP3.LUT R26, R26, 0x3, RZ, 0xc0, !PT ;  /* 0x000000031a1a7812 */ /* 0x000fc800078ec0ff */
[----:B------:R-:W-:Y:S01]  /*0d80*/  ISETP.NE.AND P1, PT, R26, RZ, PT ;  /* 0x000000ff1a00720c */ /* 0x000fe20003f25270 */
[----:B------:R-:W-:Y:S01]  /*0d90*/  @P0 VIADD R27, R27, 0x4 ;  /* 0x000000041b1b0836 */ /* 0x000fe20000000000 */
[----:B------:R-:W-:Y:S01]  /*0da0*/  @P0 IADD3 R28, PT, PT, R28, 0x4, RZ ;  /* 0x000000041c1c0810 */ /* 0x000fe20007ffe0ff */
[----:B--2---:R-:W-:-:S08]  /*0db0*/  @P0 DFMA R4, R18, R4, R24 ;  /* 0x000000041204022b */ /* 0x004fd00000000018 */
[----:B---3--:R-:W-:-:S08]  /*0dc0*/  @P0 DFMA R4, R6, R8, R4 ;  /* 0x000000080604022b */ /* 0x008fd00000000004 */
[----:B----4-:R-:W-:-:S08]  /*0dd0*/  @P0 DFMA R4, R10, R12, R4 ;  /* 0x0000000c0a04022b */ /* 0x010fd00000000004 */
[----:B-----5:R-:W-:Y:S01]  /*0de0*/  @P0 DFMA R24, R14, R16, R4 ;  /* 0x000000100e18022b */ /* 0x020fe20000000004 */
[----:B------:R-:W-:Y:S10]  /*0df0*/  @!P1 BRA `(.L_x_141) ;  /* 0x0000000000409947 */ /* 0x000ff40003800000 */
[----:B------:R-:W0:Y:S08]  /*0e00*/  LDC.64 R4, c[0x0][0x380] ;  /* 0x0000e000ff047b82 */ /* 0x000e300000000a00 */
[----:B------:R-:W1:Y:S01]  /*0e10*/  LDC.64 R12, c[0x0][0x388] ;  /* 0x0000e200ff0c7b82 */ /* 0x000e620000000a00 */
[----:B0-----:R-:W-:-:S05]  /*0e20*/  IMAD.WIDE R28, R28, 0x8, R4 ;  /* 0x000000081c1c7825 */ /* 0x001fca00078e0204 */
[----:B------:R-:W2:Y:S01]  /*0e30*/  LDG.E.64.CONSTANT R4, desc[UR8][R28.64] ;  /* 0x000000081c047981 */ /* 0x000ea2000c1e9b00 */
[----:B-1----:R-:W-:-:S05]  /*0e40*/  IMAD.WIDE R12, R27, 0x8, R12 ;  /* 0x000000081b0c7825 */ /* 0x002fca00078e020c */
[----:B------:R-:W2:Y:S01]  /*0e50*/  LDG.E.64.CONSTANT R6, desc[UR8][R12.64] ;  /* 0x000000080c067981 */ /* 0x000ea2000c1e9b00 */
[----:B------:R-:W-:Y:S01]  /*0e60*/  ISETP.NE.AND P0, PT, R26, 0x1, PT ;  /* 0x000000011a00780c */ /* 0x000fe20003f05270 */
[----:B--2---:R-:W-:-:S12]  /*0e70*/  DFMA R24, R4, R6, R24 ;  /* 0x000000060418722b */ /* 0x004fd80000000018 */
[----:B------:R-:W-:Y:S05]  /*0e80*/  @!P0 BRA `(.L_x_141) ;  /* 0x00000000001c8947 */ /* 0x000fea0003800000 */
[----:B------:R-:W-:Y:S01]  /*0e90*/  ISETP.NE.AND P0, PT, R26, 0x2, PT ;  /* 0x000000021a00780c */ /* 0x000fe20003f05270 */
[----:B------:R-:W2:Y:S04]  /*0ea0*/  LDG.E.64.CONSTANT R4, desc[UR8][R28.64+0x8] ;  /* 0x000008081c047981 */ /* 0x000ea8000c1e9b00 */
[----:B------:R-:W2:Y:S08]  /*0eb0*/  LDG.E.64.CONSTANT R6, desc[UR8][R12.64+0x8] ;  /* 0x000008080c067981 */ /* 0x000eb0000c1e9b00 */
[----:B------:R-:W3:Y:S04]  /*0ec0*/  @P0 LDG.E.64.CONSTANT R8, desc[UR8][R28.64+0x10] ;  /* 0x000010081c080981 */ /* 0x000ee8000c1e9b00 */
[----:B------:R-:W3:Y:S01]  /*0ed0*/  @P0 LDG.E.64.CONSTANT R10, desc[UR8][R12.64+0x10] ;  /* 0x000010080c0a0981 */ /* 0x000ee2000c1e9b00 */
[----:B--2---:R-:W-:-:S08]  /*0ee0*/  DFMA R24, R4, R6, R24 ;  /* 0x000000060418722b */ /* 0x004fd00000000018 */
[----:B---3--:R-:W-:-:S11]  /*0ef0*/  @P0 DFMA R24, R8, R10, R24 ;  /* 0x0000000a0818022b */ /* 0x008fd60000000018 */
.L_x_141:
[----:B------:R-:W-:Y:S05]  /*0f00*/  BSYNC.RECONVERGENT B0 ;  /* 0x0000000000007941 */ /* 0x000fea0003800200 */
.L_x_140:
        /* <DEDUP_REMOVED lines=12> */
        .weak           $__internal_2_$__cuda_sm20_div_u64
        .type           $__internal_2_$__cuda_sm20_div_u64,@function
        .size           $__internal_2_$__cuda_sm20_div_u64,(.L_x_165 - $__internal_2_$__cuda_sm20_div_u64)
$__internal_2_$__cuda_sm20_div_u64:
        /* <DEDUP_REMOVED lines=9> */
[----:B------:R-:W-:-:S03]  /*1060*/  IMAD.HI.U32 R10, R8, R13, RZ ;  /* 0x0000000d080a7227 */ /* 0x000fc600078e00ff */
[----:B------:R-:W-:Y:S01]  /*1070*/  IADD3.X R15, PT, PT, RZ, ~R11, RZ, P0, !PT ;  /* 0x8000000bff0f7210 */ /* 0x000fe200007fe4ff */
[----:B------:R-:W-:-:S04]  /*1080*/  IMAD.MOV.U32 R11, RZ, RZ, R8 ;  /* 0x000000ffff0b7224 */ /* 0x000fc800078e0008 */
[----:B------:R-:W-:-:S04]  /*1090*/  IMAD.WIDE.U32 R10, P0, R8, R15, R10 ;  /* 0x0000000f080a7225 */ /* 0x000fc8000780000a */
[C---:B------:R-:W-:Y:S02]  /*10a0*/  IMAD R17, R9.reuse, R15, RZ ;  /* 0x0000000f09117224 */ /* 0x040fe400078e02ff */
[----:B------:R-:W-:-:S04]  /*10b0*/  IMAD.HI.U32 R10, P1, R9, R13, R10 ;  /* 0x0000000d090a7227 */ /* 0x000fc8000782000a */
[----:B------:R-:W-:Y:S01]  /*10c0*/  IMAD.HI.U32 R15, R9, R15, RZ ;  /* 0x0000000f090f7227 */ /* 0x000fe200078e00ff */
[----:B------:R-:W-:-:S03]  /*10d0*/  IADD3 R11, P2, PT, R17, R10, RZ ;  /* 0x0000000a110b7210 */ /* 0x000fc60007f5e0ff */
[----:B------:R-:W-:Y:S02]  /*10e0*/  IMAD.X R10, R15, 0x1, R9, P0 ;  /* 0x000000010f0a7824 */ /* 0x000fe400000e0609 */
[----:B------:R-:W-:-:S03]  /*10f0*/  IMAD.WIDE.U32 R8, R11, UR4, RZ ;  /* 0x000000040b087c25 */ /* 0x000fc6000f8e00ff */
[----:B------:R-:W-:Y:S01]  /*1100*/  IADD3.X R13, PT, PT, RZ, RZ, R10, P2, P1 ;  /* 0x000000ffff0d7210 */ /* 0x000fe200017e240a */
        /* <DEDUP_REMOVED lines=8> */
[----:B------:R-:W-:Y:S01]  /*1190*/  IMAD.HI.U32 R8, R13, R8, RZ ;  /* 0x000000080d087227 */ /* 0x000fe200078e00ff */
[----:B------:R-:W-:-:S03]  /*11a0*/  IADD3 R11, P2, PT, R12, R11, RZ ;  /* 0x0000000b0c0b7210 */ /* 0x000fc60007f5e0ff */
[----:B------:R-:W-:Y:S02]  /*11b0*/  IMAD.X R13, R8, 0x1, R13, P0 ;  /* 0x00000001080d7824 */ /* 0x000fe400000e060d */
[----:B------:R-:W-:-:S03]  /*11c0*/  IMAD.HI.U32 R8, R11, R4, RZ ;  /* 0x000000040b087227 */ /* 0x000fc600078e00ff */
[----:B------:R-:W-:Y:S01]  /*11d0*/  IADD3.X R13, PT, PT, RZ, RZ, R13, P2, P1 ;  /* 0x000000ffff0d7210 */ /* 0x000fe200017e240d */
[----:B------:R-:W-:Y:S02]  /*11e0*/  IMAD.MOV.U32 R9, RZ, RZ, RZ ;  /* 0x000000ffff097224 */ /* 0x000fe400078e00ff */
[----:B------:R-:W-:-:S04]  /*11f0*/  IMAD.WIDE.U32 R8, R11, R7, R8 ;  /* 0x000000070b087225 */ /* 0x000fc800078e0008 */
[C---:B------:R-:W-:Y:S02]  /*1200*/  IMAD R11, R13.reuse, R7, RZ ;  /* 0x000000070d0b7224 */ /* 0x040fe400078e02ff */
[----:B------:R-:W-:-:S04]  /*1210*/  IMAD.HI.U32 R8, P0, R13, R4, R8 ;  /* 0x000000040d087227 */ /* 0x000fc80007800008 */
[----:B------:R-:W-:Y:S01]  /*1220*/  IMAD.HI.U32 R10, R13, R7, RZ ;  /* 0x000000070d0a7227 */ /* 0x000fe200078e00ff */
[----:B------:R-:W-:-:S04]  /*1230*/  IADD3 R11, P1, PT, R11, R8, RZ ;  /* 0x000000080b0b7210 */ /* 0x000fc80007f3e0ff */
[----:B------:R-:W-:Y:S01]  /*1240*/  IADD3.X R10, PT, PT, R10, RZ, RZ, P0, !PT ;  /* 0x000000ff0a0a7210 */ /* 0x000fe200007fe4ff */
[----:B------:R-:W-:-:S04]  /*1250*/  IMAD.WIDE.U32 R8, R11, UR4, RZ ;  /* 0x000000040b087c25 */ /* 0x000fc8000f8e00ff */
[----:B------:R-:W-:Y:S01]  /*1260*/  IMAD.X R10, RZ, RZ, R10, P1 ;  /* 0x000000ffff0a7224 */ /* 0x000fe200008e060a */
[----:B------:R-:W-:Y:S01]  /*1270*/  IADD3 R12, P1, PT, -R8, R4, RZ ;  /* 0x00000004080c7210 */ /* 0x000fe20007f3e1ff */
[C---:B------:R-:W-:Y:S01]  /*1280*/  IMAD R9, R11.reuse, UR5, R9 ;  /* 0x000000050b097c24 */ /* 0x040fe2000f8e0209 */
[----:B------:R-:W-:Y:S02]  /*1290*/  IADD3 R8, PT, PT, R11, 0x1, RZ ;  /* 0x000000010b087810 */ /* 0x000fe40007ffe0ff */
[----:B------:R-:W-:Y:S01]  /*12a0*/  ISETP.GE.U32.AND P0, PT, R12, UR4, PT ;  /* 0x000000040c007c0c */ /* 0x000fe2000bf06070 */
[----:B------:R-:W-:-:S04]  /*12b0*/  IMAD R10, R10, UR4, R9 ;  /* 0x000000040a0a7c24 */ /* 0x000fc8000f8e0209 */
[----:B------:R-:W-:Y:S01]  /*12c0*/  IMAD.X R10, R7, 0x1, ~R10, P1 ;  /* 0x00000001070a7824 */ /* 0x000fe200008e0e0a */
[----:B------:R-:W-:-:S04]  /*12d0*/  IADD3 R7, P1, PT, R12, -UR4, RZ ;  /* 0x800000040c077c10 */ /* 0x000fc8000ff3e0ff */
[C---:B------:R-:W-:Y:S02]  /*12e0*/  ISETP.GE.U32.AND.EX P0, PT, R10.reuse, UR5, PT, P0 ;  /* 0x000000050a007c0c */ /* 0x040fe4000bf06100 */
[----:B------:R-:W-:Y:S02]  /*12f0*/  IADD3.X R9, PT, PT, R10, ~UR5, RZ, P1, !PT ;  /* 0x800000050a097c10 */ /* 0x000fe40008ffe4ff */
[----:B------:R-:W-:Y:S02]  /*1300*/  SEL R7, R7, R12, P0 ;  /* 0x0000000c07077207 */ /* 0x000fe40000000000 */
[----:B------:R-:W-:Y:S02]  /*1310*/  SEL R11, R8, R11, P0 ;  /* 0x0000000b080b7207 */ /* 0x000fe40000000000 */
[----:B------:R-:W-:Y:S02]  /*1320*/  SEL R9, R9, R10, P0 ;  /* 0x0000000a09097207 */ /* 0x000fe40000000000 */
[----:B------:R-:W-:Y:S01]  /*1330*/  ISETP.GE.U32.AND P0, PT, R7, UR4, PT ;  /* 0x0000000407007c0c */ /* 0x000fe2000bf06070 */
[----:B------:R-:W-:Y:S01]  /*1340*/  VIADD R8, R11, 0x1 ;  /* 0x000000010b087836 */ /* 0x000fe20000000000 */
[----:B------:R-:W-:-:S02]  /*1350*/  ISETP.NE.U32.AND P1, PT, RZ, UR4, PT ;  /* 0x00000004ff007c0c */ /* 0x000fc4000bf25070 */
[----:B------:R-:W-:Y:S02]  /*1360*/  ISETP.GE.U32.AND.EX P0, PT, R9, UR5, PT, P0 ;  /* 0x0000000509007c0c */ /* 0x000fe4000bf06100 */
[----:B------:R-:W-:Y:S02]  /*1370*/  MOV R7, 0x0 ;  /* 0x0000000000077802 */ /* 0x000fe40000000f00 */
[----:B------:R-:W-:Y:S02]  /*1380*/  ISETP.NE.AND.EX P1, PT, RZ, UR5, PT, P1 ;  /* 0x00000005ff007c0c */ /* 0x000fe4000bf25310 */
[----:B------:R-:W-:-:S04]  /*1390*/  SEL R8, R8, R11, P0 ;  /* 0x0000000b08087207 */ /* 0x000fc80000000000 */
[----:B------:R-:W-:Y:S01]  /*13a0*/  SEL R8, R8, 0xffffffff, P1 ;  /* 0xffffffff08087807 */ /* 0x000fe20000800000 */
[----:B------:R-:W-:Y:S06]  /*13b0*/  RET.REL.NODEC R6 `(_cupy_upfirdn1D_float64) ;  /* 0xffffffec06107950 */ /* 0x000fec0003c3ffff */
.L_x_149:
        /* <DEDUP_REMOVED lines=12> */
.L_x_165:


//--------------------- .text._cupy_upfirdn1D_float32 --------------------------
	.section	.text._cupy_upfirdn1D_float32,"ax",@progbits
	.align	128
        .global         _cupy_upfirdn1D_float32
        .type           _cupy_upfirdn1D_float32,@function
        .size           _cupy_upfirdn1D_float32,(.L_x_166 - _cupy_upfirdn1D_float32)
        .other          _cupy_upfirdn1D_float32,@"STO_CUDA_ENTRY STV_DEFAULT"
_cupy_upfirdn1D_float32:
.text._cupy_upfirdn1D_float32:
        /* <DEDUP_REMOVED lines=12> */
[----:B------:R-:W-:Y:S01]  /*00c0*/  USHF.R.S32.HI UR7, URZ, 0x1f, UR7 ;  /* 0x0000001fff077899 */ /* 0x000fe20008011407 */
[----:B0-----:R-:W-:Y:S01]  /*00d0*/  IMAD R6, R6, UR8, RZ ;  /* 0x0000000806067c24 */ /* 0x001fe2000f8e02ff */
[----:B-1----:R-:W-:Y:S02]  /*00e0*/  USHF.R.S32.HI UR6, URZ, 0x1f, UR5 ;  /* 0x0000001fff067899 */ /* 0x002fe40008011405 */
[----:B--2---:R-:W-:-:S12]  /*00f0*/  USHF.R.S32.HI UR5, URZ, 0x1f, UR4 ;  /* 0x0000001fff057899 */ /* 0x004fd80008011404 */
.L_x_161:
        /* <DEDUP_REMOVED lines=15> */
[----:B0-----:R-:W-:Y:S02]  /*01f0*/  HFMA2 R4, -RZ, RZ, 0, 0 ;  /* 0x00000000ff047431 */ /* 0x001fe400000001ff */
[----:B-1----:R-:W-:-:S04]  /*0200*/  IMAD.MOV R9, RZ, RZ, -R5 ;  /* 0x000000ffff097224 */ /* 0x002fc800078e0a05 */
[----:B------:R-:W-:-:S04]  /*0210*/  IMAD R9, R9, UR4, RZ ;  /* 0x0000000409097c24 */ /* 0x000fc8000f8e02ff */
[----:B------:R-:W-:-:S06]  /*0220*/  IMAD.HI.U32 R5, R5, R9, R4 ;  /* 0x0000000905057227 */ /* 0x000fcc00078e0004 */
[----:B------:R-:W-:-:S05]  /*0230*/  IMAD.HI.U32 R5, R5, R2, RZ ;  /* 0x0000000205057227 */ /* 0x000fca00078e00ff */
[----:B------:R-:W-:-:S05]  /*0240*/  IADD3 R9, PT, PT, -R5, RZ, RZ ;  /* 0x000000ff05097210 */ /* 0x000fca0007ffe1ff */
[----:B------:R-:W-:-:S05]  /*0250*/  IMAD R8, R9, UR4, R2 ;  /* 0x0000000409087c24 */ /* 0x000fca000f8e0202 */
[----:B------:R-:W-:-:S13]  /*0260*/  ISETP.GE.U32.AND P0, PT, R8, UR4, PT ;  /* 0x0000000408007c0c */ /* 0x000fda000bf06070 */
[----:B------:R-:W-:Y:S01]  /*0270*/  @P0 VIADD R8, R8, -UR4 ;  /* 0x8000000408080c36 */ /* 0x000fe20008000000 */
[----:B------:R-:W-:-:S04]  /*0280*/  @P0 IADD3 R5, PT, PT, R5, 0x1, RZ ;  /* 0x0000000105050810 */ /* 0x000fc80007ffe0ff */
[----:B------:R-:W-:-:S13]  /*0290*/  ISETP.GE.U32.AND P1, PT, R8, UR4, PT ;  /* 0x0000000408007c0c */ /* 0x000fda000bf26070 */
[----:B------:R-:W-:Y:S02]  /*02a0*/  @P1 IADD3 R5, PT, PT, R5, 0x1, RZ ;  /* 0x0000000105051810 */ /* 0x000fe40007ffe0ff */
[----:B------:R-:W-:-:S05]  /*02b0*/  @!P2 LOP3.LUT R5, RZ, UR4, RZ, 0x33, !PT ;  /* 0x00000004ff05ac12 */ /* 0x000fca000f8e33ff */
[----:B------:R-:W-:-:S04]  /*02c0*/  IMAD.MOV R9, RZ, RZ, -R5 ;  /* 0x000000ffff097224 */ /* 0x000fc800078e0a05 */
[----:B------:R-:W-:Y:S01]  /*02d0*/  IMAD R9, R9, UR4, R2 ;  /* 0x0000000409097c24 */ /* 0x000fe2000f8e0202 */
[----:B------:R-:W-:Y:S06]  /*02e0*/  BRA `(.L_x_152) ;  /* 0x0000000000187947 */ /* 0x000fec0003800000 */
.L_x_151:
[----:B------:R-:W-:-:S07]  /*02f0*/  MOV R4, 0x310 ;  /* 0x0000031000047802 */ /* 0x000fce0000000f00 */
[----:B------:R-:W-:Y:S05]  /*0300*/  CALL.REL.NOINC `($__internal_3_$__cuda_sm20_div_u64) ;  /* 0x0000000c00287944 */ /* 0x000fea0003c00000 */
[----:B------:R-:W0:Y:S01]  /*0310*/  LDCU UR4, c[0x0][0x390] ;  /* 0x00007200ff0477ac */ /* 0x000e220008000800 */
[----:B------:R-:W-:Y:S02]  /*0320*/  IADD3 R9, PT, PT, -R8, RZ, RZ ;  /* 0x000000ff08097210 */ /* 0x000fe40007ffe1ff */
[----:B------:R-:W-:-:S03]  /*0330*/  MOV R5, R8 ;  /* 0x0000000800057202 */ /* 0x000fc60000000f00 */
[----:B0-----:R-:W-:-:S07]  /*0340*/  IMAD R9, R9, UR4, R2 ;  /* 0x0000000409097c24 */ /* 0x001fce000f8e0202 */
.L_x_152:
[----:B------:R-:W-:Y:S05]  /*0350*/  BSYNC.RECONVERGENT B0 ;  /* 0x0000000000007941 */ /* 0x000fea0003800200 */
.L_x_150:
[----:B------:R-:W0:Y:S01]  /*0360*/  LDC R12, c[0x0][0x3a4] ;  /* 0x0000e900ff0c7b82 */ /* 0x000e220000000800 */
[----:B------:R-:W-:Y:S01]  /*0370*/  IABS R10, R5 ;  /* 0x00000005000a7213 */ /* 0x000fe20000000000 */
[----:B------:R-:W1:Y:S01]  /*0380*/  LDCU UR4, c[0x0][0x3a0] ;  /* 0x00007400ff0477ac */ /* 0x000e620008000800 */
[----:B------:R-:W-:Y:S01]  /*0390*/  ISETP.GE.AND P2, PT, R5, RZ, PT ;  /* 0x000000ff0500720c */ /* 0x000fe20003f46270 */
[----:B------:R-:W-:Y:S01]  /*03a0*/  BSSY.RECONVERGENT B0, `(.L_x_153) ;  /* 0x00000b5000007945 */ /* 0x000fe20003800200 */
[----:B------:R-:W-:Y:S02]  /*03b0*/  MOV R13, RZ ;  /* 0x000000ff000d7202 */ /* 0x000fe40000000f00 */
[----:B0-----:R-:W-:-:S04]  /*03c0*/  IABS R8, R12 ;  /* 0x0000000c00087213 */ /* 0x001fc80000000000 */
[----:B------:R-:W0:Y:S08]  /*03d0*/  I2F.RP R4, R8 ;  /* 0x0000000800047306 */ /* 0x000e300000209400 */
[----:B0-----:R-:W0:Y:S02]  /*03e0*/  MUFU.RCP R4, R4 ;  /* 0x0000000400047308 */ /* 0x001e240000001000 */
[----:B0-----:R-:W-:-:S02]  /*03f0*/  VIADD R2, R4, 0xffffffe ;  /* 0x0ffffffe04027836 */ /* 0x001fc40000000000 */
[----:B------:R-:W0:Y:S04]  /*0400*/  LDC R4, c[0x0][0x39c] ;  /* 0x0000e700ff047b82 */ /* 0x000e280000000800 */
[----:B------:R2:W3:Y:S02]  /*0410*/  F2I.FTZ.U32.TRUNC.NTZ R3, R2 ;  /* 0x0000000200037305 */ /* 0x0004e4000021f000 */
[----:B--2---:R-:W-:Y:S01]  /*0420*/  HFMA2 R2, -RZ, RZ, 0, 0 ;  /* 0x00000000ff027431 */ /* 0x004fe200000001ff */
[----:B---3--:R-:W-:-:S05]  /*0430*/  IADD3 R11, PT, PT, RZ, -R3, RZ ;  /* 0x80000003ff0b7210 */ /* 0x008fca0007ffe0ff */
[----:B------:R-:W-:-:S04]  /*0440*/  IMAD R11, R11, R8, RZ ;  /* 0x000000080b0b7224 */ /* 0x000fc800078e02ff */
[----:B------:R-:W-:-:S06]  /*0450*/  IMAD.HI.U32 R3, R3, R11, R2 ;  /* 0x0000000b03037227 */ /* 0x000fcc00078e0002 */
[----:B------:R-:W-:-:S04]  /*0460*/  IMAD.HI.U32 R3, R3, R10, RZ ;  /* 0x0000000a03037227 */ /* 0x000fc800078e00ff */
[----:B------:R-:W-:-:S04]  /*0470*/  IMAD.MOV R3, RZ, RZ, -R3 ;  /* 0x000000ffff037224 */ /* 0x000fc800078e0a03 */
[----:B------:R-:W-:-:S05]  /*0480*/  IMAD R3, R8, R3, R10 ;  /* 0x0000000308037224 */ /* 0x000fca00078e020a */
[----:B------:R-:W-:-:S13]  /*0490*/  ISETP.GT.U32.AND P0, PT, R8, R3, PT ;  /* 0x000000030800720c */ /* 0x000fda0003f04070 */
[----:B------:R-:W-:Y:S02]  /*04a0*/  @!P0 IADD3 R3, PT, PT, R3, -R8, RZ ;  /* 0x8000000803038210 */ /* 0x000fe40007ffe0ff */
[----:B------:R-:W-:Y:S02]  /*04b0*/  ISETP.NE.AND P0, PT, R12, RZ, PT ;  /* 0x000000ff0c00720c */ /* 0x000fe40003f05270 */
[----:B------:R-:W-:-:S13]  /*04c0*/  ISETP.GT.U32.AND P1, PT, R8, R3, PT ;  /* 0x000000030800720c */ /* 0x000fda0003f24070 */
[----:B------:R-:W-:-:S05]  /*04d0*/  @!P1 IADD3 R3, PT, PT, R3, -R8, RZ ;  /* 0x8000000803039210 */ /* 0x000fca0007ffe0ff */
[----:B------:R-:W-:Y:S01]  /*04e0*/  @!P2 IMAD.MOV R3, RZ, RZ, -R3 ;  /* 0x000000ffff03a224 */ /* 0x000fe200078e0a03 */
[----:B------:R-:W-:-:S04]  /*04f0*/  @!P0 LOP3.LUT R3, RZ, R12, RZ, 0x33, !PT ;  /* 0x0000000cff038212 */ /* 0x000fc800078e33ff */
[C---:B0-----:R-:W-:Y:S02]  /*0500*/  ISETP.GE.AND P1, PT, R3.reuse, R4, PT ;  /* 0x000000040300720c */ /* 0x041fe40003f26270 */
[----:B-1----:R-:W-:-:S04]  /*0510*/  IADD3 R12, PT, PT, R3, -UR4, RZ ;  /* 0x80000004030c7c10 */ /* 0x002fc8000fffe0ff */
[C---:B------:R-:W-:Y:S02]  /*0520*/  ISETP.GE.AND P0, PT, R12.reuse, -0x1, PT ;  /* 0xffffffff0c00780c */ /* 0x040fe40003f06270 */
[----:B------:R-:W-:-:S04]  /*0530*/  IADD3 R2, PT, PT, R12, 0x1, RZ ;  /* 0x000000010c027810 */ /* 0x000fc80007ffe0ff */
[C---:B------:R-:W-:Y:S01]  /*0540*/  SEL R8, R2.reuse, RZ, P0 ;  /* 0x000000ff02087207 */ /* 0x040fe20000000000 */
[----:B------:R-:W-:Y:S01]  /*0550*/  @!P1 VIADD R4, R3, 0x1 ;  /* 0x0000000103049836 */ /* 0x000fe20000000000 */
[----:B------:R-:W-:-:S04]  /*0560*/  SEL R2, R2, RZ, !P0 ;  /* 0x000000ff02027207 */ /* 0x000fc80004000000 */
[----:B------:R-:W-:Y:S01]  /*0570*/  ISETP.GE.AND P1, PT, R8, R4, PT ;  /* 0x000000040800720c */ /* 0x000fe20003f26270 */
[----:B------:R-:W-:-:S12]  /*0580*/  IMAD R10, R9, UR4, -R2 ;  /* 0x00000004090a7c24 */ /* 0x000fd8000f8e0a02 */
[----:B------:R-:W-:Y:S05]  /*0590*/  @P1 BRA `(.L_x_154) ;  /* 0x0000000800541947 */ /* 0x000fea0003800000 */
[----:B------:R-:W-:Y:S01]  /*05a0*/  VIMNMX R12, PT, PT, R12, -0x1, !PT ;  /* 0xffffffff0c0c7848 */ /* 0x000fe20007fe0100 */
[----:B------:R-:W-:Y:S01]  /*05b0*/  BSSY.RECONVERGENT B1, `(.L_x_155) ;  /* 0x0000047000017945 */ /* 0x000fe20003800200 */
[----:B------:R-:W-:Y:S02]  /*05c0*/  IMAD.MOV.U32 R13, RZ, RZ, RZ ;  /* 0x000000ffff0d7224 */ /* 0x000fe400078e00ff */
[----:B------:R-:W-:Y:S02]  /*05d0*/  IADD3 R2, PT, PT, R4, -0x2, -R12 ;  /* 0xfffffffe04027810 */ /* 0x000fe40007ffe80c */
[----:B------:R-:W-:Y:S02]  /*05e0*/  LOP3.LUT R9, RZ, R12, RZ, 0x33, !PT ;  /* 0x0000000cff097212 */ /* 0x000fe400078e33ff */
[----:B------:R-:W-:Y:S02]  /*05f0*/  ISETP.GE.U32.AND P0, PT, R2, 0xf, PT ;  /* 0x0000000f0200780c */ /* 0x000fe40003f06070 */
[----:B------:R-:W-:-:S11]  /*0600*/  IADD3 R9, PT, PT, R4, R9, RZ ;  /* 0x0000000904097210 */ /* 0x000fd60007ffe0ff */
[----:B------:R-:W-:Y:S05]  /*0610*/  @!P0 BRA `(.L_x_156) ;  /* 0x0000000400008947 */ /* 0x000fea0003800000 */
[----:B------:R-:W-:Y:S01]  /*0620*/  LOP3.LUT R11, R9, 0xfffffff0, RZ, 0xc0, !PT ;  /* 0xfffffff0090b7812 */ /* 0x000fe200078ec0ff */
[----:B------:R-:W-:Y:S01]  /*0630*/  HFMA2 R13, -RZ, RZ, 0, 0 ;  /* 0x00000000ff0d7431 */ /* 0x000fe200000001ff */
[----:B------:R-:W-:Y:S02]  /*0640*/  BSSY.RECONVERGENT B2, `(.L_x_157) ;  /* 0x000003c000027945 */ /* 0x000fe40003800200 */
[----:B------:R-:W-:-:S07]  /*0650*/  IADD3 R11, PT, PT, -R11, RZ, RZ ;  /* 0x000000ff0b0b7210 */ /* 0x000fce0007ffe1ff */
.L_x_158:
        /* <DEDUP_REMOVED lines=11> */
[----:B------:R-:W5:Y:S04]  /*0710*/  LDG.E.CONSTANT R18, desc[UR10][R2.64+0xc] ;  /* 0x00000c0a02127981 */ /* 0x000f68000c1e9900 */
[----:B------:R-:W5:Y:S04]  /*0720*/  LDG.E.CONSTANT R23, desc[UR10][R4.64+0x10] ;  /* 0x0000100a04177981 */ /* 0x000f68000c1e9900 */
[----:B------:R-:W5:Y:S04]  /*0730*/  LDG.E.CONSTANT R24, desc[UR10][R2.64+0x10] ;  /* 0x0000100a02187981 */ /* 0x000f68000c1e9900 */
[----:B------:R-:W5:Y:S04]  /*0740*/  LDG.E.CONSTANT R21, desc[UR10][R4.64+0x14] ;  /* 0x0000140a04157981 */ /* 0x000f68000c1e9900 */
[----:B------:R-:W5:Y:S04]  /*0750*/  LDG.E.CONSTANT R22, desc[UR10][R2.64+0x14] ;  /* 0x0000140a02167981 */ /* 0x000f68000c1e9900 */
[----:B------:R-:W5:Y:S04]  /*0760*/  LDG.E.CONSTANT R20, desc[UR10][R2.64+0x18] ;  /* 0x0000180a02147981 */ /* 0x000f68000c1e9900 */
[----:B------:R-:W5:Y:S04]  /*0770*/  LDG.E.CONSTANT R27, desc[UR10][R4.64+0x3c] ;  /* 0x00003c0a041b7981 */ /* 0x000f68000c1e9900 */
[----:B------:R-:W5:Y:S01]  /*0780*/  LDG.E.CONSTANT R28, desc[UR10][R2.64+0x3c] ;  /* 0x00003c0a021c7981 */ /* 0x000f62000c1e9900 */
[----:B--2---:R-:W-:-:S03]  /*0790*/  FFMA R14, R14, R19, R13 ;  /* 0x000000130e0e7223 */ /* 0x004fc6000000000d */
[----:B------:R-:W2:Y:S01]  /*07a0*/  LDG.E.CONSTANT R19, desc[UR10][R4.64+0x18] ;  /* 0x0000180a04137981 */ /* 0x000ea2000c1e9900 */
[----:B---3--:R-:W-:-:S03]  /*07b0*/  FFMA R26, R25, R26, R14 ;  /* 0x0000001a191a7223 */ /* 0x008fc6000000000e */
[----:B------:R-:W3:Y:S04]  /*07c0*/  LDG.E.CONSTANT R13, desc[UR10][R4.64+0x1c] ;  /* 0x00001c0a040d7981 */ /* 0x000ee8000c1e9900 */
[----:B------:R-:W3:Y:S01]  /*07d0*/  LDG.E.CONSTANT R14, desc[UR10][R2.64+0x1c] ;  /* 0x00001c0a020e7981 */ /* 0x000ee2000c1e9900 */
[----:B----4-:R-:W-:-:S03]  /*07e0*/  FFMA R26, R15, R16, R26 ;  /* 0x000000100f1a7223 */ /* 0x010fc6000000001a */
[----:B------:R-:W4:Y:S04]  /*07f0*/  LDG.E.CONSTANT R15, desc[UR10][R4.64+0x20] ;  /* 0x0000200a040f7981 */ /* 0x000f28000c1e9900 */
[----:B------:R-:W4:Y:S01]  /*0800*/  LDG.E.CONSTANT R16, desc[UR10][R2.64+0x20] ;  /* 0x0000200a02107981 */ /* 0x000f22000c1e9900 */
[----:B-----5:R-:W-:-:S03]  /*0810*/  FFMA R26, R17, R18, R26 ;  /* 0x00000012111a7223 */ /* 0x020fc6000000001a */
[----:B------:R-:W5:Y:S04]  /*0820*/  LDG.E.CONSTANT R17, desc[UR10][R4.64+0x24] ;  /* 0x0000240a04117981 */ /* 0x000f68000c1e9900 */
[----:B------:R-:W5:Y:S01]  /*0830*/  LDG.E.CONSTANT R18, desc[UR10][R2.64+0x24] ;  /* 0x0000240a02127981 */ /* 0x000f62000c1e9900 */
[----:B------:R-:W-:-:S03]  /*0840*/  FFMA R26, R23, R24, R26 ;  /* 0x00000018171a7223 */ /* 0x000fc6000000001a */
[----:B------:R-:W5:Y:S04]  /*0850*/  LDG.E.CONSTANT R23, desc[UR10][R4.64+0x28] ;  /* 0x0000280a04177981 */ /* 0x000f68000c1e9900 */
[----:B------:R-:W5:Y:S01]  /*0860*/  LDG.E.CONSTANT R24, desc[UR10][R2.64+0x28] ;  /* 0x0000280a02187981 */ /* 0x000f62000c1e9900 */
[----:B------:R-:W-:-:S03]  /*0870*/  FFMA R26, R21, R22, R26 ;  /* 0x00000016151a7223 */ /* 0x000fc6000000001a */
[----:B------:R-:W5:Y:S04]  /*0880*/  LDG.E.CONSTANT R21, desc[UR10][R4.64+0x2c] ;  /* 0x00002c0a04157981 */ /* 0x000f68000c1e9900 */
[----:B------:R-:W5:Y:S04]  /*0890*/  LDG.E.CONSTANT R22, desc[UR10][R2.64+0x2c] ;  /* 0x00002c0a02167981 */ /* 0x000f68000c1e9900 */
[----:B------:R-:W5:Y:S01]  /*08a0*/  LDG.E.CONSTANT R25, desc[UR10][R4.64+0x34] ;  /* 0x0000340a04197981 */ /* 0x000f62000c1e9900 */
[----:B--2---:R-:W-:-:S03]  /*08b0*/  FFMA R26, R19, R20, R26 ;  /* 0x00000014131a7223 */ /* 0x004fc6000000001a */
[----:B------:R-:W2:Y:S04]  /*08c0*/  LDG.E.CONSTANT R19, desc[UR10][R4.64+0x30] ;  /* 0x0000300a04137981 */ /* 0x000ea8000c1e9900 */
[----:B------:R-:W2:Y:S01]  /*08d0*/  LDG.E.CONSTANT R20, desc[UR10][R2.64+0x30] ;  /* 0x0000300a02147981 */ /* 0x000ea2000c1e9900 */
[----:B---3--:R-:W-:-:S03]  /*08e0*/  FFMA R29, R13, R14, R26 ;  /* 0x0000000e0d1d7223 */ /* 0x008fc6000000001a */
[----:B------:R-:W3:Y:S04]  /*08f0*/  LDG.E.CONSTANT R26, desc[UR10][R2.64+0x34] ;  /* 0x0000340a021a7981 */ /* 0x000ee8000c1e9900 */
[----:B------:R-:W3:Y:S04]  /*0900*/  LDG.E.CONSTANT R13, desc[UR10][R4.64+0x38] ;  /* 0x0000380a040d7981 */ /* 0x000ee8000c1e9900 */
[----:B------:R-:W3:Y:S01]  /*0910*/  LDG.E.CONSTANT R14, desc[UR10][R2.64+0x38] ;  /* 0x0000380a020e7981 */ /* 0x000ee2000c1e9900 */
[----:B----4-:R-:W-:Y:S01]  /*0920*/  FFMA R16, R15, R16, R29 ;  /* 0x000000100f107223 */ /* 0x010fe2000000001d */
[----:B------:R-:W-:-:S03]  /*0930*/  VIADD R11, R11, 0x10 ;  /* 0x000000100b0b7836 */ /* 0x000fc60000000000 */
[----:B-----5:R-:W-:Y:S02]  /*0940*/  FFMA R16, R17, R18, R16 ;  /* 0x0000001211107223 */ /* 0x020fe40000000010 */
[----:B------:R-:W-:Y:S02]  /*0950*/  ISETP.NE.AND P0, PT, R11, RZ, PT ;  /* 0x000000ff0b00720c */ /* 0x000fe40003f05270 */
[----:B------:R-:W-:-:S04]  /*0960*/  FFMA R16, R23, R24, R16 ;  /* 0x0000001817107223 */ /* 0x000fc80000000010 */
[----:B------:R-:W-:Y:S01]  /*0970*/  FFMA R16, R21, R22, R16 ;  /* 0x0000001615107223 */ /* 0x000fe20000000010 */
[----:B------:R-:W-:Y:S01]  /*0980*/  IADD3 R12, PT, PT, R12, 0x10, RZ ;  /* 0x000000100c0c7810 */ /* 0x000fe20007ffe0ff */
[----:B------:R-:W-:Y:S01]  /*0990*/  VIADD R10, R10, 0x10 ;  /* 0x000000100a0a7836 */ /* 0x000fe20000000000 */
[----:B------:R-:W-:Y:S01]  /*09a0*/  IADD3 R8, PT, PT, R8, 0x10, RZ ;  /* 0x0000001008087810 */ /* 0x000fe20007ffe0ff */
[----:B--2---:R-:W-:-:S04]  /*09b0*/  FFMA R16, R19, R20, R16 ;  /* 0x0000001413107223 */ /* 0x004fc80000000010 */
[----:B---3--:R-:W-:-:S04]  /*09c0*/  FFMA R16, R25, R26, R16 ;  /* 0x0000001a19107223 */ /* 0x008fc80000000010 */
[----:B------:R-:W-:-:S04]  /*09d0*/  FFMA R14, R13, R14, R16 ;  /* 0x0000000e0d0e7223 */ /* 0x000fc80000000010 */
[----:B------:R-:W-:Y:S01]  /*09e0*/  FFMA R13, R27, R28, R14 ;  /* 0x0000001c1b0d7223 */ /* 0x000fe2000000000e */
[----:B------:R-:W-:Y:S06]  /*09f0*/  @P0 BRA `(.L_x_158) ;  /* 0xfffffffc00180947 */ /* 0x000fec000383ffff */
[----:B------:R-:W-:Y:S05]  /*0a00*/  BSYNC.RECONVERGENT B2 ;  /* 0x0000000000027941 */ /* 0x000fea0003800200 */
.L_x_157:
[----:B------:R-:W-:-:S07]  /*0a10*/  IADD3 R8, PT, PT, R12, 0x1, RZ ;  /* 0x000000010c087810 */ /* 0x000fce0007ffe0ff */
.L_x_156:
[----:B------:R-:W-:Y:S05]  /*0a20*/  BSYNC.RECONVERGENT B1 ;  /* 0x0000000000017941 */ /* 0x000fea0003800200 */
.L_x_155:
        /* <DEDUP_REMOVED lines=26> */
[----:B------:R-:W-:Y:S01]  /*0bd0*/  IADD3 R8, PT, PT, R8, 0x8, RZ ;  /* 0x0000000808087810 */ /* 0x000fe20007ffe0ff */
[----:B------:R-:W-:-:S02]  /*0be0*/  VIADD R10, R10, 0x8 ;  /* 0x000000080a0a7836 */ /* 0x000fc40000000000 */
[----:B--2---:R-:W-:-:S04]  /*0bf0*/  FFMA R25, R26, R25, R13 ;  /* 0x000000191a197223 */ /* 0x004fc8000000000d */
[----:B---3--:R-:W-:-:S04]  /*0c00*/  FFMA R25, R28, R27, R25 ;  /* 0x0000001b1c197223 */ /* 0x008fc80000000019 */
[----:B----4-:R-:W-:-:S04]  /*0c10*/  FFMA R21, R18, R21, R25 ;  /* 0x0000001512157223 */ /* 0x010fc80000000019 */
[----:B-----5:R-:W-:-:S04]  /*0c20*/  FFMA R19, R16, R19, R21 ;  /* 0x0000001310137223 */ /* 0x020fc80000000015 */
[----:B------:R-:W-:-:S04]  /*0c30*/  FFMA R17, R14, R17, R19 ;  /* 0x000000110e117223 */ /* 0x000fc80000000013 */
[----:B------:R-:W-:-:S04]  /*0c40*/  FFMA R12, R12, R15, R17 ;  /* 0x0000000f0c0c7223 */ /* 0x000fc80000000011 */
[----:B------:R-:W-:-:S04]  /*0c50*/  FFMA R11, R11, R22, R12 ;  /* 0x000000160b0b7223 */ /* 0x000fc8000000000c */
[----:B------:R-:W-:-:S07]  /*0c60*/  FFMA R13, R20, R23, R11 ;  /* 0x00000017140d7223 */ /* 0x000fce000000000b */
.L_x_160:
[----:B------:R-:W-:Y:S05]  /*0c70*/  BSYNC.RECONVERGENT B1 ;  /* 0x0000000000017941 */ /* 0x000fea0003800200 */
.L_x_159:
[----:B------:R-:W-:Y:S05]  /*0c80*/  @!P1 BRA `(.L_x_154) ;  /* 0x0000000000989947 */ /* 0x000fea0003800000 */
[----:B------:R-:W0:Y:S01]  /*0c90*/  LDC.64 R2, c[0x0][0x380] ;  /* 0x0000e000ff027b82 */ /* 0x000e220000000a00 */
[----:B------:R-:W-:-:S07]  /*0ca0*/  ISETP.GE.U32.AND P0, PT, R24, 0x4, PT ;  /* 0x000000041800780c */ /* 0x000fce0003f06070 */
[----:B------:R-:W1:Y:S06]  /*0cb0*/  LDC.64 R4, c[0x0][0x388] ;  /* 0x0000e200ff047b82 */ /* 0x000e6c0000000a00 */
[----:B0-----:R-:W-:-:S05]  /*0cc0*/  @P0 IMAD.WIDE R2, R8, 0x4, R2 ;  /* 0x0000000408020825 */ /* 0x001fca00078e0202 */
[----:B------:R-:W2:Y:S01]  /*0cd0*/  @P0 LDG.E.CONSTANT R12, desc[UR10][R2.64] ;  /* 0x0000000a020c0981 */ /* 0x000ea2000c1e9900 */
[----:B-1----:R-:W-:-:S03]  /*0ce0*/  @P0 IMAD.WIDE R4, R10, 0x4, R4 ;  /* 0x000000040a040825 */ /* 0x002fc600078e0204 */
[----:B------:R-:W3:Y:S04]  /*0cf0*/  @P0 LDG.E.CONSTANT R14, desc[UR10][R2.64+0x4] ;  /* 0x0000040a020e0981 */ /* 0x000ee8000c1e9900 */
[----:B------:R-:W2:Y:S04]  /*0d00*/  @P0 LDG.E.CONSTANT R11, desc[UR10][R4.64] ;  /* 0x0000000a040b0981 */ /* 0x000ea8000c1e9900 */
[----:B------:R-:W3:Y:S04]  /*0d10*/  @P0 LDG.E.CONSTANT R15, desc[UR10][R4.64+0x4] ;  /* 0x0000040a040f0981 */ /* 0x000ee8000c1e9900 */
[----:B------:R-:W4:Y:S04]  /*0d20*/  @P0 LDG.E.CONSTANT R16, desc[UR10][R2.64+0x8] ;  /* 0x0000080a02100981 */ /* 0x000f28000c1e9900 */
[----:B------:R-:W4:Y:S04]  /*0d30*/  @P0 LDG.E.CONSTANT R17, desc[UR10][R4.64+0x8] ;  /* 0x0000080a04110981 */ /* 0x000f28000c1e9900 */
[----:B------:R-:W5:Y:S04]  /*0d40*/  @P0 LDG.E.CONSTANT R18, desc[UR10][R2.64+0xc] ;  /* 0x00000c0a02120981 */ /* 0x000f68000c1e9900 */
[----:B------:R-:W5:Y:S01]  /*0d50*/  @P0 LDG.E.CONSTANT R19, desc[UR10][R4.64+0xc] ;  /* 0x00000c0a04130981 */ /* 0x000f62000c1e9900 */
[----:B------:R-:W-:-:S02]  /*0d60*/  @P0 IADD3 R8, PT, PT, R8, 0x4, RZ ;  /* 0x0000000408080810 */ /* 0x000fc40007ffe0ff */
[----:B------:R-:W-:Y:S01]  /*0d70*/  @P0 IADD3 R10, PT, PT, R10, 0x4, RZ ;  /* 0x000000040a0a0810 */ /* 0x000fe20007ffe0ff */
[----:B--2---:R-:W-:Y:S01]  /*0d80*/  @P0 FFMA R11, R12, R11, R13 ;  /* 0x0000000b0c0b0223 */ /* 0x004fe2000000000d */
[----:B------:R-:W-:-:S04]  /*0d90*/  LOP3.LUT R12, R9, 0x3, RZ, 0xc0, !PT ;  /* 0x00000003090c7812 */ /* 0x000fc800078ec0ff */
[----:B------:R-:W-:Y:S01]  /*0da0*/  ISETP.NE.AND P1, PT, R12, RZ, PT ;  /* 0x000000ff0c00720c */ /* 0x000fe20003f25270 */
[----:B---3--:R-:W-:-:S04]  /*0db0*/  @P0 FFMA R11, R14, R15, R11 ;  /* 0x0000000f0e0b0223 */ /* 0x008fc8000000000b */
[----:B----4-:R-:W-:-:S04]  /*0dc0*/  @P0 FFMA R11, R16, R17, R11 ;  /* 0x00000011100b0223 */ /* 0x010fc8000000000b */
[----:B-----5:R-:W-:-:S04]  /*0dd0*/  @P0 FFMA R13, R18, R19, R11 ;  /* 0x00000013120d0223 */ /* 0x020fc8000000000b */
[----:B------:R-:W-:Y:S05]  /*0de0*/  @!P1 BRA `(.L_x_154) ;  /* 0x0000000000409947 */ /* 0x000fea0003800000 */
[----:B------:R-:W0:Y:S08]  /*0df0*/  LDC.64 R2, c[0x0][0x380] ;  /* 0x0000e000ff027b82 */ /* 0x000e300000000a00 */
[----:B------:R-:W1:Y:S01]  /*0e00*/  LDC.64 R4, c[0x0][0x388] ;  /* 0x0000e200ff047b82 */ /* 0x000e620000000a00 */
[----:B0-----:R-:W-:-:S05]  /*0e10*/  IMAD.WIDE R8, R8, 0x4, R2 ;  /* 0x0000000408087825 */ /* 0x001fca00078e0202 */
[----:B------:R-:W2:Y:S01]  /*0e20*/  LDG.E.CONSTANT R2, desc[UR10][R8.64] ;  /* 0x0000000a08027981 */ /* 0x000ea2000c1e9900 */
[----:B-1----:R-:W-:-:S05]  /*0e30*/  IMAD.WIDE R10, R10, 0x4, R4 ;  /* 0x000000040a0a7825 */ /* 0x002fca00078e0204 */
[----:B------:R-:W2:Y:S01]  /*0e40*/  LDG.E.CONSTANT R3, desc[UR10][R10.64] ;  /* 0x0000000a0a037981 */ /* 0x000ea2000c1e9900 */
[----:B------:R-:W-:Y:S01]  /*0e50*/  ISETP.NE.AND P0, PT, R12, 0x1, PT ;  /* 0x000000010c00780c */ /* 0x000fe20003f05270 */
[----:B--2---:R-:W-:-:S12]  /*0e60*/  FFMA R13, R2, R3, R13 ;  /* 0x00000003020d7223 */ /* 0x004fd8000000000d */
[----:B------:R-:W-:Y:S05]  /*0e70*/  @!P0 BRA `(.L_x_154) ;  /* 0x00000000001c8947 */ /* 0x000fea0003800000 */
[----:B------:R-:W-:Y:S01]  /*0e80*/  ISETP.NE.AND P0, PT, R12, 0x2, PT ;  /* 0x000000020c00780c */ /* 0x000fe20003f05270 */
[----:B------:R-:W2:Y:S04]  /*0e90*/  LDG.E.CONSTANT R2, desc[UR10][R8.64+0x4] ;  /* 0x0000040a08027981 */ /* 0x000ea8000c1e9900 */
[----:B------:R-:W2:Y:S08]  /*0ea0*/  LDG.E.CONSTANT R3, desc[UR10][R10.64+0x4] ;  /* 0x0000040a0a037981 */ /* 0x000eb0000c1e9900 */
[----:B------:R-:W3:Y:S04]  /*0eb0*/  @P0 LDG.E.CONSTANT R4, desc[UR10][R8.64+0x8] ;  /* 0x0000080a08040981 */ /* 0x000ee8000c1e9900 */
[----:B------:R-:W3:Y:S01]  /*0ec0*/  @P0 LDG.E.CONSTANT R5, desc[UR10][R10.64+0x8] ;  /* 0x0000080a0a050981 */ /* 0x000ee2000c1e9900 */
[----:B--2---:R-:W-:-:S04]  /*0ed0*/  FFMA R13, R2, R3, R13 ;  /* 0x00000003020d7223 */ /* 0x004fc8000000000d */
[----:B---3--:R-:W-:-:S07]  /*0ee0*/  @P0 FFMA R13, R4, R5, R13 ;  /* 0x00000005040d0223 */ /* 0x008fce000000000d */
.L_x_154:
[----:B------:R-:W-:Y:S05]  /*0ef0*/  BSYNC.RECONVERGENT B0 ;  /* 0x0000000000007941 */ /* 0x000fea0003800200 */
.L_x_153:
[----:B------:R-:W0:Y:S01]  /*0f00*/  LDCU.64 UR8, c[0x0][0x3a8] ;  /* 0x00007500ff0877ac */ /* 0x000e220008000a00 */
[----:B------:R-:W1:Y:S01]  /*0f10*/  LDCU UR4, c[0x0][0x3b0] ;  /* 0x00007600ff0477ac */ /* 0x000e620008000800 */
[----:B0-----:R-:W-:-:S04]  /*0f20*/  LEA R2, P0, R7, UR8, 0x2 ;  /* 0x0000000807027c11 */ /* 0x001fc8000f8010ff */
[----:B------:R-:W-:Y:S02]  /*0f30*/  LEA.HI.X R3, R7, UR9, R0, 0x2, P0 ;  /* 0x0000000907037c11 */ /* 0x000fe400080f1400 */
[----:B------:R-:W-:-:S03]  /*0f40*/  IADD3 R7, P0, PT, R6, R7, RZ ;  /* 0x0000000706077210 */ /* 0x000fc60007f1e0ff */
[----:B------:R0:W-:Y:S01]  /*0f50*/  STG.E desc[UR10][R2.64], R13 ;  /* 0x0000000d02007986 */ /* 0x0001e2000c10190a */
[----:B------:R-:W-:Y:S02]  /*0f60*/  LEA.HI.X.SX32 R0, R6, R0, 0x1, P0 ;  /* 0x0000000006007211 */ /* 0x000fe400000f0eff */
[----:B-1----:R-:W-:-:S04]  /*0f70*/  ISETP.GE.U32.AND P0, PT, R7, UR4, PT ;  /* 0x0000000407007c0c */ /* 0x002fc8000bf06070 */
[----:B------:R-:W-:-:S13]  /*0f80*/  ISETP.GE.U32.AND.EX P0, PT, R0, UR7, PT, P0 ;  /* 0x0000000700007c0c */ /* 0x000fda000bf06100 */
[----:B0-----:R-:W-:Y:S05]  /*0f90*/  @!P0 BRA `(.L_x_161) ;  /* 0xfffffff000588947 */ /* 0x001fea000383ffff */
[----:B------:R-:W-:Y:S05]  /*0fa0*/  EXIT ;  /* 0x000000000000794d */ /* 0x000fea0003800000 */
        .weak           $__internal_3_$__cuda_sm20_div_u64
        .type           $__internal_3_$__cuda_sm20_div_u64,@function
        .size           $__internal_3_$__cuda_sm20_div_u64,(.L_x_166 - $__internal_3_$__cuda_sm20_div_u64)
$__internal_3_$__cuda_sm20_div_u64:
        /* <DEDUP_REMOVED lines=16> */
[----:B------:R-:W-:Y:S01]  /*10b0*/  IADD3 R11, P2, PT, R17, R10, RZ ;  /* 0x0000000a110b7210 */ /* 0x000fe20007f5e0ff */
[----:B------:R-:W-:-:S04]  /*10c0*/  IMAD.X R10, R15, 0x1, R9, P0 ;  /* 0x000000010f0a7824 */ /* 0x000fc800000e0609 */
        /* <DEDUP_REMOVED lines=37> */
[----:B------:R-:W-:Y:S01]  /*1320*/  HFMA2 R5, -RZ, RZ, 0, 0 ;  /* 0x00000000ff057431 */ /* 0x000fe200000001ff */
[----:B------:R-:W-:-:S02]  /*1330*/  ISETP.NE.U32.AND P1, PT, RZ, UR4, PT ;  /* 0x00000004ff007c0c */ /* 0x000fc4000bf25070 */
[----:B------:R-:W-:Y:S02]  /*1340*/  IADD3 R8, PT, PT, R11, 0x1, RZ ;  /* 0x000000010b087810 */ /* 0x000fe40007ffe0ff */
[----:B------:R-:W-:Y:S02]  /*1350*/  ISETP.GE.U32.AND.EX P0, PT, R9, UR5, PT, P0 ;  /* 0x0000000509007c0c */ /* 0x000fe4000bf06100 */
[----:B------:R-:W-:Y:S02]  /*1360*/  ISETP.NE.AND.EX P1, PT, RZ, UR5, PT, P1 ;  /* 0x00000005ff007c0c */ /* 0x000fe4000bf25310 */
[----:B------:R-:W-:-:S04]  /*1370*/  SEL R8, R8, R11, P0 ;  /* 0x0000000b08087207 */ /* 0x000fc80000000000 */
[----:B------:R-:W-:Y:S01]  /*1380*/  SEL R8, R8, 0xffffffff, P1 ;  /* 0xffffffff08087807 */ /* 0x000fe20000800000 */
[----:B------:R-:W-:Y:S06]  /*1390*/  RET.REL.NODEC R4 `(_cupy_upfirdn1D_float32) ;  /* 0xffffffec04187950 */ /* 0x000fec0003c3ffff */
.L_x_162:
        /* <DEDUP_REMOVED lines=14> */
.L_x_166:


//--------------------- .nv.shared.reserved.0     --------------------------
	.section	.nv.shared.reserved.0,"aw",@nobits
	.weak		__nv_reservedSMEM_offset_0_alias
	.size		__nv_reservedSMEM_offset_0_alias, 0, 64
	.other		__nv_reservedSMEM_offset_0_alias,@"STO_CUDA_RESERVED_SHARED STV_DEFAULT"
__nv_reservedSMEM_offset_0_alias:
	.zero		0
	.zero		64


//--------------------- .nv.global                --------------------------
	.section	.nv.global,"aw",@nobits
.nv.global:
	.type		_ZN34_INTERNAL_97c6559e_4_k_cu_c38955904cuda3std3__48in_placeE,@object
	.size		_ZN34_INTERNAL_97c6559e_4_k_cu_c38955904cuda3std3__48in_placeE,(_ZN34_INTERNAL_97c6559e_4_k_cu_c38955904cuda3std6ranges3__45__cpo8distanceE - _ZN34_INTERNAL_97c6559e_4_k_cu_c38955904cuda3std3__48in_placeE)
_ZN34_INTERNAL_97c6559e_4_k_cu_c38955904cuda3std3__48in_placeE:
	.zero		1
	.type		_ZN34_INTERNAL_97c6559e_4_k_cu_c38955904cuda3std6ranges3__45__cpo8distanceE,@object
	.size		_ZN34_INTERNAL_97c6559e_4_k_cu_c38955904cuda3std6ranges3__45__cpo8distanceE,(_ZN34_INTERNAL_97c6559e_4_k_cu_c38955904cuda3std3__45__cpo6cbeginE - _ZN34_INTERNAL_97c6559e_4_k_cu_c38955904cuda3std6ranges3__45__cpo8distanceE)
_ZN34_INTERNAL_97c6559e_4_k_cu_c38955904cuda3std6ranges3__45__cpo8distanceE:
	.zero		1
	.type		_ZN34_INTERNAL_97c6559e_4_k_cu_c38955904cuda3std3__45__cpo6cbeginE,@object
	.size		_ZN34_INTERNAL_97c6559e_4_k_cu_c38955904cuda3std3__45__cpo6cbeginE,(_ZN34_INTERNAL_97c6559e_4_k_cu_c38955904cuda3std6ranges3__45__cpo7advanceE - _ZN34_INTERNAL_97c6559e_4_k_cu_c38955904cuda3std3__45__cpo6cbeginE)
_ZN34_INTERNAL_97c6559e_4_k_cu_c38955904cuda3std3__45__cpo6cbeginE:
	.zero		1
	.type		_ZN34_INTERNAL_97c6559e_4_k_cu_c38955904cuda3std6ranges3__45__cpo7advanceE,@object
	.size		_ZN34_INTERNAL_97c6559e_4_k_cu_c38955904cuda3std6ranges3__45__cpo7advanceE,(_ZN34_INTERNAL_97c6559e_4_k_cu_c38955904cuda3std3__45__cpo7crbeginE - _ZN34_INTERNAL_97c6559e_4_k_cu_c38955904cuda3std6ranges3__45__cpo7advanceE)
_ZN34_INTERNAL_97c6559e_4_k_cu_c38955904cuda3std6ranges3__45__cpo7advanceE:
	.zero		1
	.type		_ZN34_INTERNAL_97c6559e_4_k_cu_c38955904cuda3std3__45__cpo7crbeginE,@object
	.size		_ZN34_INTERNAL_97c6559e_4_k_cu_c38955904cuda3std3__45__cpo7crbeginE,(_ZN34_INTERNAL_97c6559e_4_k_cu_c38955904cuda3std6ranges3__45__cpo4dataE - _ZN34_INTERNAL_97c6559e_4_k_cu_c38955904cuda3std3__45__cpo7crbeginE)
_ZN34_INTERNAL_97c6559e_4_k_cu_c38955904cuda3std3__45__cpo7crbeginE:
	.zero		1
	.type		_ZN34_INTERNAL_97c6559e_4_k_cu_c38955904cuda3std6ranges3__45__cpo4dataE,@object
	.size		_ZN34_INTERNAL_97c6559e_4_k_cu_c38955904cuda3std6ranges3__45__cpo4dataE,(_ZN34_INTERNAL_97c6559e_4_k_cu_c38955904cuda3std6ranges3__45__cpo5beginE - _ZN34_INTERNAL_97c6559e_4_k_cu_c38955904cuda3std6ranges3__45__cpo4dataE)
_ZN34_INTERNAL_97c6559e_4_k_cu_c38955904cuda3std6ranges3__45__cpo4dataE:
	.zero		1
	.type		_ZN34_INTERNAL_97c6559e_4_k_cu_c38955904cuda3std6ranges3__45__cpo5beginE,@object
	.size		_ZN34_INTERNAL_97c6559e_4_k_cu_c38955904cuda3std6ranges3__45__cpo5beginE,(_ZN34_INTERNAL_97c6559e_4_k_cu_c38955904cuda3std3__436_GLOBAL__N__97c6559e_4_k_cu_c38955906ignoreE - _ZN34_INTERNAL_97c6559e_4_k_cu_c38955904cuda3std6ranges3__45__cpo5beginE)
_ZN34_INTERNAL_97c6559e_4_k_cu_c38955904cuda3std6ranges3__45__cpo5beginE:
	.zero		1
	.type		_ZN34_INTERNAL_97c6559e_4_k_cu_c38955904cuda3std3__436_GLOBAL__N__97c6559e_4_k_cu_c38955906ignoreE,@object
	.size		_ZN34_INTERNAL_97c6559e_4_k_cu_c38955904cuda3std3__436_GLOBAL__N__97c6559e_4_k_cu_c38955906ignoreE,(_ZN34_INTERNAL_97c6559e_4_k_cu_c38955904cuda3std6ranges3__45__cpo4sizeE - _ZN34_INTERNAL_97c6559e_4_k_cu_c38955904cuda3std3__436_GLOBAL__N__97c6559e_4_k_cu_c38955906ignoreE)
_ZN34_INTERNAL_97c6559e_4_k_cu_c38955904cuda3std3__436_GLOBAL__N__97c6559e_4_k_cu_c38955906ignoreE:
	.zero		1
	.type		_ZN34_INTERNAL_97c6559e_4_k_cu_c38955904cuda3std6ranges3__45__cpo4sizeE,@object
	.size		_ZN34_INTERNAL_97c6559e_4_k_cu_c38955904cuda3std6ranges3__45__cpo4sizeE,(_ZN34_INTERNAL_97c6559e_4_k_cu_c38955904cuda3std3__45__cpo5beginE - _ZN34_INTERNAL_97c6559e_4_k_cu_c38955904cuda3std6ranges3__45__cpo4sizeE)
_ZN34_INTERNAL_97c6559e_4_k_cu_c38955904cuda3std6ranges3__45__cpo4sizeE:
	.zero		1
	.type		_ZN34_INTERNAL_97c6559e_4_k_cu_c38955904cuda3std3__45__cpo5beginE,@object
	.size		_ZN34_INTERNAL_97c6559e_4_k_cu_c38955904cuda3std3__45__cpo5beginE,(_ZN34_INTERNAL_97c6559e_4_k_cu_c38955904cuda3std6ranges3__45__cpo6cbeginE - _ZN34_INTERNAL_97c6559e_4_k_cu_c38955904cuda3std3__45__cpo5beginE)
_ZN34_INTERNAL_97c6559e_4_k_cu_c38955904cuda3std3__45__cpo5beginE:
	.zero		1
	.type		_ZN34_INTERNAL_97c6559e_4_k_cu_c38955904cuda3std6ranges3__45__cpo6cbeginE,@object
	.size		_ZN34_INTERNAL_97c6559e_4_k_cu_c38955904cuda3std6ranges3__45__cpo6cbeginE,(_ZN34_INTERNAL_97c6559e_4_k_cu_c38955904cuda3std3__45__cpo6rbeginE - _ZN34_INTERNAL_97c6559e_4_k_cu_c38955904cuda3std6ranges3__45__cpo6cbeginE)
_ZN34_INTERNAL_97c6559e_4_k_cu_c38955904cuda3std6ranges3__45__cpo6cbeginE:
	.zero		1
	.type		_ZN34_INTERNAL_97c6559e_4_k_cu_c38955904cuda3std3__45__cpo6rbeginE,@object
	.size		_ZN34_INTERNAL_97c6559e_4_k_cu_c38955904cuda3std3__45__cpo6rbeginE,(_ZN34_INTERNAL_97c6559e_4_k_cu_c38955904cuda3std6ranges3__45__cpo4nextE - _ZN34_INTERNAL_97c6559e_4_k_cu_c38955904cuda3std3__45__cpo6rbeginE)
_ZN34_INTERNAL_97c6559e_4_k_cu_c38955904cuda3std3__45__cpo6rbeginE:
	.zero		1
	.type		_ZN34_INTERNAL_97c6559e_4_k_cu_c38955904cuda3std6ranges3__45__cpo4nextE,@object
	.size		_ZN34_INTERNAL_97c6559e_4_k_cu_c38955904cuda3std6ranges3__45__cpo4nextE,(_ZN34_INTERNAL_97c6559e_4_k_cu_c38955904cuda3std6ranges3__45__cpo4swapE - _ZN34_INTERNAL_97c6559e_4_k_cu_c38955904cuda3std6ranges3__45__cpo4nextE)
_ZN34_INTERNAL_97c6559e_4_k_cu_c38955904cuda3std6ranges3__45__cpo4nextE:
	.zero		1
	.type		_ZN34_INTERNAL_97c6559e_4_k_cu_c38955904cuda3std6ranges3__45__cpo4swapE,@object
	.size		_ZN34_INTERNAL_97c6559e_4_k_cu_c38955904cuda3std6ranges3__45__cpo4swapE,(_ZN34_INTERNAL_97c6559e_4_k_cu_c38955904cuda3std3__420unreachable_sentinelE - _ZN34_INTERNAL_97c6559e_4_k_cu_c38955904cuda3std6ranges3__45__cpo4swapE)
_ZN34_INTERNAL_97c6559e_4_k_cu_c38955904cuda3std6ranges3__45__cpo4swapE:
	.zero		1
	.type		_ZN34_INTERNAL_97c6559e_4_k_cu_c38955904cuda3std3__420unreachable_sentinelE,@object
	.size		_ZN34_INTERNAL_97c6559e_4_k_cu_c38955904cuda3std3__420unreachable_sentinelE,(_ZN34_INTERNAL_97c6559e_4_k_cu_c38955906thrust24THRUST_300001_SM_1000_NS6system6detail10sequential3seqE - _ZN34_INTERNAL_97c6559e_4_k_cu_c38955904cuda3std3__420unreachable_sentinelE)
_ZN34_INTERNAL_97c6559e_4_k_cu_c38955904cuda3std3__420unreachable_sentinelE:
	.zero		1
	.type		_ZN34_INTERNAL_97c6559e_4_k_cu_c38955906thrust24THRUST_300001_SM_1000_NS6system6detail10sequential3seqE,@object
	.size		_ZN34_INTERNAL_97c6559e_4_k_cu_c38955906thrust24THRUST_300001_SM_1000_NS6system6detail10sequential3seqE,(_ZN34_INTERNAL_97c6559e_4_k_cu_c38955904cuda3std3__45__cpo4cendE - _ZN34_INTERNAL_97c6559e_4_k_cu_c38955906thrust24THRUST_300001_SM_1000_NS6system6detail10sequential3seqE)
_ZN34_INTERNAL_97c6559e_4_k_cu_c38955906thrust24THRUST_300001_SM_1000_NS6system6detail10sequential3seqE:
	.zero		1
	.type		_ZN34_INTERNAL_97c6559e_4_k_cu_c38955904cuda3std3__45__cpo4cendE,@object
	.size		_ZN34_INTERNAL_97c6559e_4_k_cu_c38955904cuda3std3__45__cpo4cendE,(_ZN34_INTERNAL_97c6559e_4_k_cu_c38955904cuda3std6ranges3__45__cpo9iter_swapE - _ZN34_INTERNAL_97c6559e_4_k_cu_c38955904cuda3std3__45__cpo4cendE)
_ZN34_INTERNAL_97c6559e_4_k_cu_c38955904cuda3std3__45__cpo4cendE:
	.zero		1
	.type		_ZN34_INTERNAL_97c6559e_4_k_cu_c38955904cuda3std6ranges3__45__cpo9iter_swapE,@object
	.size		_ZN34_INTERNAL_97c6559e_4_k_cu_c38955904cuda3std6ranges3__45__cpo9iter_swapE,(_ZN34_INTERNAL_97c6559e_4_k_cu_c38955904cuda3std3__45__cpo5crendE - _ZN34_INTERNAL_97c6559e_4_k_cu_c38955904cuda3std6ranges3__45__cpo9iter_swapE)
_ZN34_INTERNAL_97c6559e_4_k_cu_c38955904cuda3std6ranges3__45__cpo9iter_swapE:
	.zero		1
	.type		_ZN34_INTERNAL_97c6559e_4_k_cu_c38955904cuda3std3__45__cpo5crendE,@object
	.size		_ZN34_INTERNAL_97c6559e_4_k_cu_c38955904cuda3std3__45__cpo5crendE,(_ZN34_INTERNAL_97c6559e_4_k_cu_c38955904cuda3std6ranges3__45__cpo5cdataE - _ZN34_INTERNAL_97c6559e_4_k_cu_c38955904cuda3std3__45__cpo5crendE)
_ZN34_INTERNAL_97c6559e_4_k_cu_c38955904cuda3std3__45__cpo5crendE:
	.zero		1
	.type		_ZN34_INTERNAL_97c6559e_4_k_cu_c38955904cuda3std6ranges3__45__cpo5cdataE,@object
	.size		_ZN34_INTERNAL_97c6559e_4_k_cu_c38955904cuda3std6ranges3__45__cpo5cdataE,(_ZN34_INTERNAL_97c6559e_4_k_cu_c38955904cuda3std6ranges3__45__cpo3endE - _ZN34_INTERNAL_97c6559e_4_k_cu_c38955904cuda3std6ranges3__45__cpo5cdataE)
_ZN34_INTERNAL_97c6559e_4_k_cu_c38955904cuda3std6ranges3__45__cpo5cdataE:
	.zero		1
	.type		_ZN34_INTERNAL_97c6559e_4_k_cu_c38955904cuda3std6ranges3__45__cpo3endE,@object
	.size		_ZN34_INTERNAL_97c6559e_4_k_cu_c38955904cuda3std6ranges3__45__cpo3endE,(_ZN34_INTERNAL_97c6559e_4_k_cu_c38955904cuda3std3__419piecewise_constructE - _ZN34_INTERNAL_97c6559e_4_k_cu_c38955904cuda3std6ranges3__45__cpo3endE)
_ZN34_INTERNAL_97c6559e_4_k_cu_c38955904cuda3std6ranges3__45__cpo3endE:
	.zero		1
	.type		_ZN34_INTERNAL_97c6559e_4_k_cu_c38955904cuda3std3__419piecewise_constructE,@object
	.size		_ZN34_INTERNAL_97c6559e_4_k_cu_c38955904cuda3std3__419piecewise_constructE,(_ZN34_INTERNAL_97c6559e_4_k_cu_c38955904cuda3std6ranges3__45__cpo5ssizeE - _ZN34_INTERNAL_97c6559e_4_k_cu_c38955904cuda3std3__419piecewise_constructE)
_ZN34_INTERNAL_97c6559e_4_k_cu_c38955904cuda3std3__419piecewise_constructE:
	.zero		1
	.type		_ZN34_INTERNAL_97c6559e_4_k_cu_c38955904cuda3std6ranges3__45__cpo5ssizeE,@object
	.size		_ZN34_INTERNAL_97c6559e_4_k_cu_c38955904cuda3std6ranges3__45__cpo5ssizeE,(_ZN34_INTERNAL_97c6559e_4_k_cu_c38955904cuda3std3__45__cpo3endE - _ZN34_INTERNAL_97c6559e_4_k_cu_c38955904cuda3std6ranges3__45__cpo5ssizeE)
_ZN34_INTERNAL_97c6559e_4_k_cu_c38955904cuda3std6ranges3__45__cpo5ssizeE:
	.zero		1
	.type		_ZN34_INTERNAL_97c6559e_4_k_cu_c38955904cuda3std3__45__cpo3endE,@object
	.size		_ZN34_INTERNAL_97c6559e_4_k_cu_c38955904cuda3std3__45__cpo3endE,(_ZN34_INTERNAL_97c6559e_4_k_cu_c38955904cuda3std6ranges3__45__cpo4cendE - _ZN34_INTERNAL_97c6559e_4_k_cu_c38955904cuda3std3__45__cpo3endE)
_ZN34_INTERNAL_97c6559e_4_k_cu_c38955904cuda3std3__45__cpo3endE:
	.zero		1
	.type		_ZN34_INTERNAL_97c6559e_4_k_cu_c38955904cuda3std6ranges3__45__cpo4cendE,@object
	.size		_ZN34_INTERNAL_97c6559e_4_k_cu_c38955904cuda3std6ranges3__45__cpo4cendE,(_ZN34_INTERNAL_97c6559e_4_k_cu_c38955904cuda3std3__45__cpo4rendE - _ZN34_INTERNAL_97c6559e_4_k_cu_c38955904cuda3std6ranges3__45__cpo4cendE)
_ZN34_INTERNAL_97c6559e_4_k_cu_c38955904cuda3std6ranges3__45__cpo4cendE:
	.zero		1
	.type		_ZN34_INTERNAL_97c6559e_4_k_cu_c38955904cuda3std3__45__cpo4rendE,@object
	.size		_ZN34_INTERNAL_97c6559e_4_k_cu_c38955904cuda3std3__45__cpo4rendE,(_ZN34_INTERNAL_97c6559e_4_k_cu_c38955904cuda3std6ranges3__45__cpo4prevE - _ZN34_INTERNAL_97c6559e_4_k_cu_c38955904cuda3std3__45__cpo4rendE)
_ZN34_INTERNAL_97c6559e_4_k_cu_c38955904cuda3std3__45__cpo4rendE:
	.zero		1
	.type		_ZN34_INTERNAL_97c6559e_4_k_cu_c38955904cuda3std6ranges3__45__cpo4prevE,@object
	.size		_ZN34_INTERNAL_97c6559e_4_k_cu_c38955904cuda3std6ranges3__45__cpo4prevE,(_ZN34_INTERNAL_97c6559e_4_k_cu_c38955904cuda3std6ranges3__45__cpo9iter_moveE - _ZN34_INTERNAL_97c6559e_4_k_cu_c38955904cuda3std6ranges3__45__cpo4prevE)
_ZN34_INTERNAL_97c6559e_4_k_cu_c38955904cuda3std6ranges3__45__cpo4prevE:
	.zero		1
	.type		_ZN34_INTERNAL_97c6559e_4_k_cu_c38955904cuda3std6ranges3__45__cpo9iter_moveE,@object
	.size		_ZN34_INTERNAL_97c6559e_4_k_cu_c38955904cuda3std6ranges3__45__cpo9iter_moveE,(.L_13 - _ZN34_INTERNAL_97c6559e_4_k_cu_c38955904cuda3std6ranges3__45__cpo9iter_moveE)
_ZN34_INTERNAL_97c6559e_4_k_cu_c38955904cuda3std6ranges3__45__cpo9iter_moveE:
	.zero		1
.L_13:


//--------------------- .nv.constant0._cupy_upfirdn2D_complex128 --------------------------
	.section	.nv.constant0._cupy_upfirdn2D_complex128,"a",@progbits
	.sectionflags	@""
	.align	4
.nv.constant0._cupy_upfirdn2D_complex128:
	.zero		960


//--------------------- .nv.constant0._cupy_upfirdn2D_complex64 --------------------------
	.section	.nv.constant0._cupy_upfirdn2D_complex64,"a",@progbits
	.sectionflags	@""
	.align	4
.nv.constant0._cupy_upfirdn2D_complex64:
	.zero		960


//--------------------- .nv.constant0._cupy_upfirdn2D_float64 --------------------------
	.section	.nv.constant0._cupy_upfirdn2D_float64,"a",@progbits
	.sectionflags	@""
	.align	4
.nv.constant0._cupy_upfirdn2D_float64:
	.zero		960


//--------------------- .nv.constant0._cupy_upfirdn2D_float32 --------------------------
	.section	.nv.constant0._cupy_upfirdn2D_float32,"a",@progbits
	.sectionflags	@""
	.align	4
.nv.constant0._cupy_upfirdn2D_float32:
	.zero		960


//--------------------- .nv.constant0._cupy_upfirdn1D_complex128 --------------------------
	.section	.nv.constant0._cupy_upfirdn1D_complex128,"a",@progbits
	.sectionflags	@""
	.align	4
.nv.constant0._cupy_upfirdn1D_complex128:
	.zero		948


//--------------------- .nv.constant0._cupy_upfirdn1D_complex64 --------------------------
	.section	.nv.constant0._cupy_upfirdn1D_complex64,"a",@progbits
	.sectionflags	@""
	.align	4
.nv.constant0._cupy_upfirdn1D_complex64:
	.zero		948


//--------------------- .nv.constant0._cupy_upfirdn1D_float64 --------------------------
	.section	.nv.constant0._cupy_upfirdn1D_float64,"a",@progbits
	.sectionflags	@""
	.align	4
.nv.constant0._cupy_upfirdn1D_float64:
	.zero		948


//--------------------- .nv.constant0._cupy_upfirdn1D_float32 --------------------------
	.section	.nv.constant0._cupy_upfirdn1D_float32,"a",@progbits
	.sectionflags	@""
	.align	4
.nv.constant0._cupy_upfirdn1D_float32:
	.zero		948


//--------------------- SYMBOLS --------------------------

	.type		.nv.reservedSmem.offset0,@object
	.size		.nv.reservedSmem.offset0,0x4
